	.target	sm_80

	.elftype	@"ET_EXEC"


//--------------------- .note.nv.tkinfo           --------------------------
	.section	.note.nv.tkinfo,"",@"SHT_NOTE"
	.sectionflags	@"SHF_NOTE_NV_TKINFO"
	.tkinfo
        /*0018*/ 	.word	0x00000002
        /*0030*/ 	.string	""
        /*0030*/ 	.string	"ptxas"
        /*0030*/ 	.string	"Cuda compilation tools, release 13.0, V13.0.88"
        /*0030*/ 	.string	"Build cuda_13.0.r13.0/compiler.36424714_0"
        /*0030*/ 	.string	"-v  -suppress-debug-info  -lineinfo  -arch sm_80 "



//--------------------- .note.nv.cuinfo           --------------------------
	.section	.note.nv.cuinfo,"",@"SHT_NOTE"
	.sectionflags	@"SHF_NOTE_NV_CUINFO"
        /*0018*/ 	.short	0x0002
        /*001a*/ 	.short	0x0050
        /*001c*/ 	.short	0x0082
	.zero		2


//--------------------- .nv.info                  --------------------------
	.section	.nv.info,"",@"SHT_CUDA_INFO"
	.align	4


	//----- nvinfo : EIATTR_REGCOUNT
	.align		4
        /*0000*/ 	.byte	0x04, 0x2f
        /*0002*/ 	.short	(.L_1 - .L_0)
	.align		4
.L_0:
        /*0004*/ 	.word	index@(matmul_kernel)
        /*0008*/ 	.word	0x00000020


	//----- nvinfo : EIATTR_FRAME_SIZE
	.align		4
.L_1:
        /*000c*/ 	.byte	0x04, 0x11
        /*000e*/ 	.short	(.L_3 - .L_2)
	.align		4
.L_2:
        /*0010*/ 	.word	index@(matmul_kernel)
        /*0014*/ 	.word	0x00000f78


	//----- nvinfo : EIATTR_MIN_STACK_SIZE
	.align		4
.L_3:
        /*0018*/ 	.byte	0x04, 0x12
        /*001a*/ 	.short	(.L_5 - .L_4)
	.align		4
.L_4:
        /*001c*/ 	.word	index@(matmul_kernel)
        /*0020*/ 	.word	0x00000f78
.L_5:


//--------------------- .nv.info.matmul_kernel    --------------------------
	.section	.nv.info.matmul_kernel,"",@"SHT_CUDA_INFO"
	.sectionflags	@""
	.align	4


	//----- nvinfo : EIATTR_CUDA_API_VERSION
	.align		4
        /*0000*/ 	.byte	0x04, 0x37
        /*0002*/ 	.short	(.L_7 - .L_6)
.L_6:
        /*0004*/ 	.word	0x00000082


	//----- nvinfo : EIATTR_SW2861232_WAR
	.align		4
.L_7:
        /*0008*/ 	.byte	0x01, 0x35
	.zero		2


	//----- nvinfo : EIATTR_PARAM_CBANK
	.align		4
        /*000c*/ 	.byte	0x04, 0x0a
        /*000e*/ 	.short	(.L_9 - .L_8)
	.align		4
.L_8:
        /*0010*/ 	.word	index@(.nv.constant0.matmul_kernel)
        /*0014*/ 	.short	0x0160
        /*0016*/ 	.short	0x0050


	//----- nvinfo : EIATTR_CBANK_PARAM_SIZE
	.align		4
.L_9:
        /*0018*/ 	.byte	0x03, 0x19
        /*001a*/ 	.short	0x0050


	//----- nvinfo : EIATTR_KPARAM_INFO
	.align		4
        /*001c*/ 	.byte	0x04, 0x17
        /*001e*/ 	.short	(.L_11 - .L_10)
.L_10:
        /*0020*/ 	.word	0x00000000
        /*0024*/ 	.short	0x000d
        /*0026*/ 	.short	0x0048
        /*0028*/ 	.byte	0x00, 0xf4, 0x21, 0x00


	//----- nvinfo : EIATTR_KPARAM_INFO
	.align		4
.L_11:
        /*002c*/ 	.byte	0x04, 0x17
        /*002e*/ 	.short	(.L_13 - .L_12)
.L_12:
        /*0030*/ 	.word	0x00000000
        /*0034*/ 	.short	0x000c
        /*0036*/ 	.short	0x0040
        /*0038*/ 	.byte	0x00, 0xf4, 0x21, 0x00


	//----- nvinfo : EIATTR_KPARAM_INFO
	.align		4
.L_13:
        /*003c*/ 	.byte	0x04, 0x17
        /*003e*/ 	.short	(.L_15 - .L_14)
.L_14:
        /*0040*/ 	.word	0x00000000
        /*0044*/ 	.short	0x000b
        /*0046*/ 	.short	0x0038
        /*0048*/ 	.byte	0x00, 0xf0, 0x11, 0x00


	//----- nvinfo : EIATTR_KPARAM_INFO
	.align		4
.L_15:
        /*004c*/ 	.byte	0x04, 0x17
        /*004e*/ 	.short	(.L_17 - .L_16)
.L_16:
        /*0050*/ 	.word	0x00000000
        /*0054*/ 	.short	0x000a
        /*0056*/ 	.short	0x0034
        /*0058*/ 	.byte	0x00, 0xf0, 0x11, 0x00


	//----- nvinfo : EIATTR_KPARAM_INFO
	.align		4
.L_17:
        /*005c*/ 	.byte	0x04, 0x17
        /*005e*/ 	.short	(.L_19 - .L_18)
.L_18:
        /*0060*/ 	.word	0x00000000
        /*0064*/ 	.short	0x0009
        /*0066*/ 	.short	0x0030
        /*0068*/ 	.byte	0x00, 0xf0, 0x11, 0x00


	//----- nvinfo : EIATTR_KPARAM_INFO
	.align		4
.L_19:
        /*006c*/ 	.byte	0x04, 0x17
        /*006e*/ 	.short	(.L_21 - .L_20)
.L_20:
        /*0070*/ 	.word	0x00000000
        /*0074*/ 	.short	0x0008
        /*0076*/ 	.short	0x002c
        /*0078*/ 	.byte	0x00, 0xf0, 0x11, 0x00


	//----- nvinfo : EIATTR_KPARAM_INFO
	.align		4
.L_21:
        /*007c*/ 	.byte	0x04, 0x17
        /*007e*/ 	.short	(.L_23 - .L_22)
.L_22:
        /*0080*/ 	.word	0x00000000
        /*0084*/ 	.short	0x0007
        /*0086*/ 	.short	0x0028
        /*0088*/ 	.byte	0x00, 0xf0, 0x11, 0x00


	//----- nvinfo : EIATTR_KPARAM_INFO
	.align		4
.L_23:
        /*008c*/ 	.byte	0x04, 0x17
        /*008e*/ 	.short	(.L_25 - .L_24)
.L_24:
        /*0090*/ 	.word	0x00000000
        /*0094*/ 	.short	0x0006
        /*0096*/ 	.short	0x0024
        /*0098*/ 	.byte	0x00, 0xf0, 0x11, 0x00


	//----- nvinfo : EIATTR_KPARAM_INFO
	.align		4
.L_25:
        /*009c*/ 	.byte	0x04, 0x17
        /*009e*/ 	.short	(.L_27 - .L_26)
.L_26:
        /*00a0*/ 	.word	0x00000000
        /*00a4*/ 	.short	0x0005
        /*00a6*/ 	.short	0x0020
        /*00a8*/ 	.byte	0x00, 0xf0, 0x11, 0x00


	//----- nvinfo : EIATTR_KPARAM_INFO
	.align		4
.L_27:
        /*00ac*/ 	.byte	0x04, 0x17
        /*00ae*/ 	.short	(.L_29 - .L_28)
.L_28:
        /*00b0*/ 	.word	0x00000000
        /*00b4*/ 	.short	0x0004
        /*00b6*/ 	.short	0x001c
        /*00b8*/ 	.byte	0x00, 0xf0, 0x11, 0x00


	//----- nvinfo : EIATTR_KPARAM_INFO
	.align		4
.L_29:
        /*00bc*/ 	.byte	0x04, 0x17
        /*00be*/ 	.short	(.L_31 - .L_30)
.L_30:
        /*00c0*/ 	.word	0x00000000
        /*00c4*/ 	.short	0x0003
        /*00c6*/ 	.short	0x0018
        /*00c8*/ 	.byte	0x00, 0xf0, 0x11, 0x00


	//----- nvinfo : EIATTR_KPARAM_INFO
	.align		4
.L_31:
        /*00cc*/ 	.byte	0x04, 0x17
        /*00ce*/ 	.short	(.L_33 - .L_32)
.L_32:
        /*00d0*/ 	.word	0x00000000
        /*00d4*/ 	.short	0x0002
        /*00d6*/ 	.short	0x0010
        /*00d8*/ 	.byte	0x00, 0xf4, 0x21, 0x00


	//----- nvinfo : EIATTR_KPARAM_INFO
	.align		4
.L_33:
        /*00dc*/ 	.byte	0x04, 0x17
        /*00de*/ 	.short	(.L_35 - .L_34)
.L_34:
        /*00e0*/ 	.word	0x00000000
        /*00e4*/ 	.short	0x0001
        /*00e6*/ 	.short	0x0008
        /*00e8*/ 	.byte	0x00, 0xf4, 0x21, 0x00


	//----- nvinfo : EIATTR_KPARAM_INFO
	.align		4
.L_35:
        /*00ec*/ 	.byte	0x04, 0x17
        /*00ee*/ 	.short	(.L_37 - .L_36)
.L_36:
        /*00f0*/ 	.word	0x00000000
        /*00f4*/ 	.short	0x0000
        /*00f6*/ 	.short	0x0000
        /*00f8*/ 	.byte	0x00, 0xf4, 0x21, 0x00


	//----- nvinfo : EIATTR_MAXREG_COUNT
	.align		4
.L_37:
        /*00fc*/ 	.byte	0x03, 0x1b
        /*00fe*/ 	.short	0x0080


	//----- nvinfo : EIATTR_NUM_BARRIERS
	.align		4
        /*0100*/ 	.byte	0x02, 0x4c
        /*0102*/ 	.byte	0x01
	.zero		1


	//----- nvinfo : EIATTR_ANNOTATIONS
	.align		4
        /*0104*/ 	.byte	0x04, 0x55
        /*0106*/ 	.short	(.L_39 - .L_38)


	//   ....[0]....
.L_38:
        /*0108*/ 	.word	0x00000001
        /*010c*/ 	.byte	0x60, 0x06, 0x00, 0x00, 0x01, 0x00, 0x00, 0x00, 0x90, 0x06, 0x00, 0x00, 0x01, 0x00, 0x00, 0x00
        /* <DEDUP_REMOVED lines=1253> */
        /*4f6c*/ 	.byte	0x80, 0x4f, 0x01, 0x00, 0x01, 0x00, 0x00, 0x00, 0x90, 0x4f, 0x01, 0x00


	//----- nvinfo : EIATTR_MERCURY_ISA_VERSION
	.align		4
.L_39:
        /*4f78*/ 	.byte	0x03, 0x5f
        /*4f7a*/ 	.short	0x0000


	//----- nvinfo : EIATTR_EXIT_INSTR_OFFSETS
	.align		4
        /*4f7c*/ 	.byte	0x04, 0x1c
        /*4f7e*/ 	.short	(.L_41 - .L_40)


	//   ....[0]....
.L_40:
        /*4f80*/ 	.word	0x000152f0


	//   ....[1]....
        /*4f84*/ 	.word	0x00015320


	//----- nvinfo : EIATTR_REQNTID
	.align		4
.L_41:
        /*4f88*/ 	.byte	0x04, 0x10
        /*4f8a*/ 	.short	(.L_43 - .L_42)
.L_42:
        /*4f8c*/ 	.word	0x00000200
        /*4f90*/ 	.word	0x00000001
        /*4f94*/ 	.word	0x00000001
.L_43:


//--------------------- .nv.callgraph             --------------------------
	.section	.nv.callgraph,"",@"SHT_CUDA_CALLGRAPH"
	.align	4
	.sectionentsize	8
	.align		4
        /*0000*/ 	.word	0x00000000
	.align		4
        /*0004*/ 	.word	0xffffffff
	.align		4
        /*0008*/ 	.word	0x00000000
	.align		4
        /*000c*/ 	.word	0xfffffffe
	.align		4
        /*0010*/ 	.word	0x00000000
	.align		4
        /*0014*/ 	.word	0xfffffffd
	.align		4
        /*0018*/ 	.word	0x00000000
	.align		4
        /*001c*/ 	.word	0xfffffffc


//--------------------- .nv.rel.action            --------------------------
	.section	.nv.rel.action,"",@"SHT_CUDA_RELOCINFO"
	.align	8
	.sectionentsize	8
        /*0000*/ 	.byte	0x73, 0x00, 0x00, 0x00, 0x00, 0x00, 0x00, 0x00, 0x00, 0x00, 0x00, 0x11, 0x25, 0x00, 0x05, 0x36


//--------------------- .nv.constant0.matmul_kernel --------------------------
	.section	.nv.constant0.matmul_kernel,"a",@progbits
	.sectionflags	@""
	.align	4
.nv.constant0.matmul_kernel:
	.zero		432


//--------------------- .text.matmul_kernel       --------------------------
	.section	.text.matmul_kernel,"ax",@progbits
	.sectioninfo	@"SHI_REGISTERS=32"
	.align	128
        .global         matmul_kernel
        .type           matmul_kernel,@function
        .size           matmul_kernel,(.L_x_5 - matmul_kernel)
        .other          matmul_kernel,@"STO_CUDA_ENTRY STV_DEFAULT"
matmul_kernel:
.text.matmul_kernel:
[----:B------:R-:W-:-:S03]  /*0000*/  IMAD.MOV.U32 R1, RZ, RZ, c[0x0][0x28] ;  /* 0x00000a00ff017624 */ /* 0x000fc600078e00ff */
[----:B------:R-:W-:Y:S01]  /*0010*/  IMAD.MOV.U32 R6, RZ, RZ, 0xff ;  /* 0x000000ffff067424 */ /* 0x000fe200078e00ff */
[----:B------:R-:W0:Y:S01]  /*0020*/  S2R R29, SR_TID.X ;  /* 0x00000000001d7919 */ /* 0x000e220000002100 */
[----:B------:R-:W-:Y:S01]  /*0030*/  IADD3 R1, R1, -0xf78, RZ ;  /* 0xfffff08801017810 */ /* 0x000fe20007ffe0ff */
[----:B------:R-:W-:Y:S02]  /*0040*/  ULDC UR4, c[0x0][0x180] ;  /* 0x0000600000047ab9 */ /* 0x000fe40000000800 */
[----:B------:R-:W-:Y:S01]  /*0050*/  IADD3 R0, R6, c[0x0][0x17c], RZ ;  /* 0x00005f0006007a10 */ /* 0x000fe20007ffe0ff */
[----:B------:R-:W-:-:S03]  /*0060*/  ULDC.64 UR6, c[0x0][0x118] ;  /* 0x0000460000067ab9 */ /* 0x000fc60000000a00 */
[----:B------:R-:W-:-:S04]  /*0070*/  SHF.R.S32.HI R3, RZ, 0x1f, R0 ;  /* 0x0000001fff037819 */ /* 0x000fc80000011400 */
[----:B------:R-:W-:-:S04]  /*0080*/  LEA.HI R3, R3, R0, RZ, 0x8 ;  /* 0x0000000003037211 */ /* 0x000fc800078f40ff */
[----:B------:R-:W-:Y:S02]  /*0090*/  SHF.R.S32.HI R0, RZ, 0x8, R3 ;  /* 0x00000008ff007819 */ /* 0x000fe40000011403 */
[----:B------:R-:W1:Y:S03]  /*00a0*/  S2R R3, SR_CTAID.X ;  /* 0x0000000000037919 */ /* 0x000e660000002500 */
[----:B------:R-:W-:-:S05]  /*00b0*/  IMAD.SHL.U32 R0, R0, 0x8, RZ ;  /* 0x0000000800007824 */ /* 0x000fca00078e00ff */
[-C--:B------:R-:W-:Y:S02]  /*00c0*/  IABS R7, R0.reuse ;  /* 0x0000000000077213 */ /* 0x080fe40000000000 */
[----:B------:R-:W-:Y:S02]  /*00d0*/  IABS R11, R0 ;  /* 0x00000000000b7213 */ /* 0x000fe40000000000 */
[----:B------:R-:W2:Y:S01]  /*00e0*/  I2F.RP R2, R7 ;  /* 0x0000000700027306 */ /* 0x000ea20000209400 */
[----:B-1----:R-:W-:-:S07]  /*00f0*/  IABS R10, R3 ;  /* 0x00000003000a7213 */ /* 0x002fce0000000000 */
[----:B--2---:R-:W1:Y:S02]  /*0100*/  MUFU.RCP R2, R2 ;  /* 0x0000000200027308 */ /* 0x004e640000001000 */
[----:B-1----:R-:W-:Y:S01]  /*0110*/  IADD3 R4, R2, 0xffffffe, RZ ;  /* 0x0ffffffe02047810 */ /* 0x002fe20007ffe0ff */
[----:B------:R-:W-:-:S05]  /*0120*/  IMAD.MOV R2, RZ, RZ, -R11 ;  /* 0x000000ffff027224 */ /* 0x000fca00078e0a0b */
[----:B------:R1:W2:Y:S02]  /*0130*/  F2I.FTZ.U32.TRUNC.NTZ R5, R4 ;  /* 0x0000000400057305 */ /* 0x0002a4000021f000 */
[----:B-1----:R-:W-:Y:S02]  /*0140*/  IMAD.MOV.U32 R4, RZ, RZ, RZ ;  /* 0x000000ffff047224 */ /* 0x002fe400078e00ff */
[----:B--2---:R-:W-:-:S04]  /*0150*/  IMAD.MOV R8, RZ, RZ, -R5 ;  /* 0x000000ffff087224 */ /* 0x004fc800078e0a05 */
[----:B------:R-:W-:Y:S02]  /*0160*/  IMAD R9, R8, R7, RZ ;  /* 0x0000000708097224 */ /* 0x000fe400078e02ff */
[----:B------:R-:W-:Y:S02]  /*0170*/  IMAD.MOV.U32 R8, RZ, RZ, R10 ;  /* 0x000000ffff087224 */ /* 0x000fe400078e000a */
[----:B------:R-:W-:-:S06]  /*0180*/  IMAD.HI.U32 R5, R5, R9, R4 ;  /* 0x0000000905057227 */ /* 0x000fcc00078e0004 */
[----:B------:R-:W-:-:S04]  /*0190*/  IMAD.HI.U32 R5, R5, R8, RZ ;  /* 0x0000000805057227 */ /* 0x000fc800078e00ff */
[----:B------:R-:W-:-:S05]  /*01a0*/  IMAD R2, R5, R2, R8 ;  /* 0x0000000205027224 */ /* 0x000fca00078e0208 */
[----:B------:R-:W-:-:S13]  /*01b0*/  ISETP.GT.U32.AND P1, PT, R7, R2, PT ;  /* 0x000000020700720c */ /* 0x000fda0003f24070 */
[----:B------:R-:W-:Y:S01]  /*01c0*/  @!P1 IMAD.IADD R2, R2, 0x1, -R7 ;  /* 0x0000000102029824 */ /* 0x000fe200078e0a07 */
[----:B------:R-:W-:Y:S02]  /*01d0*/  @!P1 IADD3 R5, R5, 0x1, RZ ;  /* 0x0000000105059810 */ /* 0x000fe40007ffe0ff */
[----:B------:R-:W-:Y:S02]  /*01e0*/  ISETP.NE.AND P1, PT, R0, RZ, PT ;  /* 0x000000ff0000720c */ /* 0x000fe40003f25270 */
[----:B------:R-:W-:Y:S02]  /*01f0*/  ISETP.GE.U32.AND P0, PT, R2, R7, PT ;  /* 0x000000070200720c */ /* 0x000fe40003f06070 */
[----:B------:R-:W-:-:S04]  /*0200*/  LOP3.LUT R2, R3, R0, RZ, 0x3c, !PT ;  /* 0x0000000003027212 */ /* 0x000fc800078e3cff */
[----:B------:R-:W-:Y:S02]  /*0210*/  ISETP.GE.AND P2, PT, R2, RZ, PT ;  /* 0x000000ff0200720c */ /* 0x000fe40003f46270 */
[----:B------:R-:W-:-:S05]  /*0220*/  IADD3 R2, R6, c[0x0][0x178], RZ ;  /* 0x00005e0006027a10 */ /* 0x000fca0007ffe0ff */
[----:B------:R-:W-:-:S05]  /*0230*/  @P0 IADD3 R5, R5, 0x1, RZ ;  /* 0x0000000105050810 */ /* 0x000fca0007ffe0ff */
[----:B------:R-:W-:Y:S01]  /*0240*/  IMAD.MOV.U32 R4, RZ, RZ, R5 ;  /* 0x000000ffff047224 */ /* 0x000fe200078e0005 */
[----:B------:R-:W-:-:S03]  /*0250*/  SHF.R.S32.HI R5, RZ, 0x1f, R2 ;  /* 0x0000001fff057819 */ /* 0x000fc60000011402 */
[----:B------:R-:W-:Y:S01]  /*0260*/  @!P2 IMAD.MOV R4, RZ, RZ, -R4 ;  /* 0x000000ffff04a224 */ /* 0x000fe200078e0a04 */
[----:B------:R-:W-:Y:S02]  /*0270*/  @!P1 LOP3.LUT R4, RZ, R0, RZ, 0x33, !PT ;  /* 0x00000000ff049212 */ /* 0x000fe400078e33ff */
[----:B------:R-:W-:-:S03]  /*0280*/  LEA.HI R5, R5, R2, RZ, 0x8 ;  /* 0x0000000205057211 */ /* 0x000fc600078f40ff */
[----:B------:R-:W-:Y:S02]  /*0290*/  IMAD.SHL.U32 R2, R4, 0x8, RZ ;  /* 0x0000000804027824 */ /* 0x000fe400078e00ff */
[----:B------:R-:W-:-:S03]  /*02a0*/  IMAD.MOV R4, RZ, RZ, -R4 ;  /* 0x000000ffff047224 */ /* 0x000fc600078e0a04 */
[----:B------:R-:W-:Y:S01]  /*02b0*/  LEA.HI.SX32 R5, R5, -R2, 0x18 ;  /* 0x8000000205057211 */ /* 0x000fe200078fc2ff */
[----:B------:R-:W-:-:S03]  /*02c0*/  IMAD R9, R0, R4, R3 ;  /* 0x0000000400097224 */ /* 0x000fc600078e0203 */
[----:B------:R-:W-:Y:S02]  /*02d0*/  IMNMX R8, R5, 0x8, PT ;  /* 0x0000000805087817 */ /* 0x000fe40003800200 */
[----:B------:R-:W-:Y:S02]  /*02e0*/  IABS R4, R9 ;  /* 0x0000000900047213 */ /* 0x000fe40000000000 */
[----:B------:R-:W-:-:S04]  /*02f0*/  IABS R7, R8 ;  /* 0x0000000800077213 */ /* 0x000fc80000000000 */
[----:B------:R-:W1:Y:S08]  /*0300*/  I2F.RP R6, R7 ;  /* 0x0000000700067306 */ /* 0x000e700000209400 */
[----:B-1----:R-:W1:Y:S02]  /*0310*/  MUFU.RCP R6, R6 ;  /* 0x0000000600067308 */ /* 0x002e640000001000 */
[----:B-1----:R-:W-:-:S06]  /*0320*/  IADD3 R5, R6, 0xffffffe, RZ ;  /* 0x0ffffffe06057810 */ /* 0x002fcc0007ffe0ff */
[----:B------:R-:W1:Y:S02]  /*0330*/  F2I.FTZ.U32.TRUNC.NTZ R5, R5 ;  /* 0x0000000500057305 */ /* 0x000e64000021f000 */
[----:B-1----:R-:W-:-:S04]  /*0340*/  IMAD.MOV R10, RZ, RZ, -R5 ;  /* 0x000000ffff0a7224 */ /* 0x002fc800078e0a05 */
[----:B------:R-:W-:Y:S01]  /*0350*/  IMAD.MOV.U32 R0, RZ, RZ, R10 ;  /* 0x000000ffff007224 */ /* 0x000fe200078e000a */
[----:B------:R-:W-:-:S03]  /*0360*/  IABS R10, R8 ;  /* 0x00000008000a7213 */ /* 0x000fc60000000000 */
[----:B------:R-:W-:Y:S02]  /*0370*/  IMAD R3, R0, R7, RZ ;  /* 0x0000000700037224 */ /* 0x000fe400078e02ff */
[----:B------:R-:W-:Y:S02]  /*0380*/  IMAD.MOV.U32 R0, RZ, RZ, R4 ;  /* 0x000000ffff007224 */ /* 0x000fe400078e0004 */
[----:B------:R-:W-:-:S04]  /*0390*/  IMAD.MOV.U32 R4, RZ, RZ, RZ ;  /* 0x000000ffff047224 */ /* 0x000fc800078e00ff */
[----:B------:R-:W-:-:S04]  /*03a0*/  IMAD.HI.U32 R4, R5, R3, R4 ;  /* 0x0000000305047227 */ /* 0x000fc800078e0004 */
[----:B------:R-:W-:Y:S02]  /*03b0*/  IMAD.MOV R5, RZ, RZ, -R10 ;  /* 0x000000ffff057224 */ /* 0x000fe400078e0a0a */
[----:B------:R-:W-:Y:S01]  /*03c0*/  IMAD.HI.U32 R3, R4, R0, RZ ;  /* 0x0000000004037227 */ /* 0x000fe200078e00ff */
[----:B0-----:R-:W-:-:S03]  /*03d0*/  SHF.R.U32.HI R4, RZ, 0x8, R29 ;  /* 0x00000008ff047819 */ /* 0x001fc6000001161d */
[----:B------:R-:W-:Y:S01]  /*03e0*/  IMAD R0, R3, R5, R0 ;  /* 0x0000000503007224 */ /* 0x000fe200078e0200 */
[----:B------:R-:W-:-:S04]  /*03f0*/  SGXT.U32 R12, R4, 0x1 ;  /* 0x00000001040c781a */ /* 0x000fc80000000000 */
[----:B------:R-:W-:Y:S02]  /*0400*/  ISETP.GT.U32.AND P1, PT, R7, R0, PT ;  /* 0x000000000700720c */ /* 0x000fe40003f24070 */
[C---:B------:R-:W-:Y:S02]  /*0410*/  LOP3.LUT R4, R12.reuse, 0x2, RZ, 0xfc, !PT ;  /* 0x000000020c047812 */ /* 0x040fe400078efcff */
[C---:B------:R-:W-:Y:S02]  /*0420*/  LOP3.LUT R6, R12.reuse, 0x4, RZ, 0xfc, !PT ;  /* 0x000000040c067812 */ /* 0x040fe400078efcff */
[C---:B------:R-:W-:Y:S02]  /*0430*/  LOP3.LUT R4, R12.reuse, 0x8, RZ, 0xfc, !PT ;  /* 0x000000080c047812 */ /* 0x040fe400078efcff */
[C---:B------:R-:W-:Y:S02]  /*0440*/  LOP3.LUT R6, R12.reuse, 0xa, RZ, 0xfc, !PT ;  /* 0x0000000a0c067812 */ /* 0x040fe400078efcff */
[----:B------:R-:W-:-:S02]  /*0450*/  LOP3.LUT R4, R12, 0xe, RZ, 0xfc, !PT ;  /* 0x0000000e0c047812 */ /* 0x000fc400078efcff */
[----:B------:R-:W-:Y:S01]  /*0460*/  LOP3.LUT R6, R12, 0x10, RZ, 0xfc, !PT ;  /* 0x000000100c067812 */ /* 0x000fe200078efcff */
[----:B------:R-:W-:Y:S01]  /*0470*/  @!P1 IMAD.IADD R0, R0, 0x1, -R7 ;  /* 0x0000000100009824 */ /* 0x000fe200078e0a07 */
[----:B------:R-:W-:Y:S02]  /*0480*/  @!P1 IADD3 R3, R3, 0x1, RZ ;  /* 0x0000000103039810 */ /* 0x000fe40007ffe0ff */
[----:B------:R-:W-:Y:S02]  /*0490*/  ISETP.NE.AND P1, PT, R8, RZ, PT ;  /* 0x000000ff0800720c */ /* 0x000fe40003f25270 */
[----:B------:R-:W-:Y:S02]  /*04a0*/  ISETP.GE.U32.AND P0, PT, R0, R7, PT ;  /* 0x000000070000720c */ /* 0x000fe40003f06070 */
[----:B------:R-:W-:Y:S02]  /*04b0*/  LOP3.LUT R0, R9, R8, RZ, 0x3c, !PT ;  /* 0x0000000809007212 */ /* 0x000fe400078e3cff */
[----:B------:R-:W-:-:S02]  /*04c0*/  LOP3.LUT R4, R12, 0x14, RZ, 0xfc, !PT ;  /* 0x000000140c047812 */ /* 0x000fc400078efcff */
[----:B------:R-:W-:Y:S01]  /*04d0*/  ISETP.GE.AND P2, PT, R0, RZ, PT ;  /* 0x000000ff0000720c */ /* 0x000fe20003f46270 */
[----:B------:R-:W-:Y:S01]  /*04e0*/  IMAD.MOV.U32 R0, RZ, RZ, c[0x0][0x180] ;  /* 0x00006000ff007624 */ /* 0x000fe200078e00ff */
[C---:B------:R-:W-:Y:S02]  /*04f0*/  LOP3.LUT R6, R12.reuse, 0x16, RZ, 0xfc, !PT ;  /* 0x000000160c067812 */ /* 0x040fe400078efcff */
[----:B------:R-:W-:Y:S02]  /*0500*/  LOP3.LUT R4, R12, 0x1a, RZ, 0xfc, !PT ;  /* 0x0000001a0c047812 */ /* 0x000fe400078efcff */
[----:B------:R-:W-:Y:S02]  /*0510*/  IADD3 R0, R0, 0x3f, RZ ;  /* 0x0000003f00007810 */ /* 0x000fe40007ffe0ff */
[----:B------:R-:W-:Y:S02]  /*0520*/  @P0 IADD3 R3, R3, 0x1, RZ ;  /* 0x0000000103030810 */ /* 0x000fe40007ffe0ff */
[----:B------:R-:W-:-:S02]  /*0530*/  ISETP.GT.AND P0, PT, R0, 0x3f, PT ;  /* 0x0000003f0000780c */ /* 0x000fc40003f04270 */
[C---:B------:R-:W-:Y:S01]  /*0540*/  LOP3.LUT R6, R12.reuse, 0x1c, RZ, 0xfc, !PT ;  /* 0x0000001c0c067812 */ /* 0x040fe200078efcff */
[----:B------:R-:W-:Y:S01]  /*0550*/  @!P2 IMAD.MOV R3, RZ, RZ, -R3 ;  /* 0x000000ffff03a224 */ /* 0x000fe200078e0a03 */
[----:B------:R-:W-:Y:S02]  /*0560*/  @!P1 LOP3.LUT R3, RZ, R8, RZ, 0x33, !PT ;  /* 0x00000008ff039212 */ /* 0x000fe400078e33ff */
[C---:B------:R-:W-:Y:S02]  /*0570*/  LOP3.LUT R4, R12.reuse, 0x20, RZ, 0xfc, !PT ;  /* 0x000000200c047812 */ /* 0x040fe400078efcff */
[C---:B------:R-:W-:Y:S01]  /*0580*/  LOP3.LUT R6, R12.reuse, 0x22, RZ, 0xfc, !PT ;  /* 0x000000220c067812 */ /* 0x040fe200078efcff */
[----:B------:R-:W-:Y:S01]  /*0590*/  IMAD.MOV R5, RZ, RZ, -R3 ;  /* 0x000000ffff057224 */ /* 0x000fe200078e0a03 */
[C---:B------:R-:W-:Y:S01]  /*05a0*/  LOP3.LUT R4, R12.reuse, 0x26, RZ, 0xfc, !PT ;  /* 0x000000260c047812 */ /* 0x040fe200078efcff */
[----:B------:R-:W-:Y:S01]  /*05b0*/  IMAD.SHL.U32 R3, R3, 0x100, RZ ;  /* 0x0000010003037824 */ /* 0x000fe200078e00ff */
[----:B------:R-:W-:Y:S01]  /*05c0*/  LOP3.LUT R6, R12, 0x28, RZ, 0xfc, !PT ;  /* 0x000000280c067812 */ /* 0x000fe200078efcff */
[----:B------:R-:W-:Y:S01]  /*05d0*/  IMAD R5, R8, R5, R9 ;  /* 0x0000000508057224 */ /* 0x000fe200078e0209 */
[----:B------:R-:W-:-:S02]  /*05e0*/  LOP3.LUT R8, R29, 0xff, RZ, 0xc0, !PT ;  /* 0x000000ff1d087812 */ /* 0x000fc400078ec0ff */
[----:B------:R-:W-:Y:S01]  /*05f0*/  LOP3.LUT R4, R12, 0x2c, RZ, 0xfc, !PT ;  /* 0x0000002c0c047812 */ /* 0x000fe200078efcff */
[----:B------:R-:W-:Y:S01]  /*0600*/  IMAD.IADD R2, R2, 0x1, R5 ;  /* 0x0000000102027824 */ /* 0x000fe200078e0205 */
[C---:B------:R-:W-:Y:S02]  /*0610*/  LOP3.LUT R5, R12.reuse, 0x6, RZ, 0xfc, !PT ;  /* 0x000000060c057812 */ /* 0x040fe400078efcff */
[----:B------:R-:W-:Y:S01]  /*0620*/  LOP3.LUT R5, R12, 0xc, RZ, 0xfc, !PT ;  /* 0x0000000c0c057812 */ /* 0x000fe200078efcff */
[----:B------:R-:W-:Y:S01]  /*0630*/  IMAD R28, R2, 0x100, R8 ;  /* 0x00000100021c7824 */ /* 0x000fe200078e0208 */
[C---:B------:R-:W-:Y:S02]  /*0640*/  LOP3.LUT R5, R12.reuse, 0x12, RZ, 0xfc, !PT ;  /* 0x000000120c057812 */ /* 0x040fe400078efcff */
[C---:B------:R-:W-:Y:S02]  /*0650*/  LOP3.LUT R5, R12.reuse, 0x18, RZ, 0xfc, !PT ;  /* 0x000000180c057812 */ /* 0x040fe400078efcff */
[----:B------:R0:W-:Y:S01]  /*0660*/  STL [R1+0x4b4], R28 ;  /* 0x0004b41c01007387 */ /* 0x0001e20000100800 */
[----:B------:R-:W-:-:S02]  /*0670*/  LOP3.LUT R5, R12, 0x1e, RZ, 0xfc, !PT ;  /* 0x0000001e0c057812 */ /* 0x000fc400078efcff */
[C---:B------:R-:W-:Y:S01]  /*0680*/  LOP3.LUT R5, R12.reuse, 0x24, RZ, 0xfc, !PT ;  /* 0x000000240c057812 */ /* 0x040fe200078efcff */
[----:B------:R0:W-:Y:S01]  /*0690*/  STL [R1+0x38c], R3 ;  /* 0x00038c0301007387 */ /* 0x0001e20000100800 */
[C---:B------:R-:W-:Y:S02]  /*06a0*/  LOP3.LUT R5, R12.reuse, 0x2a, RZ, 0xfc, !PT ;  /* 0x0000002a0c057812 */ /* 0x040fe400078efcff */
[C---:B------:R-:W-:Y:S02]  /*06b0*/  LOP3.LUT R6, R12.reuse, 0x2e, RZ, 0xfc, !PT ;  /* 0x0000002e0c067812 */ /* 0x040fe400078efcff */
[C---:B------:R-:W-:Y:S02]  /*06c0*/  LOP3.LUT R5, R12.reuse, 0x30, RZ, 0xfc, !PT ;  /* 0x000000300c057812 */ /* 0x040fe400078efcff */
[C---:B------:R-:W-:Y:S02]  /*06d0*/  LOP3.LUT R4, R12.reuse, 0x32, RZ, 0xfc, !PT ;  /* 0x000000320c047812 */ /* 0x040fe400078efcff */
[----:B------:R-:W-:-:S02]  /*06e0*/  LOP3.LUT R6, R12, 0x34, RZ, 0xfc, !PT ;  /* 0x000000340c067812 */ /* 0x000fc400078efcff */
[C---:B------:R-:W-:Y:S02]  /*06f0*/  LOP3.LUT R5, R12.reuse, 0x36, RZ, 0xfc, !PT ;  /* 0x000000360c057812 */ /* 0x040fe400078efcff */
[C---:B------:R-:W-:Y:S02]  /*0700*/  LOP3.LUT R4, R12.reuse, 0x38, RZ, 0xfc, !PT ;  /* 0x000000380c047812 */ /* 0x040fe400078efcff */
[C---:B------:R-:W-:Y:S02]  /*0710*/  LOP3.LUT R6, R12.reuse, 0x3a, RZ, 0xfc, !PT ;  /* 0x0000003a0c067812 */ /* 0x040fe400078efcff */
[C---:B------:R-:W-:Y:S02]  /*0720*/  LOP3.LUT R5, R12.reuse, 0x3c, RZ, 0xfc, !PT ;  /* 0x0000003c0c057812 */ /* 0x040fe400078efcff */
[----:B------:R-:W-:Y:S01]  /*0730*/  LOP3.LUT R4, R12, 0x3e, RZ, 0xfc, !PT ;  /* 0x0000003e0c047812 */ /* 0x000fe200078efcff */
[----:B------:R-:W-:Y:S05]  /*0740*/  @P0 BRA `(.L_x_0) ;  /* 0x000003b000000947 */ /* 0x000fea0003800000 */
[C---:B0-----:R-:W-:Y:S01]  /*0750*/  IMAD.SHL.U32 R3, R29.reuse, 0x100, RZ ;  /* 0x000001001d037824 */ /* 0x041fe200078e00ff */
[----:B------:R-:W-:Y:S01]  /*0760*/  CS2R R24, SRZ ;  /* 0x0000000000187805 */ /* 0x000fe2000001ff00 */
[C---:B------:R-:W-:Y:S01]  /*0770*/  IMAD.SHL.U32 R2, R29.reuse, 0x20, RZ ;  /* 0x000000201d027824 */ /* 0x040fe200078e00ff */
[----:B------:R-:W-:Y:S01]  /*0780*/  CS2R R26, SRZ ;  /* 0x00000000001a7805 */ /* 0x000fe2000001ff00 */
[----:B------:R-:W-:Y:S01]  /*0790*/  IMAD.SHL.U32 R0, R29, 0x2, RZ ;  /* 0x000000021d007824 */ /* 0x000fe200078e00ff */
[----:B------:R0:W-:Y:S01]  /*07a0*/  STL [R1+0x4bc], R3 ;  /* 0x0004bc0301007387 */ /* 0x0001e20000100800 */
[----:B------:R-:W-:Y:S01]  /*07b0*/  CS2R R16, SRZ ;  /* 0x0000000000107805 */ /* 0x000fe2000001ff00 */
[----:B------:R-:W-:Y:S01]  /*07c0*/  CS2R R18, SRZ ;  /* 0x0000000000127805 */ /* 0x000fe2000001ff00 */
[----:B------:R-:W-:Y:S01]  /*07d0*/  CS2R R12, SRZ ;  /* 0x00000000000c7805 */ /* 0x000fe2000001ff00 */
        /* <DEDUP_REMOVED lines=8> */
[----:B------:R0:W-:Y:S01]  /*0860*/  STL [R1], RZ ;  /* 0x000000ff01007387 */ /* 0x0001e20000100800 */
[----:B------:R-:W-:-:S03]  /*0870*/  CS2R R22, SRZ ;  /* 0x0000000000167805 */ /* 0x000fc6000001ff00 */
[----:B------:R0:W-:Y:S04]  /*0880*/  STL [R1+0x4], RZ ;  /* 0x000004ff01007387 */ /* 0x0001e80000100800 */
        /* <DEDUP_REMOVED lines=37> */
[----:B------:R0:W-:Y:S01]  /*0ae0*/  STL [R1+0x11c], RZ ;  /* 0x00011cff01007387 */ /* 0x0001e20000100800 */
[----:B------:R-:W-:Y:S05]  /*0af0*/  BRA `(.L_x_1) ;  /* 0x0000fe1000007947 */ /* 0x000fea0003800000 */
.L_x_0:
[----:B0-----:R-:W-:Y:S01]  /*0b00*/  IABS R26, c[0x0][0x17c] ;  /* 0x00005f00001a7a13 */ /* 0x001fe20000000000 */
[----:B------:R-:W-:Y:S01]  /*0b10*/  IMAD.MOV.U32 R23, RZ, RZ, R3 ;  /* 0x000000ffff177224 */ /* 0x000fe200078e0003 */
[C---:B------:R-:W-:Y:S01]  /*0b20*/  LOP3.LUT P1, RZ, R29.reuse, 0x100, RZ, 0xc0, !PT ;  /* 0x000001001dff7812 */ /* 0x040fe2000782c0ff */
[----:B------:R-:W-:Y:S01]  /*0b30*/  IMAD.MOV.U32 R4, RZ, RZ, RZ ;  /* 0x000000ffff047224 */ /* 0x000fe200078e00ff */
[----:B------:R-:W0:Y:S01]  /*0b40*/  I2F.RP R2, R26 ;  /* 0x0000001a00027306 */ /* 0x000e220000209400 */
[----:B------:R-:W-:Y:S01]  /*0b50*/  IMAD.SHL.U32 R8, R8, 0x2, RZ ;  /* 0x0000000208087824 */ /* 0x000fe200078e00ff */
[----:B------:R-:W-:-:S04]  /*0b60*/  LOP3.LUT R13, R29, 0x1c0, RZ, 0xc0, !PT ;  /* 0x000001c01d0d7812 */ /* 0x000fc800078ec0ff */
[----:B------:R-:W-:Y:S02]  /*0b70*/  SHF.R.U32.HI R13, RZ, 0x2, R13 ;  /* 0x00000002ff0d7819 */ /* 0x000fe4000001160d */
[----:B0-----:R-:W0:Y:S02]  /*0b80*/  MUFU.RCP R2, R2 ;  /* 0x0000000200027308 */ /* 0x001e240000001000 */
[----:B0-----:R-:W-:-:S06]  /*0b90*/  IADD3 R2, R2, 0xffffffe, RZ ;  /* 0x0ffffffe02027810 */ /* 0x001fcc0007ffe0ff */
[----:B------:R0:W1:Y:S02]  /*0ba0*/  F2I.FTZ.U32.TRUNC.NTZ R5, R2 ;  /* 0x0000000200057305 */ /* 0x000064000021f000 */
[----:B0-----:R-:W-:-:S04]  /*0bb0*/  SHF.R.U32.HI R2, RZ, 0x6, R29 ;  /* 0x00000006ff027819 */ /* 0x001fc8000001161d */
[----:B------:R-:W-:Y:S01]  /*0bc0*/  SGXT.U32 R2, R2, 0x3 ;  /* 0x000000030202781a */ /* 0x000fe20000000000 */
[----:B-1----:R-:W-:-:S03]  /*0bd0*/  IMAD.MOV R3, RZ, RZ, -R5 ;  /* 0x000000ffff037224 */ /* 0x002fc600078e0a05 */
[----:B------:R-:W-:Y:S02]  /*0be0*/  LOP3.LUT R2, R23, R2, RZ, 0xfc, !PT ;  /* 0x0000000217027212 */ /* 0x000fe400078efcff */
[----:B------:R-:W-:Y:S01]  /*0bf0*/  LOP3.LUT R23, R29, 0x1ff, RZ, 0xc0, !PT ;  /* 0x000001ff1d177812 */ /* 0x000fe200078ec0ff */
[----:B------:R-:W-:Y:S01]  /*0c00*/  IMAD R3, R3, R26, RZ ;  /* 0x0000001a03037224 */ /* 0x000fe200078e02ff */
[C---:B------:R-:W-:Y:S02]  /*0c10*/  LOP3.LUT R6, R2.reuse, 0xf8, RZ, 0xfc, !PT ;  /* 0x000000f802067812 */ /* 0x040fe400078efcff */
[C---:B------:R-:W-:Y:S01]  /*0c20*/  LOP3.LUT R17, R2.reuse, 0xe0, RZ, 0xfc, !PT ;  /* 0x000000e002117812 */ /* 0x040fe200078efcff */
[----:B------:R-:W-:Y:S01]  /*0c30*/  IMAD.HI.U32 R3, R5, R3, R4 ;  /* 0x0000000305037227 */ /* 0x000fe200078e0004 */
[----:B------:R-:W-:Y:S02]  /*0c40*/  IABS R7, R6 ;  /* 0x0000000600077213 */ /* 0x000fe40000000000 */
[----:B------:R-:W-:Y:S01]  /*0c50*/  SHF.R.S32.HI R4, RZ, 0x1f, R0 ;  /* 0x0000001fff047819 */ /* 0x000fe20000011400 */
[----:B------:R-:W-:Y:S01]  /*0c60*/  IMAD.SHL.U32 R14, R23, 0x2, RZ ;  /* 0x00000002170e7824 */ /* 0x000fe200078e00ff */
[----:B------:R-:W-:Y:S01]  /*0c70*/  LOP3.LUT R5, R2, 0xf0, RZ, 0xfc, !PT ;  /* 0x000000f002057812 */ /* 0x000fe200078efcff */
[----:B------:R-:W-:Y:S01]  /*0c80*/  IMAD.HI.U32 R11, R3, R7, RZ ;  /* 0x00000007030b7227 */ /* 0x000fe200078e00ff */
[----:B------:R-:W-:-:S02]  /*0c90*/  LEA.HI R0, R4, R0, RZ, 0x6 ;  /* 0x0000000004007211 */ /* 0x000fc400078f30ff */
[----:B------:R-:W-:Y:S01]  /*0ca0*/  LOP3.LUT R4, R29, 0x7, RZ, 0xc0, !PT ;  /* 0x000000071d047812 */ /* 0x000fe200078ec0ff */
[----:B------:R-:W-:Y:S01]  /*0cb0*/  IMAD.MOV R11, RZ, RZ, -R11 ;  /* 0x000000ffff0b7224 */ /* 0x000fe200078e0a0b */
[----:B------:R-:W-:Y:S01]  /*0cc0*/  IABS R9, R5 ;  /* 0x0000000500097213 */ /* 0x000fe20000000000 */
[----:B------:R0:W-:Y:S01]  /*0cd0*/  STL [R1+0x58], R0 ;  /* 0x0000580001007387 */ /* 0x0001e20000100800 */
[----:B------:R-:W-:Y:S01]  /*0ce0*/  ISETP.GE.AND P2, PT, R5, RZ, PT ;  /* 0x000000ff0500720c */ /* 0x000fe20003f46270 */
[----:B------:R-:W-:Y:S01]  /*0cf0*/  IMAD R11, R26, R11, R7 ;  /* 0x0000000b1a0b7224 */ /* 0x000fe200078e0207 */
[----:B------:R-:W-:Y:S01]  /*0d00*/  ISETP.GE.AND P5, PT, R6, RZ, PT ;  /* 0x000000ff0600720c */ /* 0x000fe20003fa6270 */
[----:B------:R-:W-:Y:S01]  /*0d10*/  IMAD.SHL.U32 R7, R29, 0x2, RZ ;  /* 0x000000021d077824 */ /* 0x000fe200078e00ff */
[----:B------:R-:W-:Y:S01]  /*0d20*/  ISETP.GE.AND P3, PT, R17, RZ, PT ;  /* 0x000000ff1100720c */ /* 0x000fe20003f66270 */
[----:B------:R-:W-:Y:S01]  /*0d30*/  IMAD.SHL.U32 R12, R4, 0x10, RZ ;  /* 0x00000010040c7824 */ /* 0x000fe200078e00ff */
[----:B------:R-:W-:-:S02]  /*0d40*/  ISETP.GT.U32.AND P0, PT, R26, R11, PT ;  /* 0x0000000b1a00720c */ /* 0x000fc40003f04070 */
[----:B------:R-:W-:Y:S01]  /*0d50*/  LOP3.LUT R6, R2, 0xd8, RZ, 0xfc, !PT ;  /* 0x000000d802067812 */ /* 0x000fe200078efcff */
[----:B0-----:R-:W-:Y:S01]  /*0d60*/  IMAD.SHL.U32 R0, R29, 0x20, RZ ;  /* 0x000000201d007824 */ /* 0x001fe200078e00ff */
[----:B------:R-:W-:Y:S02]  /*0d70*/  LOP3.LUT R12, R12, 0x30, R7, 0x78, !PT ;  /* 0x000000300c0c7812 */ /* 0x000fe400078e7807 */
[----:B------:R-:W-:Y:S02]  /*0d80*/  IABS R17, R17 ;  /* 0x0000001100117213 */ /* 0x000fe40000000000 */
[----:B------:R0:W-:Y:S01]  /*0d90*/  STL [R1+0x53c], R0 ;  /* 0x00053c0001007387 */ /* 0x0001e20000100800 */
[----:B------:R-:W-:-:S03]  /*0da0*/  LOP3.LUT R10, R0, 0xc00, RZ, 0xc0, !PT ;  /* 0x00000c00000a7812 */ /* 0x000fc600078ec0ff */
[----:B------:R1:W-:Y:S01]  /*0db0*/  STL [R1+0x4b8], R7 ;  /* 0x0004b80701007387 */ /* 0x0003e20000100800 */
[----:B------:R-:W-:Y:S02]  /*0dc0*/  @!P0 IMAD.IADD R11, R11, 0x1, -R26 ;  /* 0x000000010b0b8824 */ /* 0x000fe400078e0a1a */
[----:B------:R-:W-:Y:S01]  /*0dd0*/  IMAD R10, R4, 0x80, R10 ;  /* 0x00000080040a7824 */ /* 0x000fe200078e020a */
[----:B------:R-:W-:Y:S02]  /*0de0*/  LOP3.LUT R4, R2, 0xe8, RZ, 0xfc, !PT ;  /* 0x000000e802047812 */ /* 0x000fe400078efcff */
[----:B0-----:R-:W-:Y:S02]  /*0df0*/  SEL R0, RZ, 0x210, !P1 ;  /* 0x00000210ff007807 */ /* 0x001fe40004800000 */
[----:B------:R-:W-:Y:S01]  /*0e00*/  ISETP.GT.U32.AND P4, PT, R26, R11, PT ;  /* 0x0000000b1a00720c */ /* 0x000fe20003f84070 */
[----:B-1----:R-:W-:Y:S01]  /*0e10*/  IMAD.HI.U32 R7, R3, R9, RZ ;  /* 0x0000000903077227 */ /* 0x002fe200078e00ff */
[----:B------:R-:W-:-:S02]  /*0e20*/  LOP3.LUT R15, R0, R8, RZ, 0x3c, !PT ;  /* 0x00000008000f7212 */ /* 0x000fc400078e3cff */
[----:B------:R-:W-:Y:S01]  /*0e30*/  IABS R8, R4 ;  /* 0x0000000400087213 */ /* 0x000fe20000000000 */
[----:B------:R-:W-:Y:S01]  /*0e40*/  IMAD.MOV R7, RZ, RZ, -R7 ;  /* 0x000000ffff077224 */ /* 0x000fe200078e0a07 */
[----:B------:R-:W-:Y:S01]  /*0e50*/  LOP3.LUT R0, R14, R13, RZ, 0x3c, !PT ;  /* 0x0000000d0e007212 */ /* 0x000fe200078e3cff */
[----:B------:R0:W-:Y:S01]  /*0e60*/  STL [R1+0x380], R15 ;  /* 0x0003800f01007387 */ /* 0x0001e20000100800 */
[----:B------:R-:W-:Y:S01]  /*0e70*/  ISETP.GE.AND P1, PT, R6, RZ, PT ;  /* 0x000000ff0600720c */ /* 0x000fe20003f26270 */
[----:B------:R-:W-:Y:S01]  /*0e80*/  IMAD R9, R26, R7, R9 ;  /* 0x000000071a097224 */ /* 0x000fe200078e0209 */
[----:B------:R-:W-:Y:S01]  /*0e90*/  LOP3.LUT R7, R2, 0xd0, RZ, 0xfc, !PT ;  /* 0x000000d002077812 */ /* 0x000fe200078efcff */
[----:B------:R-:W-:Y:S01]  /*0ea0*/  IMAD.HI.U32 R5, R3, R8, RZ ;  /* 0x0000000803057227 */ /* 0x000fe200078e00ff */
[----:B------:R1:W-:Y:S01]  /*0eb0*/  STL [R1+0x5c0], R0 ;  /* 0x0005c00001007387 */ /* 0x0003e20000100800 */
[----:B------:R-:W-:Y:S02]  /*0ec0*/  ISETP.GE.AND P0, PT, R4, RZ, PT ;  /* 0x000000ff0400720c */ /* 0x000fe40003f06270 */
[----:B------:R-:W-:Y:S01]  /*0ed0*/  ISETP.GT.U32.AND P6, PT, R26, R9, PT ;  /* 0x000000091a00720c */ /* 0x000fe20003fc4070 */
[----:B------:R-:W-:Y:S01]  /*0ee0*/  IMAD.MOV R5, RZ, RZ, -R5 ;  /* 0x000000ffff057224 */ /* 0x000fe200078e0a05 */
[----:B0-----:R-:W-:Y:S01]  /*0ef0*/  IABS R15, R7 ;  /* 0x00000007000f7213 */ /* 0x001fe20000000000 */
[----:B------:R-:W-:Y:S01]  /*0f00*/  @!P4 IMAD.IADD R11, R11, 0x1, -R26 ;  /* 0x000000010b0bc824 */ /* 0x000fe200078e0a1a */
[----:B------:R-:W-:Y:S01]  /*0f10*/  LOP3.LUT R4, R2, 0xc8, RZ, 0xfc, !PT ;  /* 0x000000c802047812 */ /* 0x000fe200078efcff */
[----:B------:R-:W-:-:S02]  /*0f20*/  IMAD R5, R26, R5, R8 ;  /* 0x000000051a057224 */ /* 0x000fc400078e0208 */
[----:B-1----:R-:W-:Y:S01]  /*0f30*/  IMAD.IADD R0, R10, 0x1, R12 ;  /* 0x000000010a007824 */ /* 0x002fe200078e020c */
[----:B------:R-:W-:Y:S01]  /*0f40*/  IABS R10, R6 ;  /* 0x00000006000a7213 */ /* 0x000fe20000000000 */
[----:B------:R-:W-:Y:S01]  /*0f50*/  IMAD.HI.U32 R8, R3, R17, RZ ;  /* 0x0000001103087227 */ /* 0x000fe200078e00ff */
[----:B------:R-:W-:Y:S02]  /*0f60*/  ISETP.GT.U32.AND P4, PT, R26, R5, PT ;  /* 0x000000051a00720c */ /* 0x000fe40003f84070 */
[----:B------:R-:W-:Y:S01]  /*0f70*/  IABS R14, R4 ;  /* 0x00000004000e7213 */ /* 0x000fe20000000000 */
[----:B------:R-:W-:Y:S01]  /*0f80*/  @!P6 IMAD.IADD R9, R9, 0x1, -R26 ;  /* 0x000000010909e824 */ /* 0x000fe200078e0a1a */
[----:B------:R0:W-:Y:S01]  /*0f90*/  STL [R1+0x384], R0 ;  /* 0x0003840001007387 */ /* 0x0001e20000100800 */
[----:B------:R-:W-:-:S03]  /*0fa0*/  IMAD.HI.U32 R6, R3, R10, RZ ;  /* 0x0000000a03067227 */ /* 0x000fc600078e00ff */
[C---:B------:R-:W-:Y:S01]  /*0fb0*/  ISETP.GT.U32.AND P6, PT, R26.reuse, R9, PT ;  /* 0x000000091a00720c */ /* 0x040fe20003fc4070 */
[----:B------:R-:W-:Y:S02]  /*0fc0*/  IMAD.MOV R8, RZ, RZ, -R8 ;  /* 0x000000ffff087224 */ /* 0x000fe400078e0a08 */
[----:B------:R-:W-:Y:S02]  /*0fd0*/  IMAD.MOV R6, RZ, RZ, -R6 ;  /* 0x000000ffff067224 */ /* 0x000fe400078e0a06 */
[C---:B------:R-:W-:Y:S02]  /*0fe0*/  IMAD R17, R26.reuse, R8, R17 ;  /* 0x000000081a117224 */ /* 0x040fe400078e0211 */
[----:B------:R-:W-:Y:S02]  /*0ff0*/  IMAD R10, R26, R6, R10 ;  /* 0x000000061a0a7224 */ /* 0x000fe400078e020a */
[----:B------:R-:W-:Y:S02]  /*1000*/  IMAD.MOV.U32 R13, RZ, RZ, R11 ;  /* 0x000000ffff0d7224 */ /* 0x000fe400078e000b */
[----:B------:R-:W-:-:S04]  /*1010*/  IMAD.HI.U32 R8, R3, R15, RZ ;  /* 0x0000000f03087227 */ /* 0x000fc800078e00ff */
[--C-:B------:R-:W-:Y:S01]  /*1020*/  @!P6 IMAD.IADD R9, R9, 0x1, -R26.reuse ;  /* 0x000000010909e824 */ /* 0x100fe200078e0a1a */
[C---:B------:R-:W-:Y:S01]  /*1030*/  ISETP.GT.U32.AND P6, PT, R26.reuse, R17, PT ;  /* 0x000000111a00720c */ /* 0x040fe20003fc4070 */
[----:B------:R-:W-:Y:S01]  /*1040*/  @!P5 IMAD.MOV R13, RZ, RZ, -R13 ;  /* 0x000000ffff0dd224 */ /* 0x000fe200078e0a0d */
[C---:B------:R-:W-:Y:S01]  /*1050*/  ISETP.GT.U32.AND P5, PT, R26.reuse, R10, PT ;  /* 0x0000000a1a00720c */ /* 0x040fe20003fa4070 */
[----:B------:R-:W-:Y:S02]  /*1060*/  @!P4 IMAD.IADD R5, R5, 0x1, -R26 ;  /* 0x000000010505c824 */ /* 0x000fe400078e0a1a */
[----:B------:R-:W-:Y:S01]  /*1070*/  IMAD.MOV R8, RZ, RZ, -R8 ;  /* 0x000000ffff087224 */ /* 0x000fe200078e0a08 */
[----:B------:R-:W-:Y:S01]  /*1080*/  STL [R1+0x28], R13 ;  /* 0x0000280d01007387 */ /* 0x000fe20000100800 */
[----:B------:R-:W-:Y:S01]  /*1090*/  IMAD.HI.U32 R6, R3, R14, RZ ;  /* 0x0000000e03067227 */ /* 0x000fe200078e00ff */
[----:B------:R-:W-:-:S03]  /*10a0*/  ISETP.GT.U32.AND P4, PT, R26, R5, PT ;  /* 0x000000051a00720c */ /* 0x000fc60003f84070 */
[----:B------:R-:W-:Y:S02]  /*10b0*/  IMAD R15, R26, R8, R15 ;  /* 0x000000081a0f7224 */ /* 0x000fe400078e020f */
[--C-:B------:R-:W-:Y:S02]  /*10c0*/  @!P6 IMAD.IADD R17, R17, 0x1, -R26.reuse ;  /* 0x000000011111e824 */ /* 0x100fe400078e0a1a */
[----:B------:R-:W-:Y:S01]  /*10d0*/  @!P5 IMAD.IADD R10, R10, 0x1, -R26 ;  /* 0x000000010a0ad824 */ /* 0x000fe200078e0a1a */
[C---:B------:R-:W-:Y:S01]  /*10e0*/  ISETP.GT.U32.AND P6, PT, R26.reuse, R15, PT ;  /* 0x0000000f1a00720c */ /* 0x040fe20003fc4070 */
[----:B------:R-:W-:Y:S01]  /*10f0*/  IMAD.MOV R6, RZ, RZ, -R6 ;  /* 0x000000ffff067224 */ /* 0x000fe200078e0a06 */
[----:B------:R-:W-:Y:S01]  /*1100*/  ISETP.GT.U32.AND P5, PT, R26, R17, PT ;  /* 0x000000111a00720c */ /* 0x000fe20003fa4070 */
[----:B0-----:R-:W-:Y:S02]  /*1110*/  IMAD.MOV.U32 R0, RZ, RZ, R9 ;  /* 0x000000ffff007224 */ /* 0x001fe400078e0009 */
[----:B------:R-:W-:Y:S01]  /*1120*/  @!P4 IMAD.IADD R5, R5, 0x1, -R26 ;  /* 0x000000010505c824 */ /* 0x000fe200078e0a1a */
[----:B------:R-:W-:Y:S01]  /*1130*/  ISETP.GE.AND P4, PT, R4, RZ, PT ;  /* 0x000000ff0400720c */ /* 0x000fe20003f86270 */
[----:B------:R-:W-:Y:S01]  /*1140*/  IMAD R14, R26, R6, R14 ;  /* 0x000000061a0e7224 */ /* 0x000fe200078e020e */
[----:B------:R-:W-:Y:S01]  /*1150*/  LOP3.LUT R4, R2, 0xc0, RZ, 0xfc, !PT ;  /* 0x000000c002047812 */ /* 0x000fe200078efcff */
[----:B------:R-:W-:Y:S01]  /*1160*/  @!P2 IMAD.MOV R0, RZ, RZ, -R0 ;  /* 0x000000ffff00a224 */ /* 0x000fe200078e0a00 */
[----:B------:R-:W-:-:S02]  /*1170*/  ISETP.GE.AND P2, PT, R7, RZ, PT ;  /* 0x000000ff0700720c */ /* 0x000fc40003f46270 */
[----:B------:R-:W-:Y:S01]  /*1180*/  IABS R12, R4 ;  /* 0x00000004000c7213 */ /* 0x000fe20000000000 */
[--C-:B------:R-:W-:Y:S01]  /*1190*/  @!P6 IMAD.IADD R15, R15, 0x1, -R26.reuse ;  /* 0x000000010f0fe824 */ /* 0x100fe200078e0a1a */
[----:B------:R0:W-:Y:S01]  /*11a0*/  STL [R1+0x24], R0 ;  /* 0x0000240001007387 */ /* 0x0001e20000100800 */
[----:B------:R-:W-:Y:S01]  /*11b0*/  @!P5 IMAD.IADD R17, R17, 0x1, -R26 ;  /* 0x000000011111d824 */ /* 0x000fe200078e0a1a */
[C---:B------:R-:W-:Y:S01]  /*11c0*/  ISETP.GT.U32.AND P5, PT, R26.reuse, R14, PT ;  /* 0x0000000e1a00720c */ /* 0x040fe20003fa4070 */
[----:B------:R-:W-:Y:S01]  /*11d0*/  IMAD.HI.U32 R11, R3, R12, RZ ;  /* 0x0000000c030b7227 */ /* 0x000fe200078e00ff */
[----:B------:R-:W-:Y:S02]  /*11e0*/  ISETP.GT.U32.AND P6, PT, R26, R15, PT ;  /* 0x0000000f1a00720c */ /* 0x000fe40003fc4070 */
[C---:B------:R-:W-:Y:S01]  /*11f0*/  LOP3.LUT R7, R2.reuse, 0xb8, RZ, 0xfc, !PT ;  /* 0x000000b802077812 */ /* 0x040fe200078efcff */
[----:B------:R-:W-:Y:S01]  /*1200*/  IMAD.MOV R11, RZ, RZ, -R11 ;  /* 0x000000ffff0b7224 */ /* 0x000fe200078e0a0b */
[C---:B------:R-:W-:Y:S01]  /*1210*/  LOP3.LUT R6, R2.reuse, 0xa8, RZ, 0xfc, !PT ;  /* 0x000000a802067812 */ /* 0x040fe200078efcff */
[----:B0-----:R-:W-:Y:S01]  /*1220*/  IMAD.MOV.U32 R0, RZ, RZ, R5 ;  /* 0x000000ffff007224 */ /* 0x001fe200078e0005 */
[----:B------:R-:W-:Y:S01]  /*1230*/  LOP3.LUT R5, R2, 0xb0, RZ, 0xfc, !PT ;  /* 0x000000b002057812 */ /* 0x000fe200078efcff */
[C---:B------:R-:W-:Y:S01]  /*1240*/  IMAD R12, R26.reuse, R11, R12 ;  /* 0x0000000b1a0c7224 */ /* 0x040fe200078e020c */
[----:B------:R-:W-:Y:S01]  /*1250*/  IABS R13, R7 ;  /* 0x00000007000d7213 */ /* 0x000fe20000000000 */
[----:B------:R-:W-:Y:S01]  /*1260*/  @!P0 IMAD.MOV R0, RZ, RZ, -R0 ;  /* 0x000000ffff008224 */ /* 0x000fe200078e0a00 */
[----:B------:R-:W-:Y:S01]  /*1270*/  ISETP.GT.U32.AND P0, PT, R26, R10, PT ;  /* 0x0000000a1a00720c */ /* 0x000fe20003f04070 */
[--C-:B------:R-:W-:Y:S01]  /*1280*/  @!P5 IMAD.IADD R14, R14, 0x1, -R26.reuse ;  /* 0x000000010e0ed824 */ /* 0x100fe200078e0a1a */
[----:B------:R-:W-:Y:S01]  /*1290*/  IABS R8, R5 ;  /* 0x0000000500087213 */ /* 0x000fe20000000000 */
[----:B------:R-:W-:Y:S01]  /*12a0*/  @!P6 IMAD.IADD R15, R15, 0x1, -R26 ;  /* 0x000000010f0fe824 */ /* 0x000fe200078e0a1a */
[C---:B------:R-:W-:Y:S01]  /*12b0*/  ISETP.GT.U32.AND P6, PT, R26.reuse, R12, PT ;  /* 0x0000000c1a00720c */ /* 0x040fe20003fc4070 */
[----:B------:R0:W-:Y:S01]  /*12c0*/  STL [R1+0x20], R0 ;  /* 0x0000200001007387 */ /* 0x0001e20000100800 */
[----:B------:R-:W-:Y:S01]  /*12d0*/  ISETP.GT.U32.AND P5, PT, R26, R14, PT ;  /* 0x0000000e1a00720c */ /* 0x000fe20003fa4070 */
[----:B------:R-:W-:Y:S01]  /*12e0*/  IMAD.HI.U32 R11, R3, R8, RZ ;  /* 0x00000008030b7227 */ /* 0x000fe200078e00ff */
[----:B------:R-:W-:-:S03]  /*12f0*/  IABS R9, R6 ;  /* 0x0000000600097213 */ /* 0x000fc60000000000 */
[----:B------:R-:W-:-:S04]  /*1300*/  IMAD.HI.U32 R16, R3, R13, RZ ;  /* 0x0000000d03107227 */ /* 0x000fc800078e00ff */
[----:B0-----:R-:W-:Y:S02]  /*1310*/  IMAD.MOV.U32 R0, RZ, RZ, R17 ;  /* 0x000000ffff007224 */ /* 0x001fe400078e0011 */
[----:B------:R-:W-:Y:S01]  /*1320*/  @!P0 IMAD.IADD R10, R10, 0x1, -R26 ;  /* 0x000000010a0a8824 */ /* 0x000fe200078e0a1a */
[----:B------:R-:W-:Y:S01]  /*1330*/  ISETP.GE.AND P0, PT, R4, RZ, PT ;  /* 0x000000ff0400720c */ /* 0x000fe20003f06270 */
[----:B------:R-:W-:Y:S01]  /*1340*/  @!P3 IMAD.MOV R0, RZ, RZ, -R0 ;  /* 0x000000ffff00b224 */ /* 0x000fe200078e0a00 */
[----:B------:R-:W-:Y:S01]  /*1350*/  ISETP.GE.AND P3, PT, R7, RZ, PT ;  /* 0x000000ff0700720c */ /* 0x000fe20003f66270 */
[----:B------:R-:W-:Y:S02]  /*1360*/  IMAD.MOV R11, RZ, RZ, -R11 ;  /* 0x000000ffff0b7224 */ /* 0x000fe400078e0a0b */
[----:B------:R-:W-:Y:S01]  /*1370*/  IMAD.MOV R16, RZ, RZ, -R16 ;  /* 0x000000ffff107224 */ /* 0x000fe200078e0a10 */
[----:B------:R0:W-:Y:S01]  /*1380*/  STL [R1+0x1c], R0 ;  /* 0x00001c0001007387 */ /* 0x0001e20000100800 */
[----:B------:R-:W-:-:S02]  /*1390*/  IMAD R8, R26, R11, R8 ;  /* 0x0000000b1a087224 */ /* 0x000fc400078e0208 */
[--C-:B------:R-:W-:Y:S02]  /*13a0*/  @!P6 IMAD.IADD R12, R12, 0x1, -R26.reuse ;  /* 0x000000010c0ce824 */ /* 0x100fe400078e0a1a */
[----:B------:R-:W-:Y:S01]  /*13b0*/  IMAD R7, R26, R16, R13 ;  /* 0x000000101a077224 */ /* 0x000fe200078e020d */
[----:B------:R-:W-:Y:S01]  /*13c0*/  LOP3.LUT R13, R2, 0x98, RZ, 0xfc, !PT ;  /* 0x00000098020d7812 */ /* 0x000fe200078efcff */
[----:B------:R-:W-:Y:S01]  /*13d0*/  @!P5 IMAD.IADD R14, R14, 0x1, -R26 ;  /* 0x000000010e0ed824 */ /* 0x000fe200078e0a1a */
[C---:B------:R-:W-:Y:S01]  /*13e0*/  ISETP.GT.U32.AND P5, PT, R26.reuse, R8, PT ;  /* 0x000000081a00720c */ /* 0x040fe20003fa4070 */
[----:B------:R-:W-:Y:S01]  /*13f0*/  IMAD.HI.U32 R4, R3, R9, RZ ;  /* 0x0000000903047227 */ /* 0x000fe200078e00ff */
[----:B------:R-:W-:Y:S02]  /*1400*/  ISETP.GT.U32.AND P6, PT, R26, R7, PT ;  /* 0x000000071a00720c */ /* 0x000fe40003fc4070 */
[----:B------:R-:W-:Y:S01]  /*1410*/  IABS R11, R13 ;  /* 0x0000000d000b7213 */ /* 0x000fe20000000000 */
[----:B0-----:R-:W-:Y:S01]  /*1420*/  IMAD.MOV.U32 R0, RZ, RZ, R10 ;  /* 0x000000ffff007224 */ /* 0x001fe200078e000a */
[----:B------:R-:W-:Y:S01]  /*1430*/  LOP3.LUT R16, R2, 0x70, RZ, 0xfc, !PT ;  /* 0x0000007002107812 */ /* 0x000fe200078efcff */
[----:B------:R-:W-:-:S02]  /*1440*/  IMAD.MOV R4, RZ, RZ, -R4 ;  /* 0x000000ffff047224 */ /* 0x000fc400078e0a04 */
[----:B------:R-:W-:Y:S01]  /*1450*/  @!P1 IMAD.MOV R0, RZ, RZ, -R0 ;  /* 0x000000ffff009224 */ /* 0x000fe200078e0a00 */
[C---:B------:R-:W-:Y:S01]  /*1460*/  ISETP.GT.U32.AND P1, PT, R26.reuse, R12, PT ;  /* 0x0000000c1a00720c */ /* 0x040fe20003f24070 */
[----:B------:R-:W-:Y:S01]  /*1470*/  IMAD R9, R26, R4, R9 ;  /* 0x000000041a097224 */ /* 0x000fe200078e0209 */
[----:B------:R-:W-:Y:S01]  /*1480*/  LOP3.LUT R4, R2, 0xa0, RZ, 0xfc, !PT ;  /* 0x000000a002047812 */ /* 0x000fe200078efcff */
[----:B------:R-:W-:Y:S01]  /*1490*/  @!P2 IMAD.MOV R15, RZ, RZ, -R15 ;  /* 0x000000ffff0fa224 */ /* 0x000fe200078e0a0f */
[----:B------:R0:W-:Y:S01]  /*14a0*/  STL [R1+0x14], R0 ;  /* 0x0000140001007387 */ /* 0x0001e20000100800 */
[--C-:B------:R-:W-:Y:S01]  /*14b0*/  @!P5 IMAD.IADD R8, R8, 0x1, -R26.reuse ;  /* 0x000000010808d824 */ /* 0x100fe200078e0a1a */
[----:B------:R-:W-:Y:S01]  /*14c0*/  IABS R10, R4 ;  /* 0x00000004000a7213 */ /* 0x000fe20000000000 */
[----:B------:R-:W-:Y:S01]  /*14d0*/  @!P6 IMAD.IADD R7, R7, 0x1, -R26 ;  /* 0x000000010707e824 */ /* 0x000fe200078e0a1a */
[----:B------:R-:W-:Y:S01]  /*14e0*/  STL [R1+0x10], R15 ;  /* 0x0000100f01007387 */ /* 0x000fe20000100800 */
[----:B------:R-:W-:-:S02]  /*14f0*/  ISETP.GE.AND P2, PT, R5, RZ, PT ;  /* 0x000000ff0500720c */ /* 0x000fc40003f46270 */
[C---:B------:R-:W-:Y:S01]  /*1500*/  ISETP.GT.U32.AND P5, PT, R26.reuse, R8, PT ;  /* 0x000000081a00720c */ /* 0x040fe20003fa4070 */
[----:B------:R-:W-:Y:S01]  /*1510*/  IMAD.HI.U32 R5, R3, R10, RZ ;  /* 0x0000000a03057227 */ /* 0x000fe200078e00ff */
[----:B------:R-:W-:-:S03]  /*1520*/  ISETP.GT.U32.AND P6, PT, R26, R7, PT ;  /* 0x000000071a00720c */ /* 0x000fc60003fc4070 */
[----:B0-----:R-:W-:Y:S02]  /*1530*/  IMAD.MOV.U32 R0, RZ, RZ, R14 ;  /* 0x000000ffff007224 */ /* 0x001fe400078e000e */
[----:B------:R-:W-:Y:S01]  /*1540*/  @!P1 IMAD.IADD R12, R12, 0x1, -R26 ;  /* 0x000000010c0c9824 */ /* 0x000fe200078e0a1a */
[----:B------:R-:W-:Y:S01]  /*1550*/  ISETP.GE.AND P1, PT, R6, RZ, PT ;  /* 0x000000ff0600720c */ /* 0x000fe20003f26270 */
[----:B------:R-:W-:Y:S01]  /*1560*/  @!P4 IMAD.MOV R0, RZ, RZ, -R0 ;  /* 0x000000ffff00c224 */ /* 0x000fe200078e0a00 */
[----:B------:R-:W-:Y:S01]  /*1570*/  ISETP.GT.U32.AND P4, PT, R26, R9, PT ;  /* 0x000000091a00720c */ /* 0x000fe20003f84070 */
[----:B------:R-:W-:-:S03]  /*1580*/  IMAD.HI.U32 R6, R3, R11, RZ ;  /* 0x0000000b03067227 */ /* 0x000fc600078e00ff */
[----:B------:R0:W-:Y:S01]  /*1590*/  STL [R1+0xc], R0 ;  /* 0x00000c0001007387 */ /* 0x0001e20000100800 */
[----:B------:R-:W-:Y:S02]  /*15a0*/  IMAD.MOV R5, RZ, RZ, -R5 ;  /* 0x000000ffff057224 */ /* 0x000fe400078e0a05 */
[----:B------:R-:W-:Y:S02]  /*15b0*/  @!P5 IMAD.IADD R8, R8, 0x1, -R26 ;  /* 0x000000010808d824 */ /* 0x000fe400078e0a1a */
[C---:B------:R-:W-:Y:S01]  /*15c0*/  IMAD R10, R26.reuse, R5, R10 ;  /* 0x000000051a0a7224 */ /* 0x040fe200078e020a */
[----:B------:R-:W-:Y:S01]  /*15d0*/  IABS R5, c[0x0][0x178] ;  /* 0x00005e0000057a13 */ /* 0x000fe20000000000 */
[--C-:B------:R-:W-:Y:S02]  /*15e0*/  @!P6 IMAD.IADD R7, R7, 0x1, -R26.reuse ;  /* 0x000000010707e824 */ /* 0x100fe400078e0a1a */
[----:B------:R-:W-:Y:S01]  /*15f0*/  @!P4 IMAD.IADD R9, R9, 0x1, -R26 ;  /* 0x000000010909c824 */ /* 0x000fe200078e0a1a */
[----:B------:R-:W-:Y:S01]  /*1600*/  ISETP.GT.U32.AND P6, PT, R26, R10, PT ;  /* 0x0000000a1a00720c */ /* 0x000fe20003fc4070 */
[----:B0-----:R-:W-:-:S02]  /*1610*/  IMAD.MOV.U32 R0, RZ, RZ, R12 ;  /* 0x000000ffff007224 */ /* 0x001fc400078e000c */
[----:B------:R-:W-:Y:S01]  /*1620*/  IMAD.MOV.U32 R15, RZ, RZ, R5 ;  /* 0x000000ffff0f7224 */ /* 0x000fe200078e0005 */
[----:B------:R-:W-:Y:S01]  /*1630*/  ISETP.GT.U32.AND P4, PT, R26, R9, PT ;  /* 0x000000091a00720c */ /* 0x000fe20003f84070 */
[----:B------:R-:W-:Y:S01]  /*1640*/  @!P0 IMAD.MOV R0, RZ, RZ, -R0 ;  /* 0x000000ffff008224 */ /* 0x000fe200078e0a00 */
[----:B------:R-:W-:Y:S01]  /*1650*/  ISETP.GE.AND P0, PT, R4, RZ, PT ;  /* 0x000000ff0400720c */ /* 0x000fe20003f06270 */
[----:B------:R-:W-:Y:S01]  /*1660*/  IMAD.MOV R4, RZ, RZ, -R6 ;  /* 0x000000ffff047224 */ /* 0x000fe200078e0a06 */
[----:B------:R-:W-:Y:S01]  /*1670*/  LOP3.LUT R6, R2, 0x90, RZ, 0xfc, !PT ;  /* 0x0000009002067812 */ /* 0x000fe200078efcff */
[----:B------:R-:W-:Y:S01]  /*1680*/  @!P3 IMAD.MOV R7, RZ, RZ, -R7 ;  /* 0x000000ffff07b224 */ /* 0x000fe200078e0a07 */
[----:B------:R-:W0:Y:S01]  /*1690*/  I2F.RP R15, R15 ;  /* 0x0000000f000f7306 */ /* 0x000e220000209400 */
[----:B------:R-:W-:Y:S01]  /*16a0*/  IMAD R11, R26, R4, R11 ;  /* 0x000000041a0b7224 */ /* 0x000fe200078e020b */
[----:B------:R-:W-:Y:S01]  /*16b0*/  IABS R12, R6 ;  /* 0x00000006000c7213 */ /* 0x000fe20000000000 */
[----:B------:R-:W-:Y:S01]  /*16c0*/  @!P6 IMAD.IADD R10, R10, 0x1, -R26 ;  /* 0x000000010a0ae824 */ /* 0x000fe200078e0a1a */
[----:B------:R-:W-:Y:S01]  /*16d0*/  LOP3.LUT R4, R2, 0x88, RZ, 0xfc, !PT ;  /* 0x0000008802047812 */ /* 0x000fe200078efcff */
[----:B------:R-:W-:Y:S01]  /*16e0*/  @!P2 IMAD.MOV R8, RZ, RZ, -R8 ;  /* 0x000000ffff08a224 */ /* 0x000fe200078e0a08 */
[C---:B------:R-:W-:Y:S01]  /*16f0*/  ISETP.GT.U32.AND P5, PT, R26.reuse, R11, PT ;  /* 0x0000000b1a00720c */ /* 0x040fe20003fa4070 */
[----:B------:R-:W-:Y:S01]  /*1700*/  IMAD.HI.U32 R5, R3, R12, RZ ;  /* 0x0000000c03057227 */ /* 0x000fe200078e00ff */
[----:B------:R-:W-:Y:S01]  /*1710*/  ISETP.GT.U32.AND P3, PT, R26, R10, PT ;  /* 0x0000000a1a00720c */ /* 0x000fe20003f64070 */
[----:B------:R1:W-:Y:S01]  /*1720*/  STL [R1+0x614], R0 ;  /* 0x0006140001007387 */ /* 0x0003e20000100800 */
[----:B------:R-:W-:Y:S01]  /*1730*/  IABS R14, R4 ;  /* 0x00000004000e7213 */ /* 0x000fe20000000000 */
[----:B------:R-:W-:Y:S01]  /*1740*/  IMAD.MOV R5, RZ, RZ, -R5 ;  /* 0x000000ffff057224 */ /* 0x000fe200078e0a05 */
[----:B------:R-:W-:Y:S01]  /*1750*/  ISETP.GE.AND P6, PT, R6, RZ, PT ;  /* 0x000000ff0600720c */ /* 0x000fe20003fc6270 */
[----:B------:R-:W-:Y:S01]  /*1760*/  @!P4 IMAD.IADD R9, R9, 0x1, -R26 ;  /* 0x000000010909c824 */ /* 0x000fe200078e0a1a */
[----:B------:R-:W-:Y:S01]  /*1770*/  ISETP.GE.AND P4, PT, R13, RZ, PT ;  /* 0x000000ff0d00720c */ /* 0x000fe20003f86270 */
[----:B------:R-:W-:Y:S01]  /*1780*/  IMAD R12, R26, R5, R12 ;  /* 0x000000051a0c7224 */ /* 0x000fe200078e020c */
[----:B------:R2:W-:Y:S01]  /*1790*/  STL [R1+0x618], R7 ;  /* 0x0006180701007387 */ /* 0x0005e20000100800 */
[----:B------:R-:W-:Y:S01]  /*17a0*/  IMAD.MOV.U32 R13, RZ, RZ, R14 ;  /* 0x000000ffff0d7224 */ /* 0x000fe200078e000e */
[----:B------:R-:W-:Y:S01]  /*17b0*/  LOP3.LUT R14, R2, 0x80, RZ, 0xfc, !PT ;  /* 0x00000080020e7812 */ /* 0x000fe200078efcff */
[--C-:B------:R-:W-:Y:S01]  /*17c0*/  @!P5 IMAD.IADD R11, R11, 0x1, -R26.reuse ;  /* 0x000000010b0bd824 */ /* 0x100fe200078e0a1a */
[C---:B------:R-:W-:Y:S01]  /*17d0*/  ISETP.GT.U32.AND P2, PT, R26.reuse, R12, PT ;  /* 0x0000000c1a00720c */ /* 0x040fe20003f44070 */
[----:B------:R-:W-:Y:S01]  /*17e0*/  IMAD.HI.U32 R6, R3, R13, RZ ;  /* 0x0000000d03067227 */ /* 0x000fe200078e00ff */
[----:B0-----:R0:W3:Y:S01]  /*17f0*/  MUFU.RCP R5, R15 ;  /* 0x0000000f00057308 */ /* 0x0010e20000001000 */
[----:B------:R4:W-:Y:S01]  /*1800*/  STL [R1+0x61c], R8 ;  /* 0x00061c0801007387 */ /* 0x0009e20000100800 */
[----:B------:R-:W-:Y:S01]  /*1810*/  ISETP.GT.U32.AND P5, PT, R26, R11, PT ;  /* 0x0000000b1a00720c */ /* 0x000fe20003fa4070 */
[----:B------:R-:W-:Y:S01]  /*1820*/  @!P3 IMAD.IADD R10, R10, 0x1, -R26 ;  /* 0x000000010a0ab824 */ /* 0x000fe200078e0a1a */
[C---:B-1----:R-:W-:Y:S01]  /*1830*/  LOP3.LUT R0, R2.reuse, 0x50, RZ, 0xfc, !PT ;  /* 0x0000005002007812 */ /* 0x042fe200078efcff */
[----:B------:R-:W-:Y:S01]  /*1840*/  IMAD.MOV R6, RZ, RZ, -R6 ;  /* 0x000000ffff067224 */ /* 0x000fe200078e0a06 */
[C---:B--2---:R-:W-:Y:S01]  /*1850*/  LOP3.LUT R7, R2.reuse, 0x20, RZ, 0xfc, !PT ;  /* 0x0000002002077812 */ /* 0x044fe200078efcff */
[----:B------:R-:W-:Y:S01]  /*1860*/  @!P0 IMAD.MOV R10, RZ, RZ, -R10 ;  /* 0x000000ffff0a8224 */ /* 0x000fe200078e0a0a */
[----:B0-----:R-:W-:Y:S01]  /*1870*/  LOP3.LUT R15, R2, 0x78, RZ, 0xfc, !PT ;  /* 0x00000078020f7812 */ /* 0x001fe200078efcff */
[----:B------:R-:W-:Y:S01]  /*1880*/  IMAD R13, R26, R6, R13 ;  /* 0x000000061a0d7224 */ /* 0x000fe200078e020d */
[----:B----4-:R-:W-:Y:S01]  /*1890*/  IABS R8, c[0x0][0x178] ;  /* 0x00005e0000087a13 */ /* 0x010fe20000000000 */
[--C-:B------:R-:W-:Y:S01]  /*18a0*/  @!P2 IMAD.IADD R12, R12, 0x1, -R26.reuse ;  /* 0x000000010c0ca824 */ /* 0x100fe200078e0a1a */
[----:B------:R-:W-:Y:S01]  /*18b0*/  ISETP.GE.AND P2, PT, R15, RZ, PT ;  /* 0x000000ff0f00720c */ /* 0x000fe20003f46270 */
[----:B------:R-:W-:Y:S01]  /*18c0*/  @!P1 IMAD.MOV R9, RZ, RZ, -R9 ;  /* 0x000000ffff099224 */ /* 0x000fe200078e0a09 */
[----:B------:R-:W-:Y:S01]  /*18d0*/  IABS R15, R15 ;  /* 0x0000000f000f7213 */ /* 0x000fe20000000000 */
[----:B------:R-:W-:Y:S01]  /*18e0*/  @!P5 IMAD.IADD R11, R11, 0x1, -R26 ;  /* 0x000000010b0bd824 */ /* 0x000fe200078e0a1a */
[----:B------:R-:W-:-:S02]  /*18f0*/  ISETP.GE.AND P5, PT, R14, RZ, PT ;  /* 0x000000ff0e00720c */ /* 0x000fc40003fa6270 */
[----:B------:R-:W-:Y:S01]  /*1900*/  IABS R14, R14 ;  /* 0x0000000e000e7213 */ /* 0x000fe20000000000 */
[C---:B------:R-:W-:Y:S01]  /*1910*/  IMAD.HI.U32 R20, R3.reuse, R15, RZ ;  /* 0x0000000f03147227 */ /* 0x040fe200078e00ff */
[C---:B------:R-:W-:Y:S01]  /*1920*/  ISETP.GT.U32.AND P0, PT, R26.reuse, R12, PT ;  /* 0x0000000c1a00720c */ /* 0x040fe20003f04070 */
[----:B------:R0:W-:Y:S01]  /*1930*/  STL [R1+0x620], R9 ;  /* 0x0006200901007387 */ /* 0x0001e20000100800 */
[----:B------:R-:W-:Y:S01]  /*1940*/  ISETP.GT.U32.AND P3, PT, R26, R13, PT ;  /* 0x0000000d1a00720c */ /* 0x000fe20003f64070 */
[----:B------:R-:W-:Y:S01]  /*1950*/  IMAD.HI.U32 R6, R3, R14, RZ ;  /* 0x0000000e03067227 */ /* 0x000fe200078e00ff */
[----:B---3--:R-:W-:Y:S01]  /*1960*/  IADD3 R5, R5, 0xffffffe, RZ ;  /* 0x0ffffffe05057810 */ /* 0x008fe20007ffe0ff */
[----:B------:R-:W-:Y:S01]  /*1970*/  STL [R1+0x624], R10 ;  /* 0x0006240a01007387 */ /* 0x000fe20000100800 */
[----:B------:R-:W-:Y:S01]  /*1980*/  ISETP.GE.AND P1, PT, R4, RZ, PT ;  /* 0x000000ff0400720c */ /* 0x000fe20003f26270 */
[----:B------:R-:W-:Y:S01]  /*1990*/  IMAD.MOV R6, RZ, RZ, -R6 ;  /* 0x000000ffff067224 */ /* 0x000fe200078e0a06 */
[----:B------:R-:W-:Y:S01]  /*19a0*/  LOP3.LUT R4, R2, 0x68, RZ, 0xfc, !PT ;  /* 0x0000006802047812 */ /* 0x000fe200078efcff */
[----:B------:R-:W-:Y:S01]  /*19b0*/  IMAD.MOV R20, RZ, RZ, -R20 ;  /* 0x000000ffff147224 */ /* 0x000fe200078e0a14 */
[----:B------:R-:W1:Y:S01]  /*19c0*/  F2I.FTZ.U32.TRUNC.NTZ R5, R5 ;  /* 0x0000000500057305 */ /* 0x000e62000021f000 */
[----:B------:R-:W-:Y:S01]  /*19d0*/  IMAD R14, R26, R6, R14 ;  /* 0x000000061a0e7224 */ /* 0x000fe200078e020e */
[----:B------:R-:W-:Y:S01]  /*19e0*/  IABS R17, R4 ;  /* 0x0000000400117213 */ /* 0x000fe20000000000 */
[----:B------:R-:W-:Y:S01]  /*19f0*/  @!P0 IMAD.IADD R12, R12, 0x1, -R26 ;  /* 0x000000010c0c8824 */ /* 0x000fe200078e0a1a */
[----:B0-----:R-:W-:Y:S01]  /*1a00*/  LOP3.LUT R9, R2, 0x28, RZ, 0xfc, !PT ;  /* 0x0000002802097812 */ /* 0x001fe200078efcff */
[C---:B------:R-:W-:Y:S01]  /*1a10*/  IMAD R15, R26.reuse, R20, R15 ;  /* 0x000000141a0f7224 */ /* 0x040fe200078e020f */
[C---:B------:R-:W-:Y:S01]  /*1a20*/  ISETP.GT.U32.AND P0, PT, R26.reuse, R14, PT ;  /* 0x0000000e1a00720c */ /* 0x040fe20003f04070 */
[----:B------:R-:W-:Y:S01]  /*1a30*/  @!P6 IMAD.MOV R12, RZ, RZ, -R12 ;  /* 0x000000ffff0ce224 */ /* 0x000fe200078e0a0c */
[----:B------:R-:W-:Y:S01]  /*1a40*/  IABS R20, R0 ;  /* 0x0000000000147213 */ /* 0x000fe20000000000 */
[----:B------:R-:W-:Y:S01]  /*1a50*/  @!P4 IMAD.MOV R11, RZ, RZ, -R11 ;  /* 0x000000ffff0bc224 */ /* 0x000fe200078e0a0b */
[----:B------:R-:W-:Y:S01]  /*1a60*/  ISETP.GT.U32.AND P6, PT, R26, R15, PT ;  /* 0x0000000f1a00720c */ /* 0x000fe20003fc4070 */
[----:B------:R-:W-:Y:S01]  /*1a70*/  @!P3 IMAD.IADD R13, R13, 0x1, -R26 ;  /* 0x000000010d0db824 */ /* 0x000fe200078e0a1a */
[----:B------:R-:W-:Y:S01]  /*1a80*/  ISETP.GE.AND P4, PT, R16, RZ, PT ;  /* 0x000000ff1000720c */ /* 0x000fe20003f86270 */
[C---:B------:R-:W-:Y:S01]  /*1a90*/  IMAD.HI.U32 R6, R3.reuse, R17, RZ ;  /* 0x0000001103067227 */ /* 0x040fe200078e00ff */
[----:B------:R-:W-:Y:S01]  /*1aa0*/  IABS R16, R16 ;  /* 0x0000001000107213 */ /* 0x000fe20000000000 */
[----:B------:R0:W-:Y:S01]  /*1ab0*/  STL [R1+0x628], R11 ;  /* 0x0006280b01007387 */ /* 0x0001e20000100800 */
[----:B------:R-:W-:Y:S01]  /*1ac0*/  ISETP.GT.U32.AND P3, PT, R26, R13, PT ;  /* 0x0000000d1a00720c */ /* 0x000fe20003f64070 */
[----:B------:R-:W-:Y:S01]  /*1ad0*/  IMAD.MOV R6, RZ, RZ, -R6 ;  /* 0x000000ffff067224 */ /* 0x000fe200078e0a06 */
[----:B------:R-:W-:Y:S01]  /*1ae0*/  IABS R25, R9 ;  /* 0x0000000900197213 */ /* 0x000fe20000000000 */
[----:B------:R-:W-:Y:S01]  /*1af0*/  @!P0 IMAD.IADD R14, R14, 0x1, -R26 ;  /* 0x000000010e0e8824 */ /* 0x000fe200078e0a1a */
[----:B------:R2:W-:Y:S01]  /*1b00*/  STL [R1+0x62c], R12 ;  /* 0x00062c0c01007387 */ /* 0x0005e20000100800 */
[----:B------:R-:W-:-:S03]  /*1b10*/  IMAD.HI.U32 R18, R3, R16, RZ ;  /* 0x0000001003127227 */ /* 0x000fc600078e00ff */
[----:B------:R-:W-:Y:S01]  /*1b20*/  ISETP.GT.U32.AND P0, PT, R26, R14, PT ;  /* 0x0000000e1a00720c */ /* 0x000fe20003f04070 */
[----:B------:R-:W-:Y:S01]  /*1b30*/  @!P6 IMAD.IADD R15, R15, 0x1, -R26 ;  /* 0x000000010f0fe824 */ /* 0x000fe200078e0a1a */
[----:B0-----:R-:W-:Y:S01]  /*1b40*/  LOP3.LUT R11, R2, 0x30, RZ, 0xfc, !PT ;  /* 0x00000030020b7812 */ /* 0x001fe200078efcff */
[----:B------:R-:W-:Y:S02]  /*1b50*/  IMAD.MOV R18, RZ, RZ, -R18 ;  /* 0x000000ffff127224 */ /* 0x000fe400078e0a12 */
[C---:B------:R-:W-:Y:S01]  /*1b60*/  IMAD R17, R26.reuse, R6, R17 ;  /* 0x000000061a117224 */ /* 0x040fe200078e0211 */
[C---:B------:R-:W-:Y:S01]  /*1b70*/  ISETP.GT.U32.AND P6, PT, R26.reuse, R15, PT ;  /* 0x0000000f1a00720c */ /* 0x040fe20003fc4070 */
[----:B------:R-:W-:Y:S01]  /*1b80*/  IMAD R16, R26, R18, R16 ;  /* 0x000000121a107224 */ /* 0x000fe200078e0210 */
[C---:B------:R-:W-:Y:S01]  /*1b90*/  LOP3.LUT R18, R2.reuse, 0x60, RZ, 0xfc, !PT ;  /* 0x0000006002127812 */ /* 0x040fe200078efcff */
[----:B-1----:R-:W-:Y:S01]  /*1ba0*/  IMAD.MOV R19, RZ, RZ, -R5 ;  /* 0x000000ffff137224 */ /* 0x002fe200078e0a05 */
[----:B--2---:R-:W-:Y:S01]  /*1bb0*/  LOP3.LUT R12, R2, 0x48, RZ, 0xfc, !PT ;  /* 0x00000048020c7812 */ /* 0x004fe200078efcff */
[--C-:B------:R-:W-:Y:S01]  /*1bc0*/  @!P3 IMAD.IADD R13, R13, 0x1, -R26.reuse ;  /* 0x000000010d0db824 */ /* 0x100fe200078e0a1a */
[----:B------:R-:W-:Y:S01]  /*1bd0*/  ISETP.GE.AND P3, PT, R4, RZ, PT ;  /* 0x000000ff0400720c */ /* 0x000fe20003f66270 */
[----:B------:R-:W-:Y:S01]  /*1be0*/  @!P0 IMAD.IADD R14, R14, 0x1, -R26 ;  /* 0x000000010e0e8824 */ /* 0x000fe200078e0a1a */
[----:B------:R-:W-:Y:S01]  /*1bf0*/  IABS R21, R12 ;  /* 0x0000000c00157213 */ /* 0x000fe20000000000 */
[----:B------:R-:W-:-:S02]  /*1c00*/  IMAD.MOV.U32 R4, RZ, RZ, RZ ;  /* 0x000000ffff047224 */ /* 0x000fc400078e00ff */
[----:B------:R-:W-:Y:S01]  /*1c10*/  @!P5 IMAD.MOV R14, RZ, RZ, -R14 ;  /* 0x000000ffff0ed224 */ /* 0x000fe200078e0a0e */
[C---:B------:R-:W-:Y:S01]  /*1c20*/  ISETP.GT.U32.AND P5, PT, R26.reuse, R16, PT ;  /* 0x000000101a00720c */ /* 0x040fe20003fa4070 */
[----:B------:R-:W-:Y:S01]  /*1c30*/  @!P6 IMAD.IADD R15, R15, 0x1, -R26 ;  /* 0x000000010f0fe824 */ /* 0x000fe200078e0a1a */
[----:B------:R-:W-:Y:S01]  /*1c40*/  ISETP.GT.U32.AND P6, PT, R26, R17, PT ;  /* 0x000000111a00720c */ /* 0x000fe20003fc4070 */
[----:B------:R-:W-:Y:S02]  /*1c50*/  IMAD R19, R19, R8, RZ ;  /* 0x0000000813137224 */ /* 0x000fe400078e02ff */
[----:B------:R-:W-:Y:S01]  /*1c60*/  @!P1 IMAD.MOV R13, RZ, RZ, -R13 ;  /* 0x000000ffff0d9224 */ /* 0x000fe200078e0a0d */
[----:B------:R-:W-:Y:S01]  /*1c70*/  ISETP.GE.AND P1, PT, R18, RZ, PT ;  /* 0x000000ff1200720c */ /* 0x000fe20003f26270 */
[----:B------:R-:W-:Y:S01]  /*1c80*/  IMAD.HI.U32 R10, R5, R19, R4 ;  /* 0x00000013050a7227 */ /* 0x000fe200078e0004 */
[----:B------:R-:W-:Y:S02]  /*1c90*/  LOP3.LUT R19, R2, 0x58, RZ, 0xfc, !PT ;  /* 0x0000005802137812 */ /* 0x000fe400078efcff */
[----:B------:R-:W-:Y:S01]  /*1ca0*/  IABS R18, R18 ;  /* 0x0000001200127213 */ /* 0x000fe20000000000 */
[----:B------:R-:W-:Y:S01]  /*1cb0*/  IMAD.HI.U32 R6, R3, R20, RZ ;  /* 0x0000001403067227 */ /* 0x000fe200078e00ff */
[----:B------:R-:W-:Y:S01]  /*1cc0*/  ISETP.GE.AND P0, PT, R19, RZ, PT ;  /* 0x000000ff1300720c */ /* 0x000fe20003f06270 */
[----:B------:R0:W-:Y:S01]  /*1cd0*/  STL [R1+0x630], R13 ;  /* 0x0006300d01007387 */ /* 0x0001e20000100800 */
[----:B------:R-:W-:Y:S01]  /*1ce0*/  IABS R19, R19 ;  /* 0x0000001300137213 */ /* 0x000fe20000000000 */
[--C-:B------:R-:W-:Y:S01]  /*1cf0*/  @!P5 IMAD.IADD R16, R16, 0x1, -R26.reuse ;  /* 0x000000011010d824 */ /* 0x100fe200078e0a1a */
[----:B------:R-:W-:Y:S01]  /*1d00*/  LOP3.LUT R4, R2, 0x40, RZ, 0xfc, !PT ;  /* 0x0000004002047812 */ /* 0x000fe200078efcff */
[----:B------:R-:W-:-:S02]  /*1d10*/  @!P6 IMAD.IADD R17, R17, 0x1, -R26 ;  /* 0x000000011111e824 */ /* 0x000fc400078e0a1a */
[C---:B------:R-:W-:Y:S01]  /*1d20*/  IMAD.HI.U32 R23, R3.reuse, R19, RZ ;  /* 0x0000001303177227 */ /* 0x040fe200078e00ff */
[C---:B------:R-:W-:Y:S01]  /*1d30*/  ISETP.GT.U32.AND P5, PT, R26.reuse, R16, PT ;  /* 0x000000101a00720c */ /* 0x040fe20003fa4070 */
[----:B------:R1:W-:Y:S01]  /*1d40*/  STL [R1+0x4c], R4 ;  /* 0x00004c0401007387 */ /* 0x0003e20000100800 */
[----:B------:R-:W-:Y:S01]  /*1d50*/  ISETP.GT.U32.AND P6, PT, R26, R17, PT ;  /* 0x000000111a00720c */ /* 0x000fe20003fc4070 */
[----:B------:R-:W-:Y:S01]  /*1d60*/  IMAD.MOV R23, RZ, RZ, -R23 ;  /* 0x000000ffff177224 */ /* 0x000fe200078e0a17 */
[----:B------:R-:W-:Y:S01]  /*1d70*/  IABS R22, R4 ;  /* 0x0000000400167213 */ /* 0x000fe20000000000 */
[----:B------:R-:W-:Y:S01]  /*1d80*/  IMAD.HI.U32 R24, R3, R18, RZ ;  /* 0x0000001203187227 */ /* 0x000fe200078e00ff */
[----:B0-----:R-:W-:-:S03]  /*1d90*/  LOP3.LUT R13, R2, 0x38, RZ, 0xfc, !PT ;  /* 0x00000038020d7812 */ /* 0x001fc600078efcff */
[----:B------:R-:W-:Y:S02]  /*1da0*/  IMAD.MOV R6, RZ, RZ, -R6 ;  /* 0x000000ffff067224 */ /* 0x000fe400078e0a06 */
[C---:B------:R-:W-:Y:S01]  /*1db0*/  IMAD R19, R26.reuse, R23, R19 ;  /* 0x000000171a137224 */ /* 0x040fe200078e0213 */
[----:B------:R-:W-:Y:S01]  /*1dc0*/  IABS R23, R13 ;  /* 0x0000000d00177213 */ /* 0x000fe20000000000 */
[----:B------:R-:W-:Y:S01]  /*1dd0*/  IMAD.MOV R24, RZ, RZ, -R24 ;  /* 0x000000ffff187224 */ /* 0x000fe200078e0a18 */
[----:B------:R-:W-:Y:S01]  /*1de0*/  STL [R1+0x3c], R13 ;  /* 0x00003c0d01007387 */ /* 0x000fe20000100800 */
[----:B------:R-:W-:Y:S01]  /*1df0*/  IMAD R20, R26, R6, R20 ;  /* 0x000000061a147224 */ /* 0x000fe200078e0214 */
[----:B------:R-:W-:Y:S01]  /*1e00*/  IABS R6, R7 ;  /* 0x0000000700067213 */ /* 0x000fe20000000000 */
[----:B------:R-:W-:Y:S01]  /*1e10*/  @!P5 IMAD.IADD R16, R16, 0x1, -R26 ;  /* 0x000000011010d824 */ /* 0x000fe200078e0a1a */
[C---:B------:R-:W-:Y:S01]  /*1e20*/  ISETP.GT.U32.AND P5, PT, R26.reuse, R19, PT ;  /* 0x000000131a00720c */ /* 0x040fe20003fa4070 */
[C---:B------:R-:W-:Y:S01]  /*1e30*/  IMAD R18, R26.reuse, R24, R18 ;  /* 0x000000181a127224 */ /* 0x040fe200078e0212 */
[----:B------:R-:W-:Y:S01]  /*1e40*/  IABS R24, R11 ;  /* 0x0000000b00187213 */ /* 0x000fe20000000000 */
[----:B------:R-:W-:Y:S01]  /*1e50*/  @!P6 IMAD.IADD R17, R17, 0x1, -R26 ;  /* 0x000000011111e824 */ /* 0x000fe200078e0a1a */
[C---:B------:R-:W-:Y:S01]  /*1e60*/  ISETP.GT.U32.AND P6, PT, R26.reuse, R20, PT ;  /* 0x000000141a00720c */ /* 0x040fe20003fc4070 */
[----:B------:R-:W-:Y:S01]  /*1e70*/  @!P2 IMAD.MOV R15, RZ, RZ, -R15 ;  /* 0x000000ffff0fa224 */ /* 0x000fe200078e0a0f */
[----:B------:R-:W-:Y:S01]  /*1e80*/  ISETP.GT.U32.AND P2, PT, R26, R18, PT ;  /* 0x000000121a00720c */ /* 0x000fe20003f44070 */
[----:B-1----:R-:W-:Y:S01]  /*1e90*/  IMAD.HI.U32 R4, R3, R22, RZ ;  /* 0x0000001603047227 */ /* 0x002fe200078e00ff */
[----:B------:R0:W-:Y:S03]  /*1ea0*/  STL [R1+0x38], R11 ;  /* 0x0000380b01007387 */ /* 0x0001e60000100800 */
[----:B------:R-:W-:-:S02]  /*1eb0*/  IMAD.MOV R4, RZ, RZ, -R4 ;  /* 0x000000ffff047224 */ /* 0x000fc400078e0a04 */
[----:B------:R-:W-:Y:S02]  /*1ec0*/  @!P5 IMAD.IADD R19, R19, 0x1, -R26 ;  /* 0x000000011313d824 */ /* 0x000fe400078e0a1a */
[----:B------:R-:W-:Y:S02]  /*1ed0*/  IMAD R22, R26, R4, R22 ;  /* 0x000000041a167224 */ /* 0x000fe400078e0216 */
[--C-:B------:R-:W-:Y:S01]  /*1ee0*/  @!P6 IMAD.IADD R20, R20, 0x1, -R26.reuse ;  /* 0x000000011414e824 */ /* 0x100fe200078e0a1a */
[----:B------:R-:W-:Y:S01]  /*1ef0*/  ISETP.GT.U32.AND P5, PT, R26, R19, PT ;  /* 0x000000131a00720c */ /* 0x000fe20003fa4070 */
[----:B------:R-:W-:Y:S01]  /*1f00*/  @!P2 IMAD.IADD R18, R18, 0x1, -R26 ;  /* 0x000000011212a824 */ /* 0x000fe200078e0a1a */
[----:B0-----:R-:W-:Y:S01]  /*1f10*/  LOP3.LUT R11, R2, 0x8, RZ, 0xfc, !PT ;  /* 0x00000008020b7812 */ /* 0x001fe200078efcff */
[C---:B------:R-:W-:Y:S01]  /*1f20*/  IMAD.HI.U32 R4, R3.reuse, R23, RZ ;  /* 0x0000001703047227 */ /* 0x040fe200078e00ff */
[C---:B------:R-:W-:Y:S02]  /*1f30*/  ISETP.GT.U32.AND P6, PT, R26.reuse, R20, PT ;  /* 0x000000141a00720c */ /* 0x040fe40003fc4070 */
[----:B------:R-:W-:Y:S01]  /*1f40*/  ISETP.GT.U32.AND P2, PT, R26, R18, PT ;  /* 0x000000121a00720c */ /* 0x000fe20003f44070 */
[----:B------:R-:W-:-:S04]  /*1f50*/  IMAD.HI.U32 R5, R3, R21, RZ ;  /* 0x0000001503057227 */ /* 0x000fc800078e00ff */
[----:B------:R-:W-:Y:S02]  /*1f60*/  IMAD.MOV R4, RZ, RZ, -R4 ;  /* 0x000000ffff047224 */ /* 0x000fe400078e0a04 */
[----:B------:R-:W-:Y:S02]  /*1f70*/  IMAD.MOV R5, RZ, RZ, -R5 ;  /* 0x000000ffff057224 */ /* 0x000fe400078e0a05 */
[C---:B------:R-:W-:Y:S02]  /*1f80*/  IMAD R23, R26.reuse, R4, R23 ;  /* 0x000000041a177224 */ /* 0x040fe400078e0217 */
[----:B------:R-:W-:Y:S01]  /*1f90*/  @!P5 IMAD.IADD R19, R19, 0x1, -R26 ;  /* 0x000000011313d824 */ /* 0x000fe200078e0a1a */
[C---:B------:R-:W-:Y:S01]  /*1fa0*/  ISETP.GT.U32.AND P5, PT, R26.reuse, R22, PT ;  /* 0x000000161a00720c */ /* 0x040fe20003fa4070 */
[----:B------:R-:W-:Y:S02]  /*1fb0*/  IMAD R21, R26, R5, R21 ;  /* 0x000000051a157224 */ /* 0x000fe400078e0215 */
[----:B------:R-:W-:-:S04]  /*1fc0*/  IMAD.HI.U32 R5, R3, R24, RZ ;  /* 0x0000001803057227 */ /* 0x000fc800078e00ff */
[----:B------:R-:W-:Y:S02]  /*1fd0*/  IMAD.MOV.U32 R13, RZ, RZ, R28 ;  /* 0x000000ffff0d7224 */ /* 0x000fe400078e001c */
[----:B------:R-:W-:Y:S01]  /*1fe0*/  @!P6 IMAD.IADD R20, R20, 0x1, -R26 ;  /* 0x000000011414e824 */ /* 0x000fe200078e0a1a */
[----:B------:R-:W-:Y:S01]  /*1ff0*/  ISETP.GT.U32.AND P6, PT, R26, R23, PT ;  /* 0x000000171a00720c */ /* 0x000fe20003fc4070 */
[----:B------:R-:W-:-:S04]  /*2000*/  IMAD.HI.U32 R29, R3, R25, RZ ;  /* 0x00000019031d7227 */ /* 0x000fc800078e00ff */
[----:B------:R-:W-:-:S04]  /*2010*/  IMAD.HI.U32 R28, R3, R6, RZ ;  /* 0x00000006031c7227 */ /* 0x000fc800078e00ff */
[----:B------:R-:W-:Y:S02]  /*2020*/  IMAD.MOV R27, RZ, RZ, -R5 ;  /* 0x000000ffff1b7224 */ /* 0x000fe400078e0a05 */
[----:B------:R-:W-:Y:S01]  /*2030*/  @!P2 IMAD.IADD R18, R18, 0x1, -R26 ;  /* 0x000000011212a824 */ /* 0x000fe200078e0a1a */
[----:B------:R-:W-:Y:S01]  /*2040*/  ISETP.GT.U32.AND P2, PT, R26, R21, PT ;  /* 0x000000151a00720c */ /* 0x000fe20003f44070 */
[----:B------:R-:W-:Y:S01]  /*2050*/  IMAD.MOV R4, RZ, RZ, -R29 ;  /* 0x000000ffff047224 */ /* 0x000fe200078e0a1d */
[C---:B------:R-:W-:Y:S01]  /*2060*/  LOP3.LUT R29, R2.reuse, 0x10, RZ, 0xfc, !PT ;  /* 0x00000010021d7812 */ /* 0x040fe200078efcff */
[----:B------:R-:W-:Y:S01]  /*2070*/  IMAD.MOV R5, RZ, RZ, -R28 ;  /* 0x000000ffff057224 */ /* 0x000fe200078e0a1c */
[----:B------:R-:W-:Y:S01]  /*2080*/  LOP3.LUT R28, R2, 0x18, RZ, 0xfc, !PT ;  /* 0x00000018021c7812 */ /* 0x000fe200078efcff */
[C---:B------:R-:W-:Y:S01]  /*2090*/  IMAD R24, R26.reuse, R27, R24 ;  /* 0x0000001b1a187224 */ /* 0x040fe200078e0218 */
[----:B------:R-:W-:Y:S01]  /*20a0*/  IABS R27, R13 ;  /* 0x0000000d001b7213 */ /* 0x000fe20000000000 */
[----:B------:R-:W-:Y:S01]  /*20b0*/  IMAD R25, R26, R4, R25 ;  /* 0x000000041a197224 */ /* 0x000fe200078e0219 */
[----:B------:R-:W-:Y:S01]  /*20c0*/  IABS R4, R28 ;  /* 0x0000001c00047213 */ /* 0x000fe20000000000 */
[----:B------:R-:W-:Y:S01]  /*20d0*/  @!P5 IMAD.IADD R22, R22, 0x1, -R26 ;  /* 0x000000011616d824 */ /* 0x000fe200078e0a1a */
[C---:B------:R-:W-:Y:S01]  /*20e0*/  ISETP.GT.U32.AND P5, PT, R26.reuse, R24, PT ;  /* 0x000000181a00720c */ /* 0x040fe20003fa4070 */
[C---:B------:R-:W-:Y:S01]  /*20f0*/  IMAD R6, R26.reuse, R5, R6 ;  /* 0x000000051a067224 */ /* 0x040fe200078e0206 */
[----:B------:R0:W-:Y:S01]  /*2100*/  STL [R1+0x30], R28 ;  /* 0x0000301c01007387 */ /* 0x0001e20000100800 */
[----:B------:R-:W-:Y:S01]  /*2110*/  IABS R5, R29 ;  /* 0x0000001d00057213 */ /* 0x000fe20000000000 */
[--C-:B------:R-:W-:Y:S01]  /*2120*/  @!P6 IMAD.IADD R23, R23, 0x1, -R26.reuse ;  /* 0x000000011717e824 */ /* 0x100fe200078e0a1a */
[----:B------:R-:W-:Y:S01]  /*2130*/  ISETP.GT.U32.AND P6, PT, R26, R25, PT ;  /* 0x000000191a00720c */ /* 0x000fe20003fc4070 */
[----:B------:R1:W-:Y:S01]  /*2140*/  STL [R1+0x2c], R29 ;  /* 0x00002c1d01007387 */ /* 0x0003e20000100800 */
[----:B------:R-:W-:Y:S01]  /*2150*/  @!P2 IMAD.IADD R21, R21, 0x1, -R26 ;  /* 0x000000011515a824 */ /* 0x000fe200078e0a1a */
[----:B------:R-:W-:-:S02]  /*2160*/  ISETP.GE.AND P2, PT, R2, RZ, PT ;  /* 0x000000ff0200720c */ /* 0x000fc40003f46270 */
[----:B------:R-:W-:Y:S02]  /*2170*/  IABS R13, R2 ;  /* 0x00000002000d7213 */ /* 0x000fe40000000000 */
[----:B0-----:R-:W-:Y:S01]  /*2180*/  IABS R28, R11 ;  /* 0x0000000b001c7213 */ /* 0x001fe20000000000 */
[----:B------:R-:W-:Y:S01]  /*2190*/  @!P5 IMAD.IADD R24, R24, 0x1, -R26 ;  /* 0x000000011818d824 */ /* 0x000fe200078e0a1a */
[----:B------:R-:W-:Y:S01]  /*21a0*/  ISETP.GT.U32.AND P5, PT, R26, R6, PT ;  /* 0x000000061a00720c */ /* 0x000fe20003fa4070 */
[----:B-1----:R-:W-:-:S04]  /*21b0*/  IMAD.HI.U32 R29, R3, R4, RZ ;  /* 0x00000004031d7227 */ /* 0x002fc800078e00ff */
[----:B------:R-:W-:Y:S02]  /*21c0*/  IMAD.MOV R2, RZ, RZ, -R29 ;  /* 0x000000ffff027224 */ /* 0x000fe400078e0a1d */
[----:B------:R-:W-:-:S04]  /*21d0*/  IMAD.HI.U32 R29, R3, R5, RZ ;  /* 0x00000005031d7227 */ /* 0x000fc800078e00ff */
[----:B------:R-:W-:Y:S02]  /*21e0*/  IMAD.MOV R29, RZ, RZ, -R29 ;  /* 0x000000ffff1d7224 */ /* 0x000fe400078e0a1d */
[----:B------:R-:W-:Y:S01]  /*21f0*/  @!P4 IMAD.MOV R16, RZ, RZ, -R16 ;  /* 0x000000ffff10c224 */ /* 0x000fe200078e0a10 */
[C---:B------:R-:W-:Y:S01]  /*2200*/  ISETP.GT.U32.AND P4, PT, R26.reuse, R21, PT ;  /* 0x000000151a00720c */ /* 0x040fe20003f84070 */
[C---:B------:R-:W-:Y:S02]  /*2210*/  IMAD R4, R26.reuse, R2, R4 ;  /* 0x000000021a047224 */ /* 0x040fe400078e0204 */
[C---:B------:R-:W-:Y:S02]  /*2220*/  IMAD R2, R26.reuse, R29, R5 ;  /* 0x0000001d1a027224 */ /* 0x040fe400078e0205 */
[----:B------:R-:W-:Y:S01]  /*2230*/  @!P6 IMAD.IADD R25, R25, 0x1, -R26 ;  /* 0x000000011919e824 */ /* 0x000fe200078e0a1a */
[----:B------:R-:W-:Y:S01]  /*2240*/  ISETP.GT.U32.AND P6, PT, R26, R22, PT ;  /* 0x000000161a00720c */ /* 0x000fe20003fc4070 */
[----:B------:R-:W-:-:S04]  /*2250*/  IMAD.HI.U32 R5, R3, R28, RZ ;  /* 0x0000001c03057227 */ /* 0x000fc800078e00ff */
[----:B------:R-:W-:-:S04]  /*2260*/  IMAD.HI.U32 R3, R3, R13, RZ ;  /* 0x0000000d03037227 */ /* 0x000fc800078e00ff */
[----:B------:R-:W-:Y:S02]  /*2270*/  IMAD.MOV R3, RZ, RZ, -R3 ;  /* 0x000000ffff037224 */ /* 0x000fe400078e0a03 */
[--C-:B------:R-:W-:Y:S02]  /*2280*/  @!P5 IMAD.IADD R6, R6, 0x1, -R26.reuse ;  /* 0x000000010606d824 */ /* 0x100fe400078e0a1a */
[C---:B------:R-:W-:Y:S02]  /*2290*/  IMAD R3, R26.reuse, R3, R13 ;  /* 0x000000031a037224 */ /* 0x040fe400078e020d */
[----:B------:R-:W-:Y:S01]  /*22a0*/  @!P4 IMAD.IADD R21, R21, 0x1, -R26 ;  /* 0x000000011515c824 */ /* 0x000fe200078e0a1a */
[C---:B------:R-:W-:Y:S01]  /*22b0*/  ISETP.GT.U32.AND P4, PT, R26.reuse, R4, PT ;  /* 0x000000041a00720c */ /* 0x040fe20003f84070 */
[----:B------:R-:W-:Y:S01]  /*22c0*/  @!P3 IMAD.MOV R17, RZ, RZ, -R17 ;  /* 0x000000ffff11b224 */ /* 0x000fe200078e0a11 */
[C---:B------:R-:W-:Y:S01]  /*22d0*/  ISETP.GT.U32.AND P3, PT, R26.reuse, R23, PT ;  /* 0x000000171a00720c */ /* 0x040fe20003f64070 */
[----:B------:R-:W-:Y:S01]  /*22e0*/  @!P1 IMAD.MOV R18, RZ, RZ, -R18 ;  /* 0x000000ffff129224 */ /* 0x000fe200078e0a12 */
[C---:B------:R-:W-:Y:S01]  /*22f0*/  ISETP.GT.U32.AND P1, PT, R26.reuse, R24, PT ;  /* 0x000000181a00720c */ /* 0x040fe20003f24070 */
[----:B------:R-:W-:Y:S01]  /*2300*/  @!P0 IMAD.MOV R19, RZ, RZ, -R19 ;  /* 0x000000ffff138224 */ /* 0x000fe200078e0a13 */
[----:B------:R-:W-:Y:S01]  /*2310*/  ISETP.GT.U32.AND P0, PT, R26, R25, PT ;  /* 0x000000191a00720c */ /* 0x000fe20003f04070 */
[----:B------:R-:W-:Y:S01]  /*2320*/  @!P6 IMAD.IADD R22, R22, 0x1, -R26 ;  /* 0x000000011616e824 */ /* 0x000fe200078e0a1a */
[C---:B------:R-:W-:Y:S01]  /*2330*/  ISETP.GT.U32.AND P5, PT, R26.reuse, R6, PT ;  /* 0x000000061a00720c */ /* 0x040fe20003fa4070 */
[----:B------:R-:W-:Y:S01]  /*2340*/  IMAD.MOV R5, RZ, RZ, -R5 ;  /* 0x000000ffff057224 */ /* 0x000fe200078e0a05 */
[----:B------:R-:W-:-:S03]  /*2350*/  ISETP.GT.U32.AND P6, PT, R26, R3, PT ;  /* 0x000000031a00720c */ /* 0x000fc60003fc4070 */
[----:B------:R-:W-:Y:S02]  /*2360*/  IMAD R5, R26, R5, R28 ;  /* 0x000000051a057224 */ /* 0x000fe400078e021c */
[----:B------:R-:W-:Y:S02]  /*2370*/  IMAD.HI.U32 R28, R10, R27, RZ ;  /* 0x0000001b0a1c7227 */ /* 0x000fe400078e00ff */
[----:B------:R-:W2:Y:S02]  /*2380*/  LDL R10, [R1+0x4b8] ;  /* 0x0004b800010a7983 */ /* 0x000ea40000100800 */
[--C-:B------:R-:W-:Y:S01]  /*2390*/  @!P4 IMAD.IADD R4, R4, 0x1, -R26.reuse ;  /* 0x000000010404c824 */ /* 0x100fe200078e0a1a */
[----:B------:R-:W-:Y:S01]  /*23a0*/  ISETP.GE.AND P4, PT, R12, RZ, PT ;  /* 0x000000ff0c00720c */ /* 0x000fe20003f86270 */
[----:B------:R-:W3:Y:S01]  /*23b0*/  LDL.LU R13, [R1+0x630] ;  /* 0x00063000010d7983 */ /* 0x000ee20000300800 */
[--C-:B------:R-:W-:Y:S01]  /*23c0*/  @!P3 IMAD.IADD R23, R23, 0x1, -R26.reuse ;  /* 0x000000011717b824 */ /* 0x100fe200078e0a1a */
[----:B------:R-:W-:Y:S01]  /*23d0*/  ISETP.GT.U32.AND P3, PT, R26, R2, PT ;  /* 0x000000021a00720c */ /* 0x000fe20003f64070 */
[--C-:B------:R-:W-:Y:S01]  /*23e0*/  @!P1 IMAD.IADD R24, R24, 0x1, -R26.reuse ;  /* 0x0000000118189824 */ /* 0x100fe200078e0a1a */
[----:B------:R-:W-:Y:S01]  /*23f0*/  ISETP.GT.U32.AND P1, PT, R26, R5, PT ;  /* 0x000000051a00720c */ /* 0x000fe20003f24070 */
[--C-:B------:R-:W-:Y:S01]  /*2400*/  @!P0 IMAD.IADD R25, R25, 0x1, -R26.reuse ;  /* 0x0000000119198824 */ /* 0x100fe200078e0a1a */
[----:B------:R-:W4:Y:S01]  /*2410*/  LDL.LU R12, [R1+0x62c] ;  /* 0x00062c00010c7983 */ /* 0x000f220000300800 */
[--C-:B------:R-:W-:Y:S01]  /*2420*/  @!P5 IMAD.IADD R6, R6, 0x1, -R26.reuse ;  /* 0x000000010606d824 */ /* 0x100fe200078e0a1a */
[----:B------:R-:W-:Y:S01]  /*2430*/  ISETP.GE.AND P0, PT, R0, RZ, PT ;  /* 0x000000ff0000720c */ /* 0x000fe20003f06270 */
[----:B------:R-:W-:Y:S01]  /*2440*/  @!P6 IMAD.IADD R3, R3, 0x1, -R26 ;  /* 0x000000010303e824 */ /* 0x000fe200078e0a1a */
[----:B------:R-:W0:Y:S01]  /*2450*/  S2R R0, SR_TID.X ;  /* 0x0000000000007919 */ /* 0x000e220000002100 */
[----:B------:R-:W-:-:S03]  /*2460*/  IMAD.MOV R28, RZ, RZ, -R28 ;  /* 0x000000ffff1c7224 */ /* 0x000fc600078e0a1c */
[----:B------:R-:W2:Y:S01]  /*2470*/  LDL.LU R26, [R1+0x4c] ;  /* 0x00004c00011a7983 */ /* 0x000ea20000300800 */
[----:B------:R-:W-:Y:S01]  /*2480*/  IMAD R29, R8, R28, R27 ;  /* 0x0000001c081d7224 */ /* 0x000fe200078e021b */
[----:B--2---:R-:W-:Y:S02]  /*2490*/  ISETP.GE.AND P6, PT, R26, RZ, PT ;  /* 0x000000ff1a00720c */ /* 0x004fe40003fc6270 */
[----:B------:R-:W-:Y:S01]  /*24a0*/  IABS R26, c[0x0][0x17c] ;  /* 0x00005f00001a7a13 */ /* 0x000fe20000000000 */
[----:B------:R-:W1:Y:S01]  /*24b0*/  S2R R28, SR_TID.X ;  /* 0x00000000001c7919 */ /* 0x000e620000002100 */
[----:B------:R-:W-:-:S03]  /*24c0*/  ISETP.GT.U32.AND P5, PT, R8, R29, PT ;  /* 0x0000001d0800720c */ /* 0x000fc60003fa4070 */
[----:B------:R-:W-:Y:S02]  /*24d0*/  @!P3 IMAD.IADD R2, R2, 0x1, -R26 ;  /* 0x000000010202b824 */ /* 0x000fe400078e0a1a */
[----:B------:R-:W2:Y:S02]  /*24e0*/  LDL.LU R26, [R1+0x3c] ;  /* 0x00003c00011a7983 */ /* 0x000ea40000300800 */
[----:B--2---:R-:W-:Y:S02]  /*24f0*/  ISETP.GE.AND P3, PT, R26, RZ, PT ;  /* 0x000000ff1a00720c */ /* 0x004fe40003f66270 */
[----:B------:R-:W-:-:S05]  /*2500*/  IABS R26, c[0x0][0x17c] ;  /* 0x00005f00001a7a13 */ /* 0x000fca0000000000 */
[----:B------:R-:W-:Y:S02]  /*2510*/  @!P1 IMAD.IADD R5, R5, 0x1, -R26 ;  /* 0x0000000105059824 */ /* 0x000fe400078e0a1a */
[----:B------:R-:W2:Y:S01]  /*2520*/  LDL.LU R26, [R1+0x38] ;  /* 0x00003800011a7983 */ /* 0x000ea20000300800 */
[----:B0-----:R-:W-:Y:S01]  /*2530*/  SHF.R.U32.HI R27, RZ, 0x2, R0 ;  /* 0x00000002ff1b7819 */ /* 0x001fe20000011600 */
[----:B------:R-:W-:Y:S01]  /*2540*/  @!P0 IMAD.MOV R20, RZ, RZ, -R20 ;  /* 0x000000ffff148224 */ /* 0x000fe200078e0a14 */
[----:B-1----:R-:W-:Y:S02]  /*2550*/  LOP3.LUT R28, R28, 0x7, RZ, 0xc0, !PT ;  /* 0x000000071c1c7812 */ /* 0x002fe400078ec0ff */
[----:B------:R-:W-:Y:S01]  /*2560*/  LOP3.LUT R27, R27, 0x60, RZ, 0xc0, !PT ;  /* 0x000000601b1b7812 */ /* 0x000fe200078ec0ff */
[----:B------:R-:W-:Y:S02]  /*2570*/  @!P4 IMAD.MOV R21, RZ, RZ, -R21 ;  /* 0x000000ffff15c224 */ /* 0x000fe400078e0a15 */
[----:B------:R-:W-:Y:S01]  /*2580*/  IMAD R28, R28, 0x210, RZ ;  /* 0x000002101c1c7824 */ /* 0x000fe200078e02ff */
[----:B------:R-:W-:Y:S01]  /*2590*/  LOP3.LUT R27, R27, 0x10, R10, 0xf8, !PT ;  /* 0x000000101b1b7812 */ /* 0x000fe200078ef80a */
[----:B------:R-:W-:Y:S01]  /*25a0*/  @!P5 IMAD.IADD R29, R29, 0x1, -R8 ;  /* 0x000000011d1dd824 */ /* 0x000fe200078e0a08 */
[----:B------:R-:W3:Y:S02]  /*25b0*/  LDL.LU R10, [R1+0x28] ;  /* 0x00002800010a7983 */ /* 0x000ee40000300800 */
[----:B------:R-:W-:Y:S01]  /*25c0*/  LOP3.LUT R27, R28, R27, RZ, 0x3c, !PT ;  /* 0x0000001b1c1b7212 */ /* 0x000fe200078e3cff */
[----:B------:R-:W-:-:S02]  /*25d0*/  IMAD.SHL.U32 R28, R0, 0x100, RZ ;  /* 0x00000100001c7824 */ /* 0x000fc400078e00ff */
[----:B------:R-:W-:Y:S01]  /*25e0*/  @!P6 IMAD.MOV R22, RZ, RZ, -R22 ;  /* 0x000000ffff16e224 */ /* 0x000fe200078e0a16 */
[----:B------:R-:W-:Y:S02]  /*25f0*/  ISETP.GE.AND P6, PT, R9, RZ, PT ;  /* 0x000000ff0900720c */ /* 0x000fe40003fc6270 */
[----:B------:R-:W3:Y:S01]  /*2600*/  LDL.LU R9, [R1+0x24] ;  /* 0x0000240001097983 */ /* 0x000ee20000300800 */
[----:B------:R-:W-:Y:S01]  /*2610*/  @!P3 IMAD.MOV R23, RZ, RZ, -R23 ;  /* 0x000000ffff17b224 */ /* 0x000fe200078e0a17 */
[----:B--2---:R-:W-:Y:S02]  /*2620*/  ISETP.GE.AND P1, PT, R26, RZ, PT ;  /* 0x000000ff1a00720c */ /* 0x004fe40003f26270 */
[----:B------:R-:W-:-:S04]  /*2630*/  IABS R26, c[0x0][0x17c] ;  /* 0x00005f00001a7a13 */ /* 0x000fc80000000000 */
[C---:B------:R-:W-:Y:S02]  /*2640*/  ISETP.GT.U32.AND P0, PT, R26.reuse, R4, PT ;  /* 0x000000041a00720c */ /* 0x040fe40003f04070 */
[----:B------:R-:W-:-:S05]  /*2650*/  ISETP.GT.U32.AND P4, PT, R26, R3, PT ;  /* 0x000000031a00720c */ /* 0x000fca0003f84070 */
[----:B------:R-:W-:Y:S01]  /*2660*/  @!P1 IMAD.MOV R24, RZ, RZ, -R24 ;  /* 0x000000ffff189224 */ /* 0x000fe200078e0a18 */
[----:B------:R-:W-:Y:S02]  /*2670*/  ISETP.GT.U32.AND P1, PT, R8, R29, PT ;  /* 0x0000001d0800720c */ /* 0x000fe40003f24070 */
[----:B------:R-:W2:Y:S03]  /*2680*/  LDL.LU R8, [R1+0x20] ;  /* 0x0000200001087983 */ /* 0x000ea60000300800 */
[--C-:B------:R-:W-:Y:S01]  /*2690*/  @!P0 IMAD.IADD R4, R4, 0x1, -R26.reuse ;  /* 0x0000000104048824 */ /* 0x100fe200078e0a1a */
[----:B------:R-:W-:Y:S01]  /*26a0*/  ISETP.GE.AND P0, PT, R7, RZ, PT ;  /* 0x000000ff0700720c */ /* 0x000fe20003f06270 */
[----:B------:R0:W-:Y:S01]  /*26b0*/  STL [R1+0x4bc], R28 ;  /* 0x0004bc1c01007387 */ /* 0x0001e20000100800 */
[C---:B------:R-:W-:Y:S01]  /*26c0*/  ISETP.GT.U32.AND P5, PT, R26.reuse, R2, PT ;  /* 0x000000021a00720c */ /* 0x040fe20003fa4070 */
[----:B------:R-:W-:Y:S01]  /*26d0*/  @!P4 IMAD.IADD R3, R3, 0x1, -R26 ;  /* 0x000000010303c824 */ /* 0x000fe200078e0a1a */
[----:B------:R-:W-:Y:S01]  /*26e0*/  ISETP.GT.U32.AND P3, PT, R26, R5, PT ;  /* 0x000000051a00720c */ /* 0x000fe20003f64070 */
[----:B------:R-:W2:Y:S04]  /*26f0*/  LDL.LU R7, [R1+0x1c] ;  /* 0x00001c0001077983 */ /* 0x000ea80000300800 */
[----:B------:R-:W2:Y:S04]  /*2700*/  LDL.LU R0, [R1+0x14] ;  /* 0x0000140001007983 */ /* 0x000ea80000300800 */
[----:B------:R-:W2:Y:S02]  /*2710*/  LDL.LU R26, [R1+0x30] ;  /* 0x00003000011a7983 */ /* 0x000ea40000300800 */
[----:B--2---:R-:W-:-:S02]  /*2720*/  ISETP.GE.AND P4, PT, R26, RZ, PT ;  /* 0x000000ff1a00720c */ /* 0x004fc40003f86270 */
[----:B------:R-:W-:-:S05]  /*2730*/  IABS R26, c[0x0][0x17c] ;  /* 0x00005f00001a7a13 */ /* 0x000fca0000000000 */
[----:B------:R-:W-:Y:S02]  /*2740*/  @!P5 IMAD.IADD R2, R2, 0x1, -R26 ;  /* 0x000000010202d824 */ /* 0x000fe400078e0a1a */
[----:B------:R-:W2:Y:S01]  /*2750*/  LDL.LU R26, [R1+0x2c] ;  /* 0x00002c00011a7983 */ /* 0x000ea20000300800 */
[----:B0-----:R-:W-:-:S05]  /*2760*/  LOP3.LUT R28, R28, 0x1000, RZ, 0xc0, !PT ;  /* 0x000010001c1c7812 */ /* 0x001fca00078ec0ff */
[----:B------:R-:W-:Y:S01]  /*2770*/  IMAD.IADD R28, R28, 0x1, R27 ;  /* 0x000000011c1c7824 */ /* 0x000fe200078e021b */
[----:B--2---:R-:W-:Y:S02]  /*2780*/  ISETP.GE.AND P5, PT, R26, RZ, PT ;  /* 0x000000ff1a00720c */ /* 0x004fe40003fa6270 */
[----:B------:R-:W-:-:S05]  /*2790*/  IABS R26, c[0x0][0x17c] ;  /* 0x00005f00001a7a13 */ /* 0x000fca0000000000 */
[----:B------:R-:W-:Y:S01]  /*27a0*/  @!P3 IMAD.IADD R5, R5, 0x1, -R26 ;  /* 0x000000010505b824 */ /* 0x000fe200078e0a1a */
[----:B------:R-:W-:-:S05]  /*27b0*/  IABS R26, c[0x0][0x178] ;  /* 0x00005e00001a7a13 */ /* 0x000fca0000000000 */
[----:B------:R-:W-:Y:S01]  /*27c0*/  @!P1 IMAD.IADD R29, R29, 0x1, -R26 ;  /* 0x000000011d1d9824 */ /* 0x000fe200078e0a1a */
[----:B------:R-:W-:Y:S02]  /*27d0*/  ISETP.NE.AND P1, PT, RZ, c[0x0][0x17c], PT ;  /* 0x00005f00ff007a0c */ /* 0x000fe40003f25270 */
[----:B------:R-:W-:Y:S02]  /*27e0*/  LOP3.LUT R26, RZ, c[0x0][0x17c], RZ, 0x33, !PT ;  /* 0x00005f00ff1a7a12 */ /* 0x000fe400078e33ff */
[----:B------:R-:W-:Y:S02]  /*27f0*/  ISETP.GE.AND P3, PT, R11, RZ, PT ;  /* 0x000000ff0b00720c */ /* 0x000fe40003f66270 */
[C---:B---3--:R-:W-:Y:S01]  /*2800*/  SEL R10, R26.reuse, R10, !P1 ;  /* 0x0000000a1a0a7207 */ /* 0x048fe20004800000 */
[----:B------:R-:W2:Y:S01]  /*2810*/  LDL.LU R11, [R1+0x628] ;  /* 0x00062800010b7983 */ /* 0x000ea20000300800 */
[----:B------:R-:W-:-:S03]  /*2820*/  SEL R9, R26, R9, !P1 ;  /* 0x000000091a097207 */ /* 0x000fc60004800000 */
[----:B------:R-:W3:Y:S01]  /*2830*/  LDL.LU R27, [R1+0xc] ;  /* 0x00000c00011b7983 */ /* 0x000ee20000300800 */
[----:B------:R-:W-:-:S03]  /*2840*/  SEL R8, R26, R8, !P1 ;  /* 0x000000081a087207 */ /* 0x000fc60004800000 */
[----:B------:R0:W-:Y:S01]  /*2850*/  STL [R1+0x5c4], R28 ;  /* 0x0005c41c01007387 */ /* 0x0001e20000100800 */
[C---:B------:R-:W-:Y:S02]  /*2860*/  SEL R7, R26.reuse, R7, !P1 ;  /* 0x000000071a077207 */ /* 0x040fe40004800000 */
[C---:B------:R-:W-:Y:S01]  /*2870*/  SEL R0, R26.reuse, R0, !P1 ;  /* 0x000000001a007207 */ /* 0x040fe20004800000 */
[----:B0-----:R-:W2:Y:S04]  /*2880*/  LDL.LU R28, [R1+0x10] ;  /* 0x00001000011c7983 */ /* 0x001ea80000300800 */
[----:B------:R0:W-:Y:S04]  /*2890*/  STL [R1+0x3c], R10 ;  /* 0x00003c0a01007387 */ /* 0x0001e80000100800 */
[----:B0-----:R-:W3:Y:S04]  /*28a0*/  LDL.LU R10, [R1+0x624] ;  /* 0x00062400010a7983 */ /* 0x001ee80000300800 */
[----:B------:R0:W-:Y:S04]  /*28b0*/  STL [R1+0x38], R9 ;  /* 0x0000380901007387 */ /* 0x0001e80000100800 */
[----:B0-----:R-:W4:Y:S04]  /*28c0*/  LDL.LU R9, [R1+0x620] ;  /* 0x0006200001097983 */ /* 0x001f280000300800 */
[----:B------:R0:W-:Y:S04]  /*28d0*/  STL [R1+0x34], R8 ;  /* 0x0000340801007387 */ /* 0x0001e80000100800 */
[----:B0-----:R-:W4:Y:S04]  /*28e0*/  LDL.LU R8, [R1+0x61c] ;  /* 0x00061c0001087983 */ /* 0x001f280000300800 */
[----:B------:R0:W-:Y:S04]  /*28f0*/  STL [R1+0x30], R7 ;  /* 0x0000300701007387 */ /* 0x0001e80000100800 */
[----:B0-----:R-:W4:Y:S04]  /*2900*/  LDL.LU R7, [R1+0x618] ;  /* 0x0006180001077983 */ /* 0x001f280000300800 */
[----:B------:R0:W-:Y:S04]  /*2910*/  STL [R1+0x2c], R0 ;  /* 0x00002c0001007387 */ /* 0x0001e80000100800 */
[----:B0-----:R-:W4:Y:S01]  /*2920*/  LDL.LU R0, [R1+0x614] ;  /* 0x0006140001007983 */ /* 0x001f220000300800 */
[----:B--2---:R-:W-:-:S05]  /*2930*/  SEL R28, R26, R28, !P1 ;  /* 0x0000001c1a1c7207 */ /* 0x004fca0004800000 */
[----:B------:R3:W-:Y:S02]  /*2940*/  STL [R1+0x28], R28 ;  /* 0x0000281c01007387 */ /* 0x0007e40000100800 */
[----:B---3--:R-:W-:-:S05]  /*2950*/  SEL R28, R26, R27, !P1 ;  /* 0x0000001b1a1c7207 */ /* 0x008fca0004800000 */
[----:B------:R-:W-:Y:S01]  /*2960*/  STL [R1+0x24], R28 ;  /* 0x0000241c01007387 */ /* 0x000fe20000100800 */
[C---:B----4-:R-:W-:Y:S02]  /*2970*/  SEL R27, R26.reuse, R0, !P1 ;  /* 0x000000001a1b7207 */ /* 0x050fe40004800000 */
[C---:B------:R-:W-:Y:S02]  /*2980*/  SEL R0, R26.reuse, R7, !P1 ;  /* 0x000000071a007207 */ /* 0x040fe40004800000 */
[C---:B------:R-:W-:Y:S01]  /*2990*/  SEL R7, R26.reuse, R8, !P1 ;  /* 0x000000081a077207 */ /* 0x040fe20004800000 */
[----:B------:R-:W-:Y:S04]  /*29a0*/  STL [R1+0x20], R27 ;  /* 0x0000201b01007387 */ /* 0x000fe80000100800 */
[----:B------:R-:W2:Y:S04]  /*29b0*/  LDL R8, [R1+0x4b4] ;  /* 0x0004b40001087983 */ /* 0x000ea80000100800 */
[----:B------:R-:W-:Y:S04]  /*29c0*/  STL [R1+0x1c], R0 ;  /* 0x00001c0001007387 */ /* 0x000fe80000100800 */
[----:B------:R0:W-:Y:S02]  /*29d0*/  STL [R1+0x18], R7 ;  /* 0x0000180701007387 */ /* 0x0001e40000100800 */
[----:B0-----:R-:W-:-:S02]  /*29e0*/  SEL R7, R26, R11, !P1 ;  /* 0x0000000b1a077207 */ /* 0x001fc40004800000 */
[----:B------:R-:W0:Y:S01]  /*29f0*/  S2R R11, SR_TID.X ;  /* 0x00000000000b7919 */ /* 0x000e220000002100 */
[C---:B------:R-:W-:Y:S02]  /*2a00*/  SEL R0, R26.reuse, R9, !P1 ;  /* 0x000000091a007207 */ /* 0x040fe40004800000 */
[----:B------:R-:W-:-:S03]  /*2a10*/  SEL R9, R26, R10, !P1 ;  /* 0x0000000a1a097207 */ /* 0x000fc60004800000 */
[----:B------:R-:W-:Y:S04]  /*2a20*/  STL [R1+0x14], R0 ;  /* 0x0000140001007387 */ /* 0x000fe80000100800 */
[----:B------:R1:W-:Y:S01]  /*2a30*/  STL [R1+0x10], R9 ;  /* 0x0000100901007387 */ /* 0x0003e20000100800 */
[----:B------:R-:W-:-:S03]  /*2a40*/  SEL R28, R26, R13, !P1 ;  /* 0x0000000d1a1c7207 */ /* 0x000fc60004800000 */
[----:B-1----:R-:W1:Y:S01]  /*2a50*/  S2R R9, SR_TID.X ;  /* 0x0000000000097919 */ /* 0x002e620000002100 */
[--C-:B0-----:R-:W-:Y:S02]  /*2a60*/  SHF.R.U32.HI R10, RZ, 0x8, R11.reuse ;  /* 0x00000008ff0a7819 */ /* 0x101fe4000001160b */
[----:B------:R-:W-:Y:S01]  /*2a70*/  SHF.R.U32.HI R11, RZ, 0x8, R11 ;  /* 0x00000008ff0b7819 */ /* 0x000fe2000001160b */
[----:B------:R-:W-:Y:S03]  /*2a80*/  STL [R1+0xc], R7 ;  /* 0x00000c0701007387 */ /* 0x000fe60000100800 */
[----:B------:R-:W-:Y:S01]  /*2a90*/  SGXT.U32 R11, R11, 0x1 ;  /* 0x000000010b0b781a */ /* 0x000fe20000000000 */
[----:B------:R0:W-:Y:S03]  /*2aa0*/  STL [R1+0x600], R28 ;  /* 0x0006001c01007387 */ /* 0x0001e60000100800 */
[----:B------:R-:W-:Y:S01]  /*2ab0*/  LOP3.LUT R13, R11, 0x3c, RZ, 0xfc, !PT ;  /* 0x0000003c0b0d7812 */ /* 0x000fe200078efcff */
[----:B------:R-:W-:Y:S01]  /*2ac0*/  @!P0 IMAD.MOV R6, RZ, RZ, -R6 ;  /* 0x000000ffff068224 */ /* 0x000fe200078e0a06 */
[----:B------:R-:W-:-:S02]  /*2ad0*/  SEL R0, R26, R12, !P1 ;  /* 0x0000000c1a007207 */ /* 0x000fc40004800000 */
[----:B0-----:R-:W-:Y:S02]  /*2ae0*/  LOP3.LUT R28, R11, 0x3e, RZ, 0xfc, !PT ;  /* 0x0000003e0b1c7812 */ /* 0x001fe400078efcff */
[----:B------:R-:W0:Y:S01]  /*2af0*/  S2R R11, SR_TID.X ;  /* 0x00000000000b7919 */ /* 0x000e220000002100 */
[----:B------:R-:W-:Y:S02]  /*2b00*/  @!P4 IMAD.MOV R4, RZ, RZ, -R4 ;  /* 0x000000ffff04c224 */ /* 0x000fe400078e0a04 */
[----:B------:R-:W-:Y:S02]  /*2b10*/  @!P6 IMAD.MOV R25, RZ, RZ, -R25 ;  /* 0x000000ffff19e224 */ /* 0x000fe400078e0a19 */
[----:B------:R-:W-:Y:S02]  /*2b20*/  @!P2 IMAD.MOV R3, RZ, RZ, -R3 ;  /* 0x000000ffff03a224 */ /* 0x000fe400078e0a03 */
[----:B------:R-:W-:Y:S02]  /*2b30*/  @!P5 IMAD.MOV R2, RZ, RZ, -R2 ;  /* 0x000000ffff02d224 */ /* 0x000fe400078e0a02 */
[----:B------:R-:W-:Y:S01]  /*2b40*/  @!P3 IMAD.MOV R5, RZ, RZ, -R5 ;  /* 0x000000ffff05b224 */ /* 0x000fe200078e0a05 */
[C---:B------:R-:W-:Y:S01]  /*2b50*/  SEL R7, R26.reuse, R6, !P1 ;  /* 0x000000061a077207 */ /* 0x040fe20004800000 */
[----:B------:R3:W-:Y:S01]  /*2b60*/  STL [R1+0x8], R0 ;  /* 0x0000080001007387 */ /* 0x0007e20000100800 */
[----:B------:R-:W-:-:S02]  /*2b70*/  SEL R6, R26, R4, !P1 ;  /* 0x000000041a067207 */ /* 0x000fc40004800000 */
[C---:B------:R-:W-:Y:S02]  /*2b80*/  SEL R27, R26.reuse, R15, !P1 ;  /* 0x0000000f1a1b7207 */ /* 0x040fe40004800000 */
[C---:B------:R-:W-:Y:S02]  /*2b90*/  SEL R16, R26.reuse, R16, !P1 ;  /* 0x000000101a107207 */ /* 0x040fe40004800000 */
[C---:B------:R-:W-:Y:S02]  /*2ba0*/  SEL R17, R26.reuse, R17, !P1 ;  /* 0x000000111a117207 */ /* 0x040fe40004800000 */
[C---:B------:R-:W-:Y:S02]  /*2bb0*/  SEL R18, R26.reuse, R18, !P1 ;  /* 0x000000121a127207 */ /* 0x040fe40004800000 */
[C---:B---3--:R-:W-:Y:S02]  /*2bc0*/  SEL R0, R26.reuse, R14, !P1 ;  /* 0x0000000e1a007207 */ /* 0x048fe40004800000 */
[----:B------:R-:W-:-:S02]  /*2bd0*/  SEL R19, R26, R19, !P1 ;  /* 0x000000131a137207 */ /* 0x000fc40004800000 */
[C---:B------:R-:W-:Y:S02]  /*2be0*/  SEL R20, R26.reuse, R20, !P1 ;  /* 0x000000141a147207 */ /* 0x040fe40004800000 */
[C---:B------:R-:W-:Y:S02]  /*2bf0*/  SEL R21, R26.reuse, R21, !P1 ;  /* 0x000000151a157207 */ /* 0x040fe40004800000 */
[C---:B------:R-:W-:Y:S02]  /*2c00*/  SEL R22, R26.reuse, R22, !P1 ;  /* 0x000000161a167207 */ /* 0x040fe40004800000 */
[C---:B------:R-:W-:Y:S02]  /*2c10*/  SEL R23, R26.reuse, R23, !P1 ;  /* 0x000000171a177207 */ /* 0x040fe40004800000 */
[C---:B------:R-:W-:Y:S02]  /*2c20*/  SEL R24, R26.reuse, R24, !P1 ;  /* 0x000000181a187207 */ /* 0x040fe40004800000 */
[----:B------:R-:W-:-:S02]  /*2c30*/  SEL R25, R26, R25, !P1 ;  /* 0x000000191a197207 */ /* 0x000fc40004800000 */
[C---:B------:R-:W-:Y:S02]  /*2c40*/  SEL R4, R26.reuse, R2, !P1 ;  /* 0x000000021a047207 */ /* 0x040fe40004800000 */
[C---:B------:R-:W-:Y:S02]  /*2c50*/  SEL R5, R26.reuse, R5, !P1 ;  /* 0x000000051a057207 */ /* 0x040fe40004800000 */
[----:B------:R-:W-:Y:S01]  /*2c60*/  SEL R3, R26, R3, !P1 ;  /* 0x000000031a037207 */ /* 0x000fe20004800000 */
[----:B------:R3:W-:Y:S01]  /*2c70*/  STL [R1+0x604], R0 ;  /* 0x0006040001007387 */ /* 0x0007e20000100800 */
[----:B------:R-:W-:-:S03]  /*2c80*/  SGXT.U32 R10, R10, 0x1 ;  /* 0x000000010a0a781a */ /* 0x000fc60000000000 */
[----:B------:R-:W-:Y:S01]  /*2c90*/  STL [R1+0x608], R27 ;  /* 0x0006081b01007387 */ /* 0x000fe20000100800 */
[----:B------:R-:W-:-:S03]  /*2ca0*/  LOP3.LUT R12, R10, 0x3a, RZ, 0xfc, !PT ;  /* 0x0000003a0a0c7812 */ /* 0x000fc600078efcff */
[----:B------:R-:W-:Y:S04]  /*2cb0*/  STL [R1+0x60c], R16 ;  /* 0x00060c1001007387 */ /* 0x000fe80000100800 */
[----:B------:R4:W-:Y:S01]  /*2cc0*/  STL [R1+0x610], R17 ;  /* 0x0006101101007387 */ /* 0x0009e20000100800 */
[----:B------:R-:W-:-:S03]  /*2cd0*/  LOP3.LUT R10, R10, 0x38, RZ, 0xfc, !PT ;  /* 0x000000380a0a7812 */ /* 0x000fc600078efcff */
[----:B------:R-:W-:Y:S04]  /*2ce0*/  STL [R1+0x1d0], RZ ;  /* 0x0001d0ff01007387 */ /* 0x000fe80000100800 */
[----:B------:R-:W-:Y:S04]  /*2cf0*/  STL [R1+0x1d4], RZ ;  /* 0x0001d4ff01007387 */ /* 0x000fe80000100800 */
[----:B------:R-:W-:Y:S04]  /*2d00*/  STL [R1+0x1d8], RZ ;  /* 0x0001d8ff01007387 */ /* 0x000fe80000100800 */
[----:B------:R-:W-:Y:S04]  /*2d10*/  STL [R1+0x1dc], RZ ;  /* 0x0001dcff01007387 */ /* 0x000fe80000100800 */
[----:B------:R-:W-:Y:S04]  /*2d20*/  STL [R1+0x270], RZ ;  /* 0x000270ff01007387 */ /* 0x000fe80000100800 */
[----:B------:R-:W-:Y:S04]  /*2d30*/  STL [R1+0x274], RZ ;  /* 0x000274ff01007387 */ /* 0x000fe80000100800 */
[----:B------:R-:W-:Y:S04]  /*2d40*/  STL [R1+0x278], RZ ;  /* 0x000278ff01007387 */ /* 0x000fe80000100800 */
[----:B------:R-:W-:Y:S04]  /*2d50*/  STL [R1+0x27c], RZ ;  /* 0x00027cff01007387 */ /* 0x000fe80000100800 */
[----:B------:R-:W-:Y:S01]  /*2d60*/  STL [R1+0x2a0], RZ ;  /* 0x0002a0ff01007387 */ /* 0x000fe20000100800 */
[----:B------:R-:W-:-:S03]  /*2d70*/  IMAD R2, R13, c[0x0][0x188], RZ ;  /* 0x000062000d027a24 */ /* 0x000fc600078e02ff */
        /* <DEDUP_REMOVED lines=26> */
[----:B--2---:R-:W-:-:S02]  /*2f20*/  ISETP.GE.AND P1, PT, R8, RZ, PT ;  /* 0x000000ff0800720c */ /* 0x004fc40003f26270 */
[----:B-1----:R-:W-:-:S04]  /*2f30*/  SHF.R.U32.HI R8, RZ, 0x8, R9 ;  /* 0x00000008ff087819 */ /* 0x002fc80000011609 */
[----:B------:R-:W-:-:S05]  /*2f40*/  SGXT.U32 R8, R8, 0x1 ;  /* 0x000000010808781a */ /* 0x000fca0000000000 */
[----:B---3--:R-:W-:Y:S02]  /*2f50*/  IMAD R0, R8, c[0x0][0x188], RZ ;  /* 0x0000620008007a24 */ /* 0x008fe400078e02ff */
[----:B------:R-:W-:Y:S02]  /*2f60*/  IMAD R0, R28, c[0x0][0x188], RZ ;  /* 0x000062001c007a24 */ /* 0x000fe400078e02ff */
[----:B------:R-:W-:Y:S01]  /*2f70*/  IMAD R0, R12, c[0x0][0x188], RZ ;  /* 0x000062000c007a24 */ /* 0x000fe200078e02ff */
[--C-:B0-----:R-:W-:Y:S01]  /*2f80*/  SHF.R.U32.HI R12, RZ, 0x8, R11.reuse ;  /* 0x00000008ff0c7819 */ /* 0x101fe2000001160b */
[----:B------:R-:W-:Y:S01]  /*2f90*/  IMAD R0, R10, c[0x0][0x188], RZ ;  /* 0x000062000a007a24 */ /* 0x000fe200078e02ff */
[--C-:B------:R-:W-:Y:S02]  /*2fa0*/  SHF.R.U32.HI R10, RZ, 0x8, R11.reuse ;  /* 0x00000008ff0a7819 */ /* 0x100fe4000001160b */
[----:B------:R-:W-:Y:S02]  /*2fb0*/  SGXT.U32 R12, R12, 0x1 ;  /* 0x000000010c0c781a */ /* 0x000fe40000000000 */
[----:B------:R-:W-:-:S02]  /*2fc0*/  SHF.R.U32.HI R11, RZ, 0x8, R11 ;  /* 0x00000008ff0b7819 */ /* 0x000fc4000001160b */
[----:B------:R-:W-:Y:S02]  /*2fd0*/  LOP3.LUT R13, R12, 0x36, RZ, 0xfc, !PT ;  /* 0x000000360c0d7812 */ /* 0x000fe400078efcff */
[----:B------:R-:W-:-:S03]  /*2fe0*/  SGXT.U32 R11, R11, 0x1 ;  /* 0x000000010b0b781a */ /* 0x000fc60000000000 */
[----:B------:R-:W-:Y:S01]  /*2ff0*/  IMAD R2, R13, c[0x0][0x188], RZ ;  /* 0x000062000d027a24 */ /* 0x000fe200078e02ff */
[C---:B------:R-:W-:Y:S02]  /*3000*/  LOP3.LUT R28, R11.reuse, 0x32, RZ, 0xfc, !PT ;  /* 0x000000320b1c7812 */ /* 0x040fe400078efcff */
[----:B------:R-:W-:Y:S02]  /*3010*/  LOP3.LUT R13, R11, 0x30, RZ, 0xfc, !PT ;  /* 0x000000300b0d7812 */ /* 0x000fe400078efcff */
[----:B------:R-:W0:Y:S01]  /*3020*/  S2R R11, SR_TID.X ;  /* 0x00000000000b7919 */ /* 0x000e220000002100 */
[----:B------:R-:W-:Y:S02]  /*3030*/  LOP3.LUT R12, R12, 0x34, RZ, 0xfc, !PT ;  /* 0x000000340c0c7812 */ /* 0x000fe400078efcff */
[----:B------:R-:W-:-:S03]  /*3040*/  SGXT.U32 R10, R10, 0x1 ;  /* 0x000000010a0a781a */ /* 0x000fc60000000000 */
[----:B------:R-:W-:Y:S01]  /*3050*/  IMAD R0, R12, c[0x0][0x188], RZ ;  /* 0x000062000c007a24 */ /* 0x000fe200078e02ff */
[C---:B------:R-:W-:Y:S02]  /*3060*/  LOP3.LUT R12, R10.reuse, 0x2e, RZ, 0xfc, !PT ;  /* 0x0000002e0a0c7812 */ /* 0x040fe400078efcff */
[----:B------:R-:W-:Y:S01]  /*3070*/  LOP3.LUT R10, R10, 0x2c, RZ, 0xfc, !PT ;  /* 0x0000002c0a0a7812 */ /* 0x000fe200078efcff */
[----:B------:R-:W-:Y:S01]  /*3080*/  IMAD R0, R28, c[0x0][0x188], RZ ;  /* 0x000062001c007a24 */ /* 0x000fe200078e02ff */
[----:B------:R-:W-:Y:S01]  /*3090*/  STL [R1+0xdc], RZ ;  /* 0x0000dcff01007387 */ /* 0x000fe20000100800 */
[----:B------:R-:W-:Y:S02]  /*30a0*/  IMAD R0, R12, c[0x0][0x188], RZ ;  /* 0x000062000c007a24 */ /* 0x000fe400078e02ff */
[----:B------:R-:W-:Y:S01]  /*30b0*/  IMAD R0, R10, c[0x0][0x188], RZ ;  /* 0x000062000a007a24 */ /* 0x000fe200078e02ff */
[----:B------:R-:W-:Y:S04]  /*30c0*/  STL [R1+0xf0], RZ ;  /* 0x0000f0ff01007387 */ /* 0x000fe80000100800 */
[----:B------:R-:W1:Y:S04]  /*30d0*/  S2R R10, SR_TID.X ;  /* 0x00000000000a7919 */ /* 0x000e680000002100 */
[----:B------:R-:W-:Y:S04]  /*30e0*/  STL [R1+0xf4], RZ ;  /* 0x0000f4ff01007387 */ /* 0x000fe80000100800 */
[----:B------:R-:W-:Y:S04]  /*30f0*/  STL [R1+0xf8], RZ ;  /* 0x0000f8ff01007387 */ /* 0x000fe80000100800 */
[----:B------:R-:W-:Y:S04]  /*3100*/  STL [R1+0xfc], RZ ;  /* 0x0000fcff01007387 */ /* 0x000fe80000100800 */
[----:B------:R-:W-:Y:S01]  /*3110*/  STL [R1+0x130], RZ ;  /* 0x000130ff01007387 */ /* 0x000fe20000100800 */
[----:B0-----:R-:W-:-:S03]  /*3120*/  SHF.R.U32.HI R12, RZ, 0x8, R11 ;  /* 0x00000008ff0c7819 */ /* 0x001fc6000001160b */
[----:B------:R-:W-:Y:S04]  /*3130*/  STL [R1+0x134], RZ ;  /* 0x000134ff01007387 */ /* 0x000fe80000100800 */
[----:B------:R-:W-:Y:S04]  /*3140*/  STL [R1+0x138], RZ ;  /* 0x000138ff01007387 */ /* 0x000fe80000100800 */
[----:B------:R-:W-:Y:S04]  /*3150*/  STL [R1+0x13c], RZ ;  /* 0x00013cff01007387 */ /* 0x000fe80000100800 */
[----:B------:R-:W-:Y:S01]  /*3160*/  STL [R1+0x150], RZ ;  /* 0x000150ff01007387 */ /* 0x000fe20000100800 */
[----:B------:R-:W-:-:S03]  /*3170*/  SGXT.U32 R12, R12, 0x1 ;  /* 0x000000010c0c781a */ /* 0x000fc60000000000 */
[----:B------:R-:W-:Y:S04]  /*3180*/  STL [R1+0x154], RZ ;  /* 0x000154ff01007387 */ /* 0x000fe80000100800 */
[----:B------:R-:W-:Y:S04]  /*3190*/  STL [R1+0x158], RZ ;  /* 0x000158ff01007387 */ /* 0x000fe80000100800 */
[----:B------:R-:W-:Y:S01]  /*31a0*/  STL [R1+0x15c], RZ ;  /* 0x00015cff01007387 */ /* 0x000fe20000100800 */
[----:B------:R-:W-:-:S03]  /*31b0*/  IMAD R2, R13, c[0x0][0x188], RZ ;  /* 0x000062000d027a24 */ /* 0x000fc600078e02ff */
[----:B------:R-:W-:Y:S01]  /*31c0*/  STL [R1+0x2e0], RZ ;  /* 0x0002e0ff01007387 */ /* 0x000fe20000100800 */
[----:B------:R-:W-:-:S03]  /*31d0*/  SHF.R.U32.HI R11, RZ, 0x8, R11 ;  /* 0x00000008ff0b7819 */ /* 0x000fc6000001160b */
[----:B------:R-:W-:Y:S01]  /*31e0*/  STL [R1+0x2e4], RZ ;  /* 0x0002e4ff01007387 */ /* 0x000fe20000100800 */
[----:B------:R-:W-:-:S03]  /*31f0*/  LOP3.LUT R28, R12, 0x2a, RZ, 0xfc, !PT ;  /* 0x0000002a0c1c7812 */ /* 0x000fc600078efcff */
[----:B------:R-:W-:Y:S01]  /*3200*/  STL [R1+0x2e8], RZ ;  /* 0x0002e8ff01007387 */ /* 0x000fe20000100800 */
[----:B------:R-:W-:-:S03]  /*3210*/  LOP3.LUT R13, R12, 0x28, RZ, 0xfc, !PT ;  /* 0x000000280c0d7812 */ /* 0x000fc600078efcff */
[----:B------:R-:W-:Y:S01]  /*3220*/  STL [R1+0x2ec], RZ ;  /* 0x0002ecff01007387 */ /* 0x000fe20000100800 */
[----:B------:R-:W-:-:S03]  /*3230*/  LOP3.LUT R12, R12, 0x26, RZ, 0xfc, !PT ;  /* 0x000000260c0c7812 */ /* 0x000fc600078efcff */
[----:B------:R-:W-:Y:S01]  /*3240*/  STL [R1+0x2d0], RZ ;  /* 0x0002d0ff01007387 */ /* 0x000fe20000100800 */
[----:B------:R-:W-:-:S03]  /*3250*/  SGXT.U32 R11, R11, 0x1 ;  /* 0x000000010b0b781a */ /* 0x000fc60000000000 */
[----:B------:R-:W-:Y:S04]  /*3260*/  STL [R1+0x2d4], RZ ;  /* 0x0002d4ff01007387 */ /* 0x000fe80000100800 */
[----:B------:R-:W-:Y:S01]  /*3270*/  STL [R1+0x2d8], RZ ;  /* 0x0002d8ff01007387 */ /* 0x000fe20000100800 */
[----:B------:R-:W-:-:S03]  /*3280*/  IMAD R2, R13, c[0x0][0x188], RZ ;  /* 0x000062000d027a24 */ /* 0x000fc600078e02ff */
[----:B------:R-:W-:Y:S01]  /*3290*/  STL [R1+0x2dc], RZ ;  /* 0x0002dcff01007387 */ /* 0x000fe20000100800 */
[----:B------:R-:W-:-:S03]  /*32a0*/  IMAD R0, R12, c[0x0][0x188], RZ ;  /* 0x000062000c007a24 */ /* 0x000fc600078e02ff */
[----:B------:R-:W-:Y:S01]  /*32b0*/  STL [R1+0x2c0], RZ ;  /* 0x0002c0ff01007387 */ /* 0x000fe20000100800 */
[----:B------:R-:W-:-:S03]  /*32c0*/  LOP3.LUT R13, R11, 0x24, RZ, 0xfc, !PT ;  /* 0x000000240b0d7812 */ /* 0x000fc600078efcff */
[----:B------:R-:W-:Y:S01]  /*32d0*/  STL [R1+0x2c4], RZ ;  /* 0x0002c4ff01007387 */ /* 0x000fe20000100800 */
[----:B------:R-:W-:-:S03]  /*32e0*/  LOP3.LUT R12, R11, 0x22, RZ, 0xfc, !PT ;  /* 0x000000220b0c7812 */ /* 0x000fc600078efcff */
[----:B------:R-:W-:Y:S01]  /*32f0*/  STL [R1+0x2c8], RZ ;  /* 0x0002c8ff01007387 */ /* 0x000fe20000100800 */
[----:B-1----:R-:W-:-:S03]  /*3300*/  SHF.R.U32.HI R11, RZ, 0x8, R10 ;  /* 0x00000008ff0b7819 */ /* 0x002fc6000001160a */
        /* <DEDUP_REMOVED lines=8> */
[----:B------:R-:W-:Y:S01]  /*3390*/  IMAD R0, R12, c[0x0][0x188], RZ ;  /* 0x000062000c007a24 */ /* 0x000fe200078e02ff */
[----:B------:R-:W-:Y:S02]  /*33a0*/  SHF.R.U32.HI R10, RZ, 0x8, R10 ;  /* 0x00000008ff0a7819 */ /* 0x000fe4000001160a */
        /* <DEDUP_REMOVED lines=18> */
[----:B------:R-:W-:-:S03]  /*34d0*/  SHF.R.U32.HI R10, RZ, 0x8, R9 ;  /* 0x00000008ff0a7819 */ /* 0x000fc60000011609 */
        /* <DEDUP_REMOVED lines=24> */
[----:B------:R-:W-:Y:S01]  /*3660*/  IMAD R0, R10, c[0x0][0x188], RZ ;  /* 0x000062000a007a24 */ /* 0x000fe200078e02ff */
[C---:B------:R-:W-:Y:S02]  /*3670*/  LOP3.LUT R12, R9.reuse, 0x10, RZ, 0xfc, !PT ;  /* 0x00000010090c7812 */ /* 0x040fe400078efcff */
[----:B------:R-:W-:Y:S01]  /*3680*/  STL [R1+0x294], RZ ;  /* 0x000294ff01007387 */ /* 0x000fe20000100800 */
[C---:B------:R-:W-:Y:S02]  /*3690*/  LOP3.LUT R11, R9.reuse, 0xe, RZ, 0xfc, !PT ;  /* 0x0000000e090b7812 */ /* 0x040fe400078efcff */
[C---:B------:R-:W-:Y:S01]  /*36a0*/  LOP3.LUT R10, R9.reuse, 0xc, RZ, 0xfc, !PT ;  /* 0x0000000c090a7812 */ /* 0x040fe200078efcff */
[----:B------:R-:W-:Y:S01]  /*36b0*/  STL [R1+0x298], RZ ;  /* 0x000298ff01007387 */ /* 0x000fe20000100800 */
[----:B------:R-:W-:-:S03]  /*36c0*/  LOP3.LUT R9, R9, 0xa, RZ, 0xfc, !PT ;  /* 0x0000000a09097812 */ /* 0x000fc600078efcff */
[----:B------:R-:W-:Y:S04]  /*36d0*/  STL [R1+0x29c], RZ ;  /* 0x00029cff01007387 */ /* 0x000fe80000100800 */
[----:B------:R-:W-:Y:S01]  /*36e0*/  STL [R1+0x280], RZ ;  /* 0x000280ff01007387 */ /* 0x000fe20000100800 */
[----:B------:R-:W-:-:S03]  /*36f0*/  IMAD R0, R12, c[0x0][0x188], RZ ;  /* 0x000062000c007a24 */ /* 0x000fc600078e02ff */
        /* <DEDUP_REMOVED lines=17> */
[----:B------:R-:W-:Y:S04]  /*3810*/  STL [R1+0x64], RZ ;  /* 0x000064ff01007387 */ /* 0x000fe80000100800 */
[----:B------:R-:W-:Y:S04]  /*3820*/  STL [R1+0x68], RZ ;  /* 0x000068ff01007387 */ /* 0x000fe80000100800 */
[----:B------:R-:W-:Y:S04]  /*3830*/  STL [R1+0x6c], RZ ;  /* 0x00006cff01007387 */ /* 0x000fe80000100800 */
[----:B----4-:R-:W2:Y:S04]  /*3840*/  LDL.LU R17, [R1+0x58] ;  /* 0x0000580001117983 */ /* 0x010ea80000300800 */
[----:B------:R-:W3:Y:S01]  /*3850*/  LDL.LU R16, [R1+0x38] ;  /* 0x0000380001107983 */ /* 0x000ee20000300800 */
[----:B------:R-:W-:-:S03]  /*3860*/  IMAD R14, R28, c[0x0][0x188], RZ ;  /* 0x000062001c0e7a24 */ /* 0x000fc600078e02ff */
[----:B------:R-:W4:Y:S04]  /*3870*/  LDL.LU R27, [R1+0x34] ;  /* 0x00003400011b7983 */ /* 0x000f280000300800 */
[----:B------:R-:W4:Y:S04]  /*3880*/  LDL.LU R0, [R1+0x30] ;  /* 0x0000300001007983 */ /* 0x000f280000300800 */
[----:B------:R-:W4:Y:S01]  /*3890*/  LDL.LU R28, [R1+0x2c] ;  /* 0x00002c00011c7983 */ /* 0x000f220000300800 */
[----:B------:R-:W-:Y:S02]  /*38a0*/  IMAD R13, R13, c[0x0][0x188], RZ ;  /* 0x000062000d0d7a24 */ /* 0x000fe400078e02ff */
[----:B------:R-:W-:Y:S01]  /*38b0*/  CS2R R12, SRZ ;  /* 0x00000000000c7805 */ /* 0x000fe2000001ff00 */
[----:B------:R-:W-:Y:S01]  /*38c0*/  CS2R R14, SRZ ;  /* 0x00000000000e7805 */ /* 0x000fe2000001ff00 */
[----:B------:R-:W-:-:S03]  /*38d0*/  IMAD R2, R9, c[0x0][0x188], RZ ;  /* 0x0000620009027a24 */ /* 0x000fc600078e02ff */
[----:B------:R0:W-:Y:S01]  /*38e0*/  STL [R1+0x5c8], R12 ;  /* 0x0005c80c01007387 */ /* 0x0001e20000100800 */
[----:B------:R-:W-:Y:S01]  /*38f0*/  CS2R R8, SRZ ;  /* 0x0000000000087805 */ /* 0x000fe2000001ff00 */
[----:B------:R-:W-:Y:S02]  /*3900*/  IMAD R10, R10, c[0x0][0x188], RZ ;  /* 0x000062000a0a7a24 */ /* 0x000fe400078e02ff */
[----:B------:R-:W-:Y:S01]  /*3910*/  CS2R R10, SRZ ;  /* 0x00000000000a7805 */ /* 0x000fe2000001ff00 */
[----:B0-----:R-:W4:Y:S04]  /*3920*/  LDL.LU R12, [R1+0x8] ;  /* 0x00000800010c7983 */ /* 0x001f280000300800 */
[----:B------:R0:W-:Y:S04]  /*3930*/  STL [R1+0x5cc], R13 ;  /* 0x0005cc0d01007387 */ /* 0x0001e80000100800 */
        /* <DEDUP_REMOVED lines=13> */
[----:B------:R-:W-:Y:S04]  /*3a10*/  STL [R1+0x210], RZ ;  /* 0x000210ff01007387 */ /* 0x000fe80000100800 */
[----:B------:R-:W-:Y:S04]  /*3a20*/  STL [R1+0x214], RZ ;  /* 0x000214ff01007387 */ /* 0x000fe80000100800 */
[----:B------:R-:W4:Y:S04]  /*3a30*/  LDL.LU R2, [R1+0x28] ;  /* 0x0000280001027983 */ /* 0x000f280000300800 */
[----:B------:R-:W4:Y:S01]  /*3a40*/  LDL.LU R26, [R1+0x3c] ;  /* 0x00003c00011a7983 */ /* 0x000f220000300800 */
[----:B--2---:R-:W-:Y:S01]  /*3a50*/  SHF.R.S32.HI R17, RZ, 0x6, R17 ;  /* 0x00000006ff117819 */ /* 0x004fe20000011411 */
[----:B---3--:R-:W-:-:S04]  /*3a60*/  IMAD R16, R16, c[0x0][0x190], RZ ;  /* 0x0000640010107a24 */ /* 0x008fc800078e02ff */
[----:B------:R0:W-:Y:S01]  /*3a70*/  STL [R1+0x4a0], R17 ;  /* 0x0004a01101007387 */ /* 0x0001e20000100800 */
[----:B----4-:R-:W-:Y:S02]  /*3a80*/  IMAD R27, R27, c[0x0][0x190], RZ ;  /* 0x000064001b1b7a24 */ /* 0x010fe400078e02ff */
[----:B------:R-:W-:Y:S01]  /*3a90*/  IMAD R0, R0, c[0x0][0x190], RZ ;  /* 0x0000640000007a24 */ /* 0x000fe200078e02ff */
[----:B0-----:R-:W2:Y:S01]  /*3aa0*/  LDL.LU R17, [R1+0x610] ;  /* 0x0006100001117983 */ /* 0x001ea20000300800 */
[----:B------:R-:W-:-:S03]  /*3ab0*/  IMAD R28, R28, c[0x0][0x190], RZ ;  /* 0x000064001c1c7a24 */ /* 0x000fc600078e02ff */
[----:B------:R0:W-:Y:S04]  /*3ac0*/  STL [R1+0x38], R16 ;  /* 0x0000381001007387 */ /* 0x0001e80000100800 */
[----:B0-----:R-:W3:Y:S04]  /*3ad0*/  LDL.LU R16, [R1+0x60c] ;  /* 0x00060c0001107983 */ /* 0x001ee80000300800 */
[----:B------:R0:W-:Y:S04]  /*3ae0*/  STL [R1+0x34], R27 ;  /* 0x0000341b01007387 */ /* 0x0001e80000100800 */
[----:B0-----:R-:W4:Y:S04]  /*3af0*/  LDL.LU R27, [R1+0x608] ;  /* 0x00060800011b7983 */ /* 0x001f280000300800 */
[----:B------:R0:W-:Y:S04]  /*3b00*/  STL [R1+0x30], R0 ;  /* 0x0000300001007387 */ /* 0x0001e80000100800 */
[----:B0-----:R-:W2:Y:S04]  /*3b10*/  LDL.LU R0, [R1+0x604] ;  /* 0x0006040001007983 */ /* 0x001ea80000300800 */
[----:B------:R0:W-:Y:S04]  /*3b20*/  STL [R1+0x2c], R28 ;  /* 0x00002c1c01007387 */ /* 0x0001e80000100800 */
[----:B0-----:R-:W2:Y:S01]  /*3b30*/  LDL.LU R28, [R1+0x600] ;  /* 0x00060000011c7983 */ /* 0x001ea20000300800 */
[----:B------:R-:W-:Y:S01]  /*3b40*/  ISETP.NE.AND P0, PT, RZ, c[0x0][0x178], PT ;  /* 0x00005e00ff007a0c */ /* 0x000fe20003f05270 */
[----:B------:R-:W-:-:S12]  /*3b50*/  @!P1 IMAD.MOV R29, RZ, RZ, -R29 ;  /* 0x000000ffff1d9224 */ /* 0x000fd800078e0a1d */
[----:B------:R-:W-:Y:S01]  /*3b60*/  @!P0 LOP3.LUT R29, RZ, c[0x0][0x178], RZ, 0x33, !PT ;  /* 0x00005e00ff1d8a12 */ /* 0x000fe200078e33ff */
[----:B------:R-:W-:-:S05]  /*3b70*/  IMAD R2, R2, c[0x0][0x190], RZ ;  /* 0x0000640002027a24 */ /* 0x000fca00078e02ff */
[----:B------:R0:W-:Y:S02]  /*3b80*/  STL [R1+0x28], R2 ;  /* 0x0000280201007387 */ /* 0x0001e40000100800 */
[----:B0-----:R-:W-:Y:S02]  /*3b90*/  IMAD R2, R11, c[0x0][0x190], RZ ;  /* 0x000064000b027a24 */ /* 0x001fe400078e02ff */
[----:B------:R-:W-:Y:S02]  /*3ba0*/  IMAD R11, R10, c[0x0][0x190], RZ ;  /* 0x000064000a0b7a24 */ /* 0x000fe400078e02ff */
[----:B------:R-:W-:Y:S02]  /*3bb0*/  IMAD R10, R9, c[0x0][0x190], RZ ;  /* 0x00006400090a7a24 */ /* 0x000fe400078e02ff */
[----:B------:R-:W-:Y:S02]  /*3bc0*/  IMAD R9, R8, c[0x0][0x190], RZ ;  /* 0x0000640008097a24 */ /* 0x000fe400078e02ff */
[----:B------:R-:W-:-:S02]  /*3bd0*/  IMAD R8, R15, c[0x0][0x190], RZ ;  /* 0x000064000f087a24 */ /* 0x000fc400078e02ff */
[----:B------:R-:W-:Y:S01]  /*3be0*/  IMAD R15, R14, c[0x0][0x190], RZ ;  /* 0x000064000e0f7a24 */ /* 0x000fe200078e02ff */
[----:B------:R-:W-:Y:S04]  /*3bf0*/  STL [R1+0x5fc], R11 ;  /* 0x0005fc0b01007387 */ /* 0x000fe80000100800 */
[----:B------:R-:W-:Y:S04]  /*3c00*/  STL [R1+0x24], R2 ;  /* 0x0000240201007387 */ /* 0x000fe80000100800 */
[----:B------:R0:W-:Y:S04]  /*3c10*/  STL [R1+0x5f8], R8 ;  /* 0x0005f80801007387 */ /* 0x0001e80000100800 */
[----:B------:R1:W-:Y:S04]  /*3c20*/  STL [R1+0x5f4], R15 ;  /* 0x0005f40f01007387 */ /* 0x0003e80000100800 */
[----:B0-----:R-:W3:Y:S01]  /*3c30*/  LDL.LU R8, [R1+0x38] ;  /* 0x0000380001087983 */ /* 0x001ee20000300800 */
[----:B------:R-:W-:-:S03]  /*3c40*/  IMAD R14, R13, c[0x0][0x190], RZ ;  /* 0x000064000d0e7a24 */ /* 0x000fc600078e02ff */
[----:B-1----:R-:W4:Y:S01]  /*3c50*/  LDL.LU R15, [R1+0x34] ;  /* 0x00003400010f7983 */ /* 0x002f220000300800 */
[----:B------:R-:W-:-:S03]  /*3c60*/  IMAD R13, R12, c[0x0][0x190], RZ ;  /* 0x000064000c0d7a24 */ /* 0x000fc600078e02ff */
[----:B------:R0:W-:Y:S04]  /*3c70*/  STL [R1+0x5f0], R14 ;  /* 0x0005f00e01007387 */ /* 0x0001e80000100800 */
[----:B0-----:R-:W4:Y:S01]  /*3c80*/  LDL.LU R14, [R1+0x30] ;  /* 0x00003000010e7983 */ /* 0x001f220000300800 */
[----:B------:R-:W-:Y:S02]  /*3c90*/  IMAD R2, R29, c[0x0][0x184], RZ ;  /* 0x000061001d027a24 */ /* 0x000fe400078e02ff */
[----:B--2---:R-:W-:Y:S02]  /*3ca0*/  IMAD R12, R28, c[0x0][0x190], RZ ;  /* 0x000064001c0c7a24 */ /* 0x004fe400078e02ff */
[----:B------:R-:W-:-:S03]  /*3cb0*/  IMAD R28, R0, c[0x0][0x190], RZ ;  /* 0x00006400001c7a24 */ /* 0x000fc600078e02ff */
[----:B------:R0:W-:Y:S04]  /*3cc0*/  STL [R1+0x5ec], R12 ;  /* 0x0005ec0c01007387 */ /* 0x0001e80000100800 */
[----:B0-----:R-:W2:Y:S04]  /*3cd0*/  LDL.LU R12, [R1+0x2c] ;  /* 0x00002c00010c7983 */ /* 0x001ea80000300800 */
[----:B------:R0:W-:Y:S04]  /*3ce0*/  STL [R1+0x5e8], R28 ;  /* 0x0005e81c01007387 */ /* 0x0001e80000100800 */
[----:B0-----:R-:W2:Y:S04]  /*3cf0*/  LDL.LU R28, [R1+0x28] ;  /* 0x00002800011c7983 */ /* 0x001ea80000300800 */
[----:B------:R-:W2:Y:S01]  /*3d00*/  LDL.LU R29, [R1+0x24] ;  /* 0x00002400011d7983 */ /* 0x000ea20000300800 */
[----:B------:R-:W-:-:S05]  /*3d10*/  IMAD R26, R26, c[0x0][0x190], RZ ;  /* 0x000064001a1a7a24 */ /* 0x000fca00078e02ff */
[----:B------:R-:W-:-:S05]  /*3d20*/  LEA R11, P2, R26, c[0x0][0x168], 0x1 ;  /* 0x00005a001a0b7a11 */ /* 0x000fca00078408ff */
[----:B------:R3:W-:Y:S01]  /*3d30*/  STL [R1+0x498], R11 ;  /* 0x0004980b01007387 */ /* 0x0007e20000100800 */
[----:B------:R-:W-:Y:S02]  /*3d40*/  IMAD R0, R24, c[0x0][0x190], RZ ;  /* 0x0000640018007a24 */ /* 0x000fe400078e02ff */
[----:B------:R-:W-:Y:S02]  /*3d50*/  IMAD R24, R7, c[0x0][0x190], RZ ;  /* 0x0000640007187a24 */ /* 0x000fe400078e02ff */
[----:B------:R-:W-:Y:S02]  /*3d60*/  IMAD R7, R6, c[0x0][0x190], RZ ;  /* 0x0000640006077a24 */ /* 0x000fe400078e02ff */
[----:B------:R-:W-:Y:S01]  /*3d70*/  IMAD R6, R4, c[0x0][0x190], RZ ;  /* 0x0000640004067a24 */ /* 0x000fe200078e02ff */
[----:B------:R-:W-:-:S04]  /*3d80*/  LEA R4, P1, R2, c[0x0][0x160], 0x1 ;  /* 0x0000580002047a11 */ /* 0x000fc800078208ff */
[----:B------:R-:W-:Y:S02]  /*3d90*/  LEA.HI.X.SX32 R2, R2, c[0x0][0x164], 0x1, P1 ;  /* 0x0000590002027a11 */ /* 0x000fe400008f0eff */
[----:B---3--:R-:W-:-:S05]  /*3da0*/  LEA R11, P3, R8, c[0x0][0x168], 0x1 ;  /* 0x00005a00080b7a11 */ /* 0x008fca00078608ff */
[----:B------:R4:W-:Y:S02]  /*3db0*/  STL [R1+0x394], R11 ;  /* 0x0003940b01007387 */ /* 0x0009e40000100800 */
[----:B----4-:R-:W-:-:S05]  /*3dc0*/  LEA R11, P4, R15, c[0x0][0x168], 0x1 ;  /* 0x00005a000f0b7a11 */ /* 0x010fca00078808ff */
[----:B------:R0:W-:Y:S02]  /*3dd0*/  STL [R1+0x37c], R11 ;  /* 0x00037c0b01007387 */ /* 0x0001e40000100800 */
[----:B0-----:R-:W-:-:S05]  /*3de0*/  LEA R11, P5, R14, c[0x0][0x168], 0x1 ;  /* 0x00005a000e0b7a11 */ /* 0x001fca00078a08ff */
[----:B------:R2:W-:Y:S02]  /*3df0*/  STL [R1+0x374], R11 ;  /* 0x0003740b01007387 */ /* 0x0005e40000100800 */
[----:B--2---:R-:W-:-:S05]  /*3e00*/  LEA R11, P6, R12, c[0x0][0x168], 0x1 ;  /* 0x00005a000c0b7a11 */ /* 0x004fca00078c08ff */
[----:B------:R0:W-:Y:S02]  /*3e10*/  STL [R1+0x36c], R11 ;  /* 0x00036c0b01007387 */ /* 0x0001e40000100800 */
[----:B0-----:R-:W-:-:S05]  /*3e20*/  LEA R11, P0, R28, c[0x0][0x168], 0x1 ;  /* 0x00005a001c0b7a11 */ /* 0x001fca00078008ff */
[----:B------:R0:W-:Y:S02]  /*3e30*/  STL [R1+0x364], R11 ;  /* 0x0003640b01007387 */ /* 0x0001e40000100800 */
[----:B0-----:R-:W-:-:S05]  /*3e40*/  LEA R11, P1, R29, c[0x0][0x168], 0x1 ;  /* 0x00005a001d0b7a11 */ /* 0x001fca00078208ff */
[----:B------:R0:W-:Y:S04]  /*3e50*/  STL [R1+0x35c], R11 ;  /* 0x00035c0b01007387 */ /* 0x0001e80000100800 */
[----:B0-----:R-:W2:Y:S01]  /*3e60*/  LDL.LU R11, [R1+0x5fc] ;  /* 0x0005fc00010b7983 */ /* 0x001ea20000300800 */
[----:B------:R-:W-:-:S05]  /*3e70*/  LEA.HI.X.SX32 R26, R26, c[0x0][0x16c], 0x1, P2 ;  /* 0x00005b001a1a7a11 */ /* 0x000fca00010f0eff */
[----:B------:R2:W-:Y:S02]  /*3e80*/  STL [R1+0x494], R26 ;  /* 0x0004941a01007387 */ /* 0x0005e40000100800 */
[----:B--2---:R-:W-:-:S05]  /*3e90*/  LEA R26, P2, R11, c[0x0][0x168], 0x1 ;  /* 0x00005a000b1a7a11 */ /* 0x004fca00078408ff */
[----:B------:R0:W-:Y:S02]  /*3ea0*/  STL [R1+0x354], R26 ;  /* 0x0003541a01007387 */ /* 0x0001e40000100800 */
[----:B0-----:R-:W-:Y:S02]  /*3eb0*/  LEA.HI.X.SX32 R26, R8, c[0x0][0x16c], 0x1, P3 ;  /* 0x00005b00081a7a11 */ /* 0x001fe400018f0eff */
[----:B------:R-:W2:Y:S04]  /*3ec0*/  LDL.LU R8, [R1+0x5f8] ;  /* 0x0005f80001087983 */ /* 0x000ea80000300800 */
[----:B------:R0:W-:Y:S02]  /*3ed0*/  STL [R1+0x390], R26 ;  /* 0x0003901a01007387 */ /* 0x0001e40000100800 */
[----:B0-----:R-:W-:-:S05]  /*3ee0*/  LEA R26, P3, R10, c[0x0][0x168], 0x1 ;  /* 0x00005a000a1a7a11 */ /* 0x001fca00078608ff */
[----:B------:R0:W-:Y:S02]  /*3ef0*/  STL [R1+0x34c], R26 ;  /* 0x00034c1a01007387 */ /* 0x0001e40000100800 */
[----:B0-----:R-:W-:Y:S02]  /*3f00*/  LEA.HI.X.SX32 R26, R15, c[0x0][0x16c], 0x1, P4 ;  /* 0x00005b000f1a7a11 */ /* 0x001fe400020f0eff */
[----:B------:R-:W3:Y:S04]  /*3f10*/  LDL.LU R15, [R1+0x5f4] ;  /* 0x0005f400010f7983 */ /* 0x000ee80000300800 */
[----:B------:R0:W-:Y:S02]  /*3f20*/  STL [R1+0x378], R26 ;  /* 0x0003781a01007387 */ /* 0x0001e40000100800 */
[----:B0-----:R-:W-:-:S05]  /*3f30*/  LEA R26, P4, R9, c[0x0][0x168], 0x1 ;  /* 0x00005a00091a7a11 */ /* 0x001fca00078808ff */
[----:B------:R0:W-:Y:S02]  /*3f40*/  STL [R1+0x344], R26 ;  /* 0x0003441a01007387 */ /* 0x0001e40000100800 */
[----:B0-----:R-:W-:Y:S02]  /*3f50*/  LEA.HI.X.SX32 R26, R14, c[0x0][0x16c], 0x1, P5 ;  /* 0x00005b000e1a7a11 */ /* 0x001fe400028f0eff */
[----:B------:R-:W4:Y:S04]  /*3f60*/  LDL.LU R14, [R1+0x5f0] ;  /* 0x0005f000010e7983 */ /* 0x000f280000300800 */
[----:B------:R2:W-:Y:S02]  /*3f70*/  STL [R1+0x370], R26 ;  /* 0x0003701a01007387 */ /* 0x0005e40000100800 */
[----:B--2---:R-:W-:-:S05]  /*3f80*/  LEA R26, P5, R8, c[0x0][0x168], 0x1 ;  /* 0x00005a00081a7a11 */ /* 0x004fca00078a08ff */
[----:B------:R0:W-:Y:S02]  /*3f90*/  STL [R1+0x26c], R26 ;  /* 0x00026c1a01007387 */ /* 0x0001e40000100800 */
[----:B0-----:R-:W-:Y:S02]  /*3fa0*/  LEA.HI.X.SX32 R26, R12, c[0x0][0x16c], 0x1, P6 ;  /* 0x00005b000c1a7a11 */ /* 0x001fe400030f0eff */
[----:B------:R-:W2:Y:S04]  /*3fb0*/  LDL.LU R12, [R1+0x5ec] ;  /* 0x0005ec00010c7983 */ /* 0x000ea80000300800 */
[----:B------:R3:W-:Y:S02]  /*3fc0*/  STL [R1+0x368], R26 ;  /* 0x0003681a01007387 */ /* 0x0007e40000100800 */
[----:B---3--:R-:W-:-:S05]  /*3fd0*/  LEA R26, P6, R15, c[0x0][0x168], 0x1 ;  /* 0x00005a000f1a7a11 */ /* 0x008fca00078c08ff */
[----:B------:R0:W-:Y:S02]  /*3fe0*/  STL [R1+0x264], R26 ;  /* 0x0002641a01007387 */ /* 0x0001e40000100800 */
[----:B0-----:R-:W-:Y:S02]  /*3ff0*/  LEA.HI.X.SX32 R26, R28, c[0x0][0x16c], 0x1, P0 ;  /* 0x00005b001c1a7a11 */ /* 0x001fe400000f0eff */
[----:B------:R-:W3:Y:S04]  /*4000*/  LDL.LU R28, [R1+0x5e8] ;  /* 0x0005e800011c7983 */ /* 0x000ee80000300800 */
[----:B------:R4:W-:Y:S02]  /*4010*/  STL [R1+0x360], R26 ;  /* 0x0003601a01007387 */ /* 0x0009e40000100800 */
[----:B----4-:R-:W-:-:S05]  /*4020*/  LEA R26, P0, R14, c[0x0][0x168], 0x1 ;  /* 0x00005a000e1a7a11 */ /* 0x010fca00078008ff */
[----:B------:R0:W-:Y:S02]  /*4030*/  STL [R1+0x234], R26 ;  /* 0x0002341a01007387 */ /* 0x0001e40000100800 */
[----:B0-----:R-:W-:Y:S02]  /*4040*/  LEA.HI.X.SX32 R26, R29, c[0x0][0x16c], 0x1, P1 ;  /* 0x00005b001d1a7a11 */ /* 0x001fe400008f0eff */
[----:B------:R-:W-:-:S03]  /*4050*/  LEA R29, P1, R13, c[0x0][0x168], 0x1 ;  /* 0x00005a000d1d7a11 */ /* 0x000fc600078208ff */
[----:B------:R0:W-:Y:S02]  /*4060*/  STL [R1+0x358], R26 ;  /* 0x0003581a01007387 */ /* 0x0001e40000100800 */
[----:B0-----:R-:W-:Y:S02]  /*4070*/  LEA.HI.X.SX32 R26, R11, c[0x0][0x16c], 0x1, P2 ;  /* 0x00005b000b1a7a11 */ /* 0x001fe400010f0eff */
[----:B------:R0:W5:Y:S04]  /*4080*/  LDL.LU R11, [R1+0x5e4] ;  /* 0x0005e400010b7983 */ /* 0x0001680000300800 */
[----:B------:R-:W-:Y:S04]  /*4090*/  STL [R1+0x1cc], R29 ;  /* 0x0001cc1d01007387 */ /* 0x000fe80000100800 */
[----:B------:R1:W-:Y:S01]  /*40a0*/  STL [R1+0x350], R26 ;  /* 0x0003501a01007387 */ /* 0x0003e20000100800 */
[----:B------:R-:W-:Y:S01]  /*40b0*/  IMAD R27, R27, c[0x0][0x190], RZ ;  /* 0x000064001b1b7a24 */ /* 0x000fe200078e02ff */
[----:B-1----:R-:W-:-:S02]  /*40c0*/  LEA.HI.X.SX32 R26, R10, c[0x0][0x16c], 0x1, P3 ;  /* 0x00005b000a1a7a11 */ /* 0x002fc400018f0eff */
[----:B------:R0:W5:Y:S01]  /*40d0*/  LDL.LU R10, [R1+0x5e0] ;  /* 0x0005e000010a7983 */ /* 0x0001620000300800 */
[----:B------:R-:W-:Y:S02]  /*40e0*/  IMAD R16, R16, c[0x0][0x190], RZ ;  /* 0x0000640010107a24 */ /* 0x000fe400078e02ff */
[----:B------:R-:W-:Y:S02]  /*40f0*/  IMAD R17, R17, c[0x0][0x190], RZ ;  /* 0x0000640011117a24 */ /* 0x000fe400078e02ff */
[----:B------:R-:W-:Y:S02]  /*4100*/  IMAD R18, R18, c[0x0][0x190], RZ ;  /* 0x0000640012127a24 */ /* 0x000fe400078e02ff */
[----:B------:R-:W-:Y:S02]  /*4110*/  IMAD R19, R19, c[0x0][0x190], RZ ;  /* 0x0000640013137a24 */ /* 0x000fe400078e02ff */
[----:B------:R-:W-:Y:S02]  /*4120*/  IMAD R20, R20, c[0x0][0x190], RZ ;  /* 0x0000640014147a24 */ /* 0x000fe400078e02ff */
[----:B------:R-:W-:-:S02]  /*4130*/  IMAD R21, R21, c[0x0][0x190], RZ ;  /* 0x0000640015157a24 */ /* 0x000fc400078e02ff */
[----:B------:R-:W-:Y:S02]  /*4140*/  IMAD R22, R22, c[0x0][0x190], RZ ;  /* 0x0000640016167a24 */ /* 0x000fe400078e02ff */
[----:B------:R-:W-:Y:S02]  /*4150*/  IMAD R23, R23, c[0x0][0x190], RZ ;  /* 0x0000640017177a24 */ /* 0x000fe400078e02ff */
[----:B------:R-:W-:Y:S01]  /*4160*/  IMAD R25, R25, c[0x0][0x190], RZ ;  /* 0x0000640019197a24 */ /* 0x000fe200078e02ff */
[----:B--2---:R-:W-:-:S05]  /*4170*/  LEA R29, P2, R12, c[0x0][0x168], 0x1 ;  /* 0x00005a000c1d7a11 */ /* 0x004fca00078408ff */
[----:B------:R-:W-:Y:S04]  /*4180*/  STL [R1+0x1c4], R29 ;  /* 0x0001c41d01007387 */ /* 0x000fe80000100800 */
[----:B------:R1:W-:Y:S02]  /*4190*/  STL [R1+0x348], R26 ;  /* 0x0003481a01007387 */ /* 0x0003e40000100800 */
[----:B-1----:R-:W-:Y:S02]  /*41a0*/  LEA.HI.X.SX32 R26, R9, c[0x0][0x16c], 0x1, P4 ;  /* 0x00005b00091a7a11 */ /* 0x002fe400020f0eff */
[----:B------:R0:W5:Y:S01]  /*41b0*/  LDL.LU R9, [R1+0x5dc] ;  /* 0x0005dc0001097983 */ /* 0x0001620000300800 */
[----:B---3--:R-:W-:-:S05]  /*41c0*/  LEA R29, P3, R28, c[0x0][0x168], 0x1 ;  /* 0x00005a001c1d7a11 */ /* 0x008fca00078608ff */
[----:B------:R1:W-:Y:S04]  /*41d0*/  STL [R1+0x1bc], R29 ;  /* 0x0001bc1d01007387 */ /* 0x0003e80000100800 */
[----:B------:R2:W-:Y:S01]  /*41e0*/  STL [R1+0x340], R26 ;  /* 0x0003401a01007387 */ /* 0x0005e20000100800 */
[----:B-1----:R-:W-:Y:S02]  /*41f0*/  LEA R29, P4, R27, c[0x0][0x168], 0x1 ;  /* 0x00005a001b1d7a11 */ /* 0x002fe400078808ff */
[----:B--2---:R-:W-:Y:S02]  /*4200*/  LEA.HI.X.SX32 R26, R8, c[0x0][0x16c], 0x1, P5 ;  /* 0x00005b00081a7a11 */ /* 0x004fe400028f0eff */
[----:B------:R0:W5:Y:S04]  /*4210*/  LDL.LU R8, [R1+0x5d8] ;  /* 0x0005d80001087983 */ /* 0x0001680000300800 */
[----:B------:R1:W-:Y:S04]  /*4220*/  STL [R1+0x1b4], R29 ;  /* 0x0001b41d01007387 */ /* 0x0003e80000100800 */
[----:B------:R2:W-:Y:S01]  /*4230*/  STL [R1+0x268], R26 ;  /* 0x0002681a01007387 */ /* 0x0005e20000100800 */
[----:B-1----:R-:W-:-:S02]  /*4240*/  LEA R29, P5, R16, c[0x0][0x168], 0x1 ;  /* 0x00005a00101d7a11 */ /* 0x002fc400078a08ff */
        /* <DEDUP_REMOVED lines=21> */
[----:B------:R0:W5:Y:S01]  /*43a0*/  LDL.LU R28, [R1+0x5c4] ;  /* 0x0005c400011c7983 */ /* 0x0001620000300800 */
[----:B------:R-:W-:-:S03]  /*43b0*/  LEA.HI.X.SX32 R27, R27, c[0x0][0x16c], 0x1, P4 ;  /* 0x00005b001b1b7a11 */ /* 0x000fc600020f0eff */
[----:B------:R1:W-:Y:S01]  /*43c0*/  STL [R1+0x14c], R29 ;  /* 0x00014c1d01007387 */ /* 0x0003e20000100800 */
[----:B------:R-:W-:-:S03]  /*43d0*/  LEA.HI.X.SX32 R16, R16, c[0x0][0x16c], 0x1, P5 ;  /* 0x00005b0010107a11 */ /* 0x000fc600028f0eff */
[----:B------:R2:W-:Y:S01]  /*43e0*/  STL [R1+0x1b8], R26 ;  /* 0x0001b81a01007387 */ /* 0x0005e20000100800 */
[----:B-1----:R-:W-:Y:S02]  /*43f0*/  LEA R29, P3, R21, c[0x0][0x168], 0x1 ;  /* 0x00005a00151d7a11 */ /* 0x002fe400078608ff */
[----:B--2---:R-:W-:-:S03]  /*4400*/  LEA R26, P4, R22, c[0x0][0x168], 0x1 ;  /* 0x00005a00161a7a11 */ /* 0x004fc600078808ff */
[----:B------:R-:W-:Y:S04]  /*4410*/  STL [R1+0x144], R29 ;  /* 0x0001441d01007387 */ /* 0x000fe80000100800 */
[----:B------:R1:W-:Y:S04]  /*4420*/  STL [R1+0x1b0], R27 ;  /* 0x0001b01b01007387 */ /* 0x0003e80000100800 */
[----:B------:R2:W-:Y:S04]  /*4430*/  STL [R1+0x12c], R26 ;  /* 0x00012c1a01007387 */ /* 0x0005e80000100800 */
[----:B------:R3:W-:Y:S01]  /*4440*/  STL [R1+0x198], R16 ;  /* 0x0001981001007387 */ /* 0x0007e20000100800 */
[----:B-1----:R-:W-:-:S02]  /*4450*/  LEA R27, P5, R23, c[0x0][0x168], 0x1 ;  /* 0x00005a00171b7a11 */ /* 0x002fc400078a08ff */
[----:B--2---:R-:W-:-:S03]  /*4460*/  LEA.HI.X.SX32 R26, R17, c[0x0][0x16c], 0x1, P6 ;  /* 0x00005b00111a7a11 */ /* 0x004fc600030f0eff */
[----:B------:R-:W-:Y:S01]  /*4470*/  STL [R1+0x124], R27 ;  /* 0x0001241b01007387 */ /* 0x000fe20000100800 */
[----:B------:R-:W-:Y:S02]  /*4480*/  LEA.HI.X.SX32 R17, R18, c[0x0][0x16c], 0x1, P0 ;  /* 0x00005b0012117a11 */ /* 0x000fe400000f0eff */
[----:B---3--:R-:W-:Y:S01]  /*4490*/  LEA R16, P6, R0, c[0x0][0x168], 0x1 ;  /* 0x00005a0000107a11 */ /* 0x008fe200078c08ff */
[----:B------:R-:W-:Y:S01]  /*44a0*/  STL [R1+0x190], R26 ;  /* 0x0001901a01007387 */ /* 0x000fe20000100800 */
[----:B------:R-:W-:-:S03]  /*44b0*/  LEA R18, P0, R25, c[0x0][0x168], 0x1 ;  /* 0x00005a0019127a11 */ /* 0x000fc600078008ff */
[----:B------:R1:W-:Y:S04]  /*44c0*/  STL [R1+0x11c], R16 ;  /* 0x00011c1001007387 */ /* 0x0003e80000100800 */
[----:B------:R2:W-:Y:S04]  /*44d0*/  STL [R1+0x188], R17 ;  /* 0x0001881101007387 */ /* 0x0005e80000100800 */
[----:B------:R3:W-:Y:S01]  /*44e0*/  STL [R1+0x24], R18 ;  /* 0x0000241201007387 */ /* 0x0007e20000100800 */
[----:B-1----:R-:W-:Y:S02]  /*44f0*/  LEA.HI.X.SX32 R16, R19, c[0x0][0x16c], 0x1, P1 ;  /* 0x00005b0013107a11 */ /* 0x002fe400008f0eff */
[----:B--2---:R-:W-:-:S03]  /*4500*/  LEA R17, P1, R24, c[0x0][0x168], 0x1 ;  /* 0x00005a0018117a11 */ /* 0x004fc600078208ff */
[----:B------:R1:W-:Y:S01]  /*4510*/  STL [R1+0x180], R16 ;  /* 0x0001801001007387 */ /* 0x0003e20000100800 */
[----:B---3--:R-:W-:-:S03]  /*4520*/  LEA.HI.X.SX32 R18, R20, c[0x0][0x16c], 0x1, P2 ;  /* 0x00005b0014127a11 */ /* 0x008fc600010f0eff */
[----:B-1----:R-:W2:Y:S04]  /*4530*/  LDL R16, [R1+0x380] ;  /* 0x0003800001107983 */ /* 0x002ea80000100800 */
[----:B------:R1:W-:Y:S04]  /*4540*/  STL [R1+0x1c], R17 ;  /* 0x00001c1101007387 */ /* 0x0003e80000100800 */
[----:B------:R3:W-:Y:S04]  /*4550*/  STL [R1+0x148], R18 ;  /* 0x0001481201007387 */ /* 0x0007e80000100800 */
[----:B------:R-:W4:Y:S01]  /*4560*/  LDL R26, [R1+0x384] ;  /* 0x00038400011a7983 */ /* 0x000f220000100800 */
[----:B-1----:R-:W-:Y:S01]  /*4570*/  LEA R17, P2, R7, c[0x0][0x168], 0x1 ;  /* 0x00005a0007117a11 */ /* 0x002fe200078408ff */
[----:B------:R-:W-:Y:S01]  /*4580*/  IMAD R5, R5, c[0x0][0x190], RZ ;  /* 0x0000640005057a24 */ /* 0x000fe200078e02ff */
[----:B---3--:R-:W-:-:S03]  /*4590*/  LEA.HI.X.SX32 R18, R21, c[0x0][0x16c], 0x1, P3 ;  /* 0x00005b0015127a11 */ /* 0x008fc600018f0eff */
[----:B------:R1:W-:Y:S01]  /*45a0*/  STL [R1+0x14], R17 ;  /* 0x0000141101007387 */ /* 0x0003e20000100800 */
[----:B------:R-:W-:-:S03]  /*45b0*/  LEA.HI.X.SX32 R19, R22, c[0x0][0x16c], 0x1, P4 ;  /* 0x00005b0016137a11 */ /* 0x000fc600020f0eff */
[----:B------:R3:W-:Y:S01]  /*45c0*/  STL [R1+0x140], R18 ;  /* 0x0001401201007387 */ /* 0x0007e20000100800 */
[----:B-1----:R-:W-:Y:S02]  /*45d0*/  LEA R17, P3, R6, c[0x0][0x168], 0x1 ;  /* 0x00005a0006117a11 */ /* 0x002fe400078608ff */
[----:B---3--:R-:W-:-:S03]  /*45e0*/  LEA R18, P4, R5, c[0x0][0x168], 0x1 ;  /* 0x00005a0005127a11 */ /* 0x008fc600078808ff */
[----:B------:R1:W-:Y:S04]  /*45f0*/  STL [R1+0xc], R17 ;  /* 0x00000c1101007387 */ /* 0x0003e80000100800 */
[----:B------:R3:W-:Y:S01]  /*4600*/  STL [R1+0x128], R19 ;  /* 0x0001281301007387 */ /* 0x0007e20000100800 */
[----:B-1----:R-:W-:-:S03]  /*4610*/  LEA.HI.X.SX32 R17, R23, c[0x0][0x16c], 0x1, P5 ;  /* 0x00005b0017117a11 */ /* 0x002fc600028f0eff */
[----:B------:R1:W-:Y:S01]  /*4620*/  STL [R1+0x4], R18 ;  /* 0x0000041201007387 */ /* 0x0003e20000100800 */
[----:B---3--:R-:W-:-:S03]  /*4630*/  LEA.HI.X.SX32 R19, R0, c[0x0][0x16c], 0x1, P6 ;  /* 0x00005b0000137a11 */ /* 0x008fc600030f0eff */
[----:B------:R3:W-:Y:S01]  /*4640*/  STL [R1+0x120], R17 ;  /* 0x0001201101007387 */ /* 0x0007e20000100800 */
[----:B------:R-:W-:Y:S02]  /*4650*/  LEA.HI.X.SX32 R7, R7, c[0x0][0x16c], 0x1, P2 ;  /* 0x00005b0007077a11 */ /* 0x000fe400010f0eff */
[----:B------:R-:W-:Y:S01]  /*4660*/  LEA.HI.X.SX32 R6, R6, c[0x0][0x16c], 0x1, P3 ;  /* 0x00005b0006067a11 */ /* 0x000fe200018f0eff */
[----:B------:R0:W5:Y:S01]  /*4670*/  LDL.LU R0, [R1+0x5c0] ;  /* 0x0005c00001007983 */ /* 0x0001620000300800 */
[----:B-1----:R-:W-:Y:S02]  /*4680*/  LEA.HI.X.SX32 R18, R25, c[0x0][0x16c], 0x1, P0 ;  /* 0x00005b0019127a11 */ /* 0x002fe400000f0eff */
[----:B---3--:R-:W-:Y:S01]  /*4690*/  LEA.HI.X.SX32 R17, R24, c[0x0][0x16c], 0x1, P1 ;  /* 0x00005b0018117a11 */ /* 0x008fe200008f0eff */
[----:B------:R-:W-:Y:S01]  /*46a0*/  STL [R1+0x118], R19 ;  /* 0x0001181301007387 */ /* 0x000fe20000100800 */
[----:B------:R-:W-:-:S03]  /*46b0*/  LEA.HI.X.SX32 R5, R5, c[0x0][0x16c], 0x1, P4 ;  /* 0x00005b0005057a11 */ /* 0x000fc600020f0eff */
[----:B------:R-:W-:Y:S01]  /*46c0*/  STL [R1+0x20], R18 ;  /* 0x0000201201007387 */ /* 0x000fe20000100800 */
[----:B------:R-:W-:-:S03]  /*46d0*/  IMAD R3, R3, c[0x0][0x190], RZ ;  /* 0x0000640003037a24 */ /* 0x000fc600078e02ff */
[----:B------:R-:W-:Y:S04]  /*46e0*/  STL [R1+0x18], R17 ;  /* 0x0000181101007387 */ /* 0x000fe80000100800 */
[----:B------:R-:W-:Y:S04]  /*46f0*/  STL [R1+0x10], R7 ;  /* 0x0000100701007387 */ /* 0x000fe80000100800 */
[----:B------:R1:W-:Y:S04]  /*4700*/  STL [R1+0x8], R6 ;  /* 0x0000080601007387 */ /* 0x0003e80000100800 */
[----:B------:R3:W-:Y:S04]  /*4710*/  STL [R1], R5 ;  /* 0x0000000501007387 */ /* 0x0007e80000100800 */
[----:B------:R0:W-:Y:S01]  /*4720*/  STL [R1+0x218], RZ ;  /* 0x000218ff01007387 */ /* 0x0001e20000100800 */
[----:B------:R-:W-:-:S03]  /*4730*/  LEA R29, P5, R3, c[0x0][0x168], 0x1 ;  /* 0x00005a00031d7a11 */ /* 0x000fc600078a08ff */
[----:B------:R0:W-:Y:S04]  /*4740*/  STL [R1+0x21c], RZ ;  /* 0x00021cff01007387 */ /* 0x0001e80000100800 */
[----:B------:R0:W-:Y:S04]  /*4750*/  STL [R1+0x200], RZ ;  /* 0x000200ff01007387 */ /* 0x0001e80000100800 */
[----:B------:R0:W-:Y:S04]  /*4760*/  STL [R1+0x204], RZ ;  /* 0x000204ff01007387 */ /* 0x0001e80000100800 */
[----:B------:R0:W-:Y:S01]  /*4770*/  STL [R1+0x208], RZ ;  /* 0x000208ff01007387 */ /* 0x0001e20000100800 */
[----:B------:R-:W-:-:S03]  /*4780*/  LEA.HI.X.SX32 R27, R3, c[0x0][0x16c], 0x1, P5 ;  /* 0x00005b00031b7a11 */ /* 0x000fc600028f0eff */
        /* <DEDUP_REMOVED lines=9> */
[----:B--2---:R-:W-:-:S02]  /*4820*/  LOP3.LUT R3, R16, 0x20, RZ, 0x3c, !PT ;  /* 0x0000002010037812 */ /* 0x004fc400078e3cff */
[C---:B-1----:R-:W-:Y:S02]  /*4830*/  LOP3.LUT R6, R16.reuse, 0x40, RZ, 0x3c, !PT ;  /* 0x0000004010067812 */ /* 0x042fe400078e3cff */
[----:B---3--:R-:W-:-:S03]  /*4840*/  LOP3.LUT R5, R16, 0x60, RZ, 0x3c, !PT ;  /* 0x0000006010057812 */ /* 0x008fc600078e3cff */
[----:B------:R0:W-:Y:S01]  /*4850*/  STL [R1+0x4ac], R6 ;  /* 0x0004ac0601007387 */ /* 0x0001e20000100800 */
[----:B----4-:R-:W-:-:S05]  /*4860*/  LOP3.LUT R3, R26, 0x40, RZ, 0x3c, !PT ;  /* 0x000000401a037812 */ /* 0x010fca00078e3cff */
[----:B------:R0:W-:Y:S04]  /*4870*/  STL [R1+0x388], R3 ;  /* 0x0003880301007387 */ /* 0x0001e80000100800 */
[----:B------:R0:W-:Y:S02]  /*4880*/  STL [R1+0x4a8], R5 ;  /* 0x0004a80501007387 */ /* 0x0001e40000100800 */
.L_x_3:
[----:B0-----:R-:W0:Y:S01]  /*4890*/  S2R R3, SR_TID.X ;  /* 0x0000000000037919 */ /* 0x001e220000002100 */
[----:B------:R-:W-:-:S03]  /*48a0*/  PRMT R16, RZ, 0x7610, R16 ;  /* 0x00007610ff107816 */ /* 0x000fc60000000010 */
[----:B-----5:R1:W-:Y:S04]  /*48b0*/  STL [R1+0xf70], R24 ;  /* 0x000f701801007387 */ /* 0x0203e80000100800 */
[----:B------:R-:W2:Y:S04]  /*48c0*/  S2R R7, SR_TID.X ;  /* 0x0000000000077919 */ /* 0x000ea80000002100 */
[----:B------:R0:W-:Y:S04]  /*48d0*/  STL [R1+0xf6c], R25 ;  /* 0x000f6c1901007387 */ /* 0x0001e80000100800 */
[----:B-1----:R-:W1:Y:S04]  /*48e0*/  S2R R24, SR_TID.X ;  /* 0x0000000000187919 */ /* 0x002e680000002100 */
[----:B------:R3:W-:Y:S04]  /*48f0*/  STL [R1+0xf68], R26 ;  /* 0x000f681a01007387 */ /* 0x0007e80000100800 */
[----:B------:R-:W-:Y:S01]  /*4900*/  STL [R1+0xf64], R6 ;  /* 0x000f640601007387 */ /* 0x000fe20000100800 */
[----:B0-----:R-:W-:Y:S01]  /*4910*/  SHF.R.U32.HI R25, RZ, 0x8, R3 ;  /* 0x00000008ff197819 */ /* 0x001fe20000011603 */
[----:B------:R-:W-:-:S02]  /*4920*/  IMAD.MOV.U32 R3, RZ, RZ, R2 ;  /* 0x000000ffff037224 */ /* 0x000fc400078e0002 */
[----:B------:R-:W-:Y:S01]  /*4930*/  STL [R1+0xf24], R29 ;  /* 0x000f241d01007387 */ /* 0x000fe20000100800 */
[----:B------:R-:W-:Y:S01]  /*4940*/  SGXT.U32 R25, R25, 0x1 ;  /* 0x000000011919781a */ /* 0x000fe20000000000 */
[----:B------:R-:W-:Y:S02]  /*4950*/  IMAD.MOV.U32 R2, RZ, RZ, R4 ;  /* 0x000000ffff027224 */ /* 0x000fe400078e0004 */
[----:B------:R-:W-:Y:S02]  /*4960*/  STL [R1+0xf28], R29 ;  /* 0x000f281d01007387 */ /* 0x000fe40000100800 */
[C---:B------:R-:W-:Y:S01]  /*4970*/  IMAD R5, R25.reuse, c[0x0][0x188], RZ ;  /* 0x0000620019057a24 */ /* 0x040fe200078e02ff */
[----:B------:R-:W-:Y:S01]  /*4980*/  LOP3.LUT R25, R25, 0x8, RZ, 0xfc, !PT ;  /* 0x0000000819197812 */ /* 0x000fe200078efcff */
[----:B------:R-:W-:Y:S02]  /*4990*/  STL [R1+0xf2c], R29 ;  /* 0x000f2c1d01007387 */ /* 0x000fe40000100800 */
[----:B------:R-:W-:Y:S01]  /*49a0*/  IMAD.WIDE R4, R5, 0x2, R2 ;  /* 0x0000000205047825 */ /* 0x000fe200078e0202 */
[----:B------:R-:W-:Y:S01]  /*49b0*/  ISETP.GE.AND P1, PT, R25, UR4, PT ;  /* 0x0000000419007c0c */ /* 0x000fe2000bf26270 */
[----:B------:R-:W-:Y:S01]  /*49c0*/  STL [R1+0xf30], R29 ;  /* 0x000f301d01007387 */ /* 0x000fe20000100800 */
[----:B-1----:R-:W-:-:S03]  /*49d0*/  SHF.R.U32.HI R24, RZ, 0x8, R24 ;  /* 0x00000008ff187819 */ /* 0x002fc60000011618 */
[----:B------:R-:W-:Y:S01]  /*49e0*/  STL [R1+0xf34], R29 ;  /* 0x000f341d01007387 */ /* 0x000fe20000100800 */
[----:B------:R-:W-:-:S03]  /*49f0*/  SGXT.U32 R24, R24, 0x1 ;  /* 0x000000011818781a */ /* 0x000fc60000000000 */
[----:B------:R-:W-:Y:S04]  /*4a00*/  STL [R1+0xf38], R29 ;  /* 0x000f381d01007387 */ /* 0x000fe80000100800 */
[----:B------:R-:W-:Y:S04]  /*4a10*/  STL [R1+0xf3c], R29 ;  /* 0x000f3c1d01007387 */ /* 0x000fe80000100800 */
[----:B------:R-:W-:Y:S04]  /*4a20*/  STL [R1+0xf40], R29 ;  /* 0x000f401d01007387 */ /* 0x000fe80000100800 */
[----:B------:R-:W-:Y:S04]  /*4a30*/  STL [R1+0xf44], R29 ;  /* 0x000f441d01007387 */ /* 0x000fe80000100800 */
[----:B------:R-:W-:Y:S04]  /*4a40*/  STL [R1+0xf48], R29 ;  /* 0x000f481d01007387 */ /* 0x000fe80000100800 */
[----:B------:R-:W-:Y:S04]  /*4a50*/  STL [R1+0xf4c], R29 ;  /* 0x000f4c1d01007387 */ /* 0x000fe80000100800 */
[----:B------:R-:W-:Y:S01]  /*4a60*/  STL [R1+0xf54], R29 ;  /* 0x000f541d01007387 */ /* 0x000fe20000100800 */
[----:B---3--:R-:W-:-:S03]  /*4a70*/  LOP3.LUT R26, R24, 0x8, RZ, 0xfc, !PT ;  /* 0x00000008181a7812 */ /* 0x008fc600078efcff */
[----:B------:R-:W-:Y:S01]  /*4a80*/  STL [R1+0xf20], R27 ;  /* 0x000f201b01007387 */ /* 0x000fe20000100800 */
[----:B------:R-:W-:-:S03]  /*4a90*/  LOP3.LUT R25, R24, 0x10, RZ, 0xfc, !PT ;  /* 0x0000001018197812 */ /* 0x000fc600078efcff */
[----:B------:R-:W-:Y:S04]  /*4aa0*/  STL [R1+0xf50], R27 ;  /* 0x000f501b01007387 */ /* 0x000fe80000100800 */
[----:B------:R-:W-:Y:S04]  /*4ab0*/  STL [R1+0xf58], R27 ;  /* 0x000f581b01007387 */ /* 0x000fe80000100800 */
[----:B-----5:R-:W-:Y:S04]  /*4ac0*/  STL [R1+0xec4], R0 ;  /* 0x000ec40001007387 */ /* 0x020fe80000100800 */
[----:B------:R2:W-:Y:S04]  /*4ad0*/  STL [R1+0xf5c], R0 ;  /* 0x000f5c0001007387 */ /* 0x0005e80000100800 */
[----:B------:R-:W0:Y:S01]  /*4ae0*/  S2R R24, SR_TID.X ;  /* 0x0000000000187919 */ /* 0x000e220000002100 */
[----:B------:R-:W-:Y:S01]  /*4af0*/  IMAD R26, R26, c[0x0][0x188], RZ ;  /* 0x000062001a1a7a24 */ /* 0x000fe200078e02ff */
[----:B------:R-:W-:-:S02]  /*4b00*/  PRMT R17, RZ, 0x7610, R17 ;  /* 0x00007610ff117816 */ /* 0x000fc40000000011 */
[----:B------:R-:W-:Y:S01]  /*4b10*/  PRMT R18, RZ, 0x7610, R18 ;  /* 0x00007610ff127816 */ /* 0x000fe20000000012 */
[----:B------:R-:W-:Y:S01]  /*4b20*/  STL [R1+0xeb0], R28 ;  /* 0x000eb01c01007387 */ /* 0x000fe20000100800 */
[----:B--2---:R-:W-:Y:S02]  /*4b30*/  SHF.R.U32.HI R0, RZ, 0x8, R7 ;  /* 0x00000008ff007819 */ /* 0x004fe40000011607 */
[----:B------:R-:W-:Y:S01]  /*4b40*/  PRMT R19, RZ, 0x7610, R19 ;  /* 0x00007610ff137816 */ /* 0x000fe20000000013 */
[----:B------:R-:W-:Y:S01]  /*4b50*/  STL [R1+0xf10], R28 ;  /* 0x000f101c01007387 */ /* 0x000fe20000100800 */
[----:B------:R-:W-:Y:S02]  /*4b60*/  SGXT.U32 R0, R0, 0x1 ;  /* 0x000000010000781a */ /* 0x000fe40000000000 */
[----:B------:R-:W-:Y:S01]  /*4b70*/  PRMT R20, RZ, 0x7610, R20 ;  /* 0x00007610ff147816 */ /* 0x000fe20000000014 */
[----:B------:R-:W-:Y:S01]  /*4b80*/  STL [R1+0xf14], R28 ;  /* 0x000f141c01007387 */ /* 0x000fe20000100800 */
[----:B------:R-:W-:-:S03]  /*4b90*/  ISETP.GE.AND P0, PT, R0, UR4, PT ;  /* 0x0000000400007c0c */ /* 0x000fc6000bf06270 */
[----:B------:R-:W-:Y:S04]  /*4ba0*/  STL [R1+0xf18], R28 ;  /* 0x000f181c01007387 */ /* 0x000fe80000100800 */
[----:B------:R-:W-:Y:S04]  /*4bb0*/  STL [R1+0xf1c], R28 ;  /* 0x000f1c1c01007387 */ /* 0x000fe80000100800 */
[----:B------:R1:W-:Y:S04]  /*4bc0*/  STL [R1+0xf60], R28 ;  /* 0x000f601c01007387 */ /* 0x0003e80000100800 */
[----:B------:R2:W3:Y:S01]  /*4bd0*/  @!P0 LDG.E.U16 R16, [R4.64] ;  /* 0x0000000604108981 */ /* 0x0004e2000c1e1500 */
[----:B------:R-:W-:-:S02]  /*4be0*/  ISETP.GE.AND P0, PT, R25, UR4, PT ;  /* 0x0000000419007c0c */ /* 0x000fc4000bf06270 */
[----:B0-----:R-:W-:Y:S01]  /*4bf0*/  SHF.R.U32.HI R25, RZ, 0x8, R24 ;  /* 0x00000008ff197819 */ /* 0x001fe20000011618 */
[----:B------:R-:W-:Y:S03]  /*4c00*/  STL.64 [R1+0xde0], R14 ;  /* 0x000de00e01007387 */ /* 0x000fe60000100a00 */
[----:B------:R-:W-:Y:S01]  /*4c10*/  SGXT.U32 R25, R25, 0x1 ;  /* 0x000000011919781a */ /* 0x000fe20000000000 */
[----:B------:R-:W-:Y:S01]  /*4c20*/  STL.64 [R1+0xdd8], R12 ;  /* 0x000dd80c01007387 */ /* 0x000fe20000100a00 */
[----:B--2---:R-:W-:Y:S02]  /*4c30*/  IMAD.WIDE R4, R26, 0x2, R2 ;  /* 0x000000021a047825 */ /* 0x004fe400078e0202 */
[----:B------:R-:W-:Y:S01]  /*4c40*/  LOP3.LUT R26, R25, 0x10, RZ, 0xfc, !PT ;  /* 0x00000010191a7812 */ /* 0x000fe200078efcff */
[----:B------:R-:W-:Y:S01]  /*4c50*/  STL.64 [R1+0xdb0], R10 ;  /* 0x000db00a01007387 */ /* 0x000fe20000100a00 */
[----:B------:R-:W-:-:S02]  /*4c60*/  SHF.R.U32.HI R24, RZ, 0x8, R24 ;  /* 0x00000008ff187819 */ /* 0x000fc40000011618 */
[----:B------:R-:W-:Y:S01]  /*4c70*/  LOP3.LUT R25, R25, 0x18, RZ, 0xfc, !PT ;  /* 0x0000001819197812 */ /* 0x000fe200078efcff */
[----:B------:R-:W-:Y:S01]  /*4c80*/  IMAD R26, R26, c[0x0][0x188], RZ ;  /* 0x000062001a1a7a24 */ /* 0x000fe200078e02ff */
[----:B------:R-:W-:Y:S01]  /*4c90*/  SGXT.U32 R24, R24, 0x1 ;  /* 0x000000011818781a */ /* 0x000fe20000000000 */
[----:B------:R0:W2:Y:S01]  /*4ca0*/  @!P1 LDG.E.U16 R17, [R4.64] ;  /* 0x0000000604119981 */ /* 0x0000a2000c1e1500 */
[----:B------:R-:W-:Y:S02]  /*4cb0*/  ISETP.GE.AND P1, PT, R25, UR4, PT ;  /* 0x0000000419007c0c */ /* 0x000fe4000bf26270 */
[----:B------:R-:W-:Y:S01]  /*4cc0*/  LOP3.LUT R25, R24, 0x20, RZ, 0xfc, !PT ;  /* 0x0000002018197812 */ /* 0x000fe200078efcff */
[----:B------:R-:W-:Y:S01]  /*4cd0*/  STL.64 [R1+0xda8], R8 ;  /* 0x000da80801007387 */ /* 0x000fe20000100a00 */
[----:B0-----:R-:W-:Y:S01]  /*4ce0*/  IMAD.WIDE R4, R26, 0x2, R2 ;  /* 0x000000021a047825 */ /* 0x001fe200078e0202 */
[----:B------:R-:W-:Y:S02]  /*4cf0*/  LOP3.LUT R26, R24, 0x18, RZ, 0xfc, !PT ;  /* 0x00000018181a7812 */ /* 0x000fe400078efcff */
[----:B------:R-:W0:Y:S04]  /*4d00*/  S2R R24, SR_TID.X ;  /* 0x0000000000187919 */ /* 0x000e280000002100 */
[----:B------:R4:W2:Y:S01]  /*4d10*/  @!P0 LDG.E.U16 R18, [R4.64] ;  /* 0x0000000604128981 */ /* 0x0008a2000c1e1500 */
[----:B------:R-:W-:Y:S01]  /*4d20*/  ISETP.GE.AND P0, PT, R25, UR4, PT ;  /* 0x0000000419007c0c */ /* 0x000fe2000bf06270 */
[----:B------:R-:W-:-:S04]  /*4d30*/  IMAD R26, R26, c[0x0][0x188], RZ ;  /* 0x000062001a1a7a24 */ /* 0x000fc800078e02ff */
[----:B----4-:R-:W-:-:S05]  /*4d40*/  IMAD.WIDE R4, R26, 0x2, R2 ;  /* 0x000000021a047825 */ /* 0x010fca00078e0202 */
[----:B------:R4:W2:Y:S01]  /*4d50*/  @!P1 LDG.E.U16 R19, [R4.64] ;  /* 0x0000000604139981 */ /* 0x0008a2000c1e1500 */
[----:B0-----:R-:W-:-:S04]  /*4d60*/  SHF.R.U32.HI R25, RZ, 0x8, R24 ;  /* 0x00000008ff197819 */ /* 0x001fc80000011618 */
[----:B------:R-:W-:Y:S02]  /*4d70*/  SGXT.U32 R25, R25, 0x1 ;  /* 0x000000011919781a */ /* 0x000fe40000000000 */
[----:B------:R-:W-:Y:S02]  /*4d80*/  SHF.R.U32.HI R24, RZ, 0x8, R24 ;  /* 0x00000008ff187819 */ /* 0x000fe40000011618 */
[C---:B------:R-:W-:Y:S02]  /*4d90*/  LOP3.LUT R26, R25.reuse, 0x20, RZ, 0xfc, !PT ;  /* 0x00000020191a7812 */ /* 0x040fe400078efcff */
[----:B------:R-:W-:Y:S02]  /*4da0*/  LOP3.LUT R25, R25, 0x28, RZ, 0xfc, !PT ;  /* 0x0000002819197812 */ /* 0x000fe400078efcff */
[----:B------:R-:W-:Y:S01]  /*4db0*/  SGXT.U32 R24, R24, 0x1 ;  /* 0x000000011818781a */ /* 0x000fe20000000000 */
[----:B------:R-:W-:Y:S01]  /*4dc0*/  IMAD R26, R26, c[0x0][0x188], RZ ;  /* 0x000062001a1a7a24 */ /* 0x000fe200078e02ff */
[----:B------:R-:W-:-:S02]  /*4dd0*/  ISETP.GE.AND P1, PT, R25, UR4, PT ;  /* 0x0000000419007c0c */ /* 0x000fc4000bf26270 */
[----:B------:R-:W-:Y:S01]  /*4de0*/  LOP3.LUT R25, R24, 0x28, RZ, 0xfc, !PT ;  /* 0x0000002818197812 */ /* 0x000fe200078efcff */
[----:B----4-:R-:W-:Y:S01]  /*4df0*/  IMAD.WIDE R4, R26, 0x2, R2 ;  /* 0x000000021a047825 */ /* 0x010fe200078e0202 */
[----:B------:R-:W-:-:S04]  /*4e00*/  LOP3.LUT R24, R24, 0x30, RZ, 0xfc, !PT ;  /* 0x0000003018187812 */ /* 0x000fc800078efcff */
[----:B------:R0:W4:Y:S01]  /*4e10*/  @!P0 LDG.E.U16 R20, [R4.64] ;  /* 0x0000000604148981 */ /* 0x000122000c1e1500 */
[----:B------:R-:W-:-:S03]  /*4e20*/  ISETP.GE.AND P0, PT, R24, UR4, PT ;  /* 0x0000000418007c0c */ /* 0x000fc6000bf06270 */
[----:B------:R-:W2:Y:S04]  /*4e30*/  LDL.LU R24, [R1+0xf70] ;  /* 0x000f700001187983 */ /* 0x000ea80000300800 */
[----:B------:R-:W1:Y:S01]  /*4e40*/  S2R R26, SR_TID.X ;  /* 0x00000000001a7919 */ /* 0x000e620000002100 */
[----:B------:R-:W-:Y:S01]  /*4e50*/  IMAD R25, R25, c[0x0][0x188], RZ ;  /* 0x0000620019197a24 */ /* 0x000fe200078e02ff */
[----:B------:R-:W-:-:S03]  /*4e60*/  PRMT R21, RZ, 0x7610, R21 ;  /* 0x00007610ff157816 */ /* 0x000fc60000000015 */
[----:B0-----:R-:W-:-:S05]  /*4e70*/  IMAD.WIDE R4, R25, 0x2, R2 ;  /* 0x0000000219047825 */ /* 0x001fca00078e0202 */
[----:B------:R0:W3:Y:S01]  /*4e80*/  @!P1 LDG.E.U16 R21, [R4.64] ;  /* 0x0000000604159981 */ /* 0x0000e2000c1e1500 */
[----:B-1----:R-:W-:-:S04]  /*4e90*/  SHF.R.U32.HI R25, RZ, 0x8, R26 ;  /* 0x00000008ff197819 */ /* 0x002fc8000001161a */
[----:B------:R-:W-:-:S04]  /*4ea0*/  SGXT.U32 R25, R25, 0x1 ;  /* 0x000000011919781a */ /* 0x000fc80000000000 */
[C---:B0-----:R-:W-:Y:S02]  /*4eb0*/  LOP3.LUT R5, R25.reuse, 0x30, RZ, 0xfc, !PT ;  /* 0x0000003019057812 */ /* 0x041fe400078efcff */
[----:B------:R-:W-:-:S04]  /*4ec0*/  LOP3.LUT R25, R25, 0x38, RZ, 0xfc, !PT ;  /* 0x0000003819197812 */ /* 0x000fc800078efcff */
[----:B------:R-:W-:Y:S02]  /*4ed0*/  ISETP.GE.AND P1, PT, R25, UR4, PT ;  /* 0x0000000419007c0c */ /* 0x000fe4000bf26270 */
[----:B------:R-:W3:Y:S01]  /*4ee0*/  LDL.LU R25, [R1+0xf6c] ;  /* 0x000f6c0001197983 */ /* 0x000ee20000300800 */
[----:B------:R-:W-:Y:S01]  /*4ef0*/  SHF.R.U32.HI R26, RZ, 0x8, R26 ;  /* 0x00000008ff1a7819 */ /* 0x000fe2000001161a */
[----:B------:R-:W-:Y:S01]  /*4f00*/  IMAD R5, R5, c[0x0][0x188], RZ ;  /* 0x0000620005057a24 */ /* 0x000fe200078e02ff */
[----:B------:R-:W-:Y:S02]  /*4f10*/  PRMT R22, RZ, 0x7610, R22 ;  /* 0x00007610ff167816 */ /* 0x000fe40000000016 */
[----:B------:R-:W-:Y:S01]  /*4f20*/  SGXT.U32 R26, R26, 0x1 ;  /* 0x000000011a1a781a */ /* 0x000fe20000000000 */
[----:B------:R-:W-:-:S03]  /*4f30*/  IMAD.WIDE R4, R5, 0x2, R2 ;  /* 0x0000000205047825 */ /* 0x000fc600078e0202 */
[----:B------:R-:W-:Y:S02]  /*4f40*/  LOP3.LUT R26, R26, 0x2, RZ, 0xfc, !PT ;  /* 0x000000021a1a7812 */ /* 0x000fe400078efcff */
[----:B------:R0:W3:Y:S02]  /*4f50*/  @!P0 LDG.E.U16 R22, [R4.64] ;  /* 0x0000000604168981 */ /* 0x0000e4000c1e1500 */
[----:B------:R-:W-:Y:S02]  /*4f60*/  ISETP.GE.AND P0, PT, R26, UR4, PT ;  /* 0x000000041a007c0c */ /* 0x000fe4000bf06270 */
[----:B------:R-:W4:Y:S04]  /*4f70*/  LDL.LU R26, [R1+0xf68] ;  /* 0x000f6800011a7983 */ /* 0x000f280000300800 */
[----:B0-----:R-:W0:Y:S01]  /*4f80*/  S2R R5, SR_TID.X ;  /* 0x0000000000057919 */ /* 0x001e220000002100 */
[----:B------:R-:W-:-:S02]  /*4f90*/  PRMT R23, RZ, 0x7610, R23 ;  /* 0x00007610ff177816 */ /* 0x000fc40000000017 */
[----:B0-----:R-:W-:-:S04]  /*4fa0*/  SHF.R.U32.HI R5, RZ, 0x8, R5 ;  /* 0x00000008ff057819 */ /* 0x001fc80000011605 */
[----:B------:R-:W-:-:S04]  /*4fb0*/  SGXT.U32 R5, R5, 0x1 ;  /* 0x000000010505781a */ /* 0x000fc80000000000 */
[----:B------:R-:W-:-:S05]  /*4fc0*/  LOP3.LUT R5, R5, 0x38, RZ, 0xfc, !PT ;  /* 0x0000003805057812 */ /* 0x000fca00078efcff */
[----:B------:R-:W-:-:S04]  /*4fd0*/  IMAD R5, R5, c[0x0][0x188], RZ ;  /* 0x0000620005057a24 */ /* 0x000fc800078e02ff */
[----:B------:R-:W-:-:S05]  /*4fe0*/  IMAD.WIDE R4, R5, 0x2, R2 ;  /* 0x0000000205047825 */ /* 0x000fca00078e0202 */
[----:B------:R0:W4:Y:S04]  /*4ff0*/  @!P1 LDG.E.U16 R23, [R4.64] ;  /* 0x0000000604179981 */ /* 0x000128000c1e1500 */
[----:B0-----:R-:W0:Y:S02]  /*5000*/  S2R R5, SR_TID.X ;  /* 0x0000000000057919 */ /* 0x001e240000002100 */
[----:B0-----:R-:W-:-:S04]  /*5010*/  SHF.R.U32.HI R5, RZ, 0x8, R5 ;  /* 0x00000008ff057819 */ /* 0x001fc80000011605 */
[----:B------:R-:W-:-:S04]  /*5020*/  SGXT.U32 R5, R5, 0x1 ;  /* 0x000000010505781a */ /* 0x000fc80000000000 */
[C---:B------:R-:W-:Y:S02]  /*5030*/  LOP3.LUT R4, R5.reuse, 0xa, RZ, 0xfc, !PT ;  /* 0x0000000a05047812 */ /* 0x040fe400078efcff */
[----:B------:R-:W-:Y:S02]  /*5040*/  LOP3.LUT R5, R5, 0x2, RZ, 0xfc, !PT ;  /* 0x0000000205057812 */ /* 0x000fe400078efcff */
[----:B------:R-:W-:-:S03]  /*5050*/  ISETP.GE.AND P1, PT, R4, UR4, PT ;  /* 0x0000000404007c0c */ /* 0x000fc6000bf26270 */
[----:B------:R-:W-:-:S04]  /*5060*/  IMAD R5, R5, c[0x0][0x188], RZ ;  /* 0x0000620005057a24 */ /* 0x000fc800078e02ff */
[----:B------:R-:W-:Y:S01]  /*5070*/  IMAD.WIDE R4, R5, 0x2, R2 ;  /* 0x0000000205047825 */ /* 0x000fe200078e0202 */
[----:B--2---:R-:W-:-:S06]  /*5080*/  PRMT R24, RZ, 0x7610, R24 ;  /* 0x00007610ff187816 */ /* 0x004fcc0000000018 */
[----:B------:R0:W2:Y:S04]  /*5090*/  @!P0 LDG.E.U16 R24, [R4.64] ;  /* 0x0000000604188981 */ /* 0x0000a8000c1e1500 */
[----:B0-----:R-:W0:Y:S02]  /*50a0*/  S2R R5, SR_TID.X ;  /* 0x0000000000057919 */ /* 0x001e240000002100 */
[----:B0-----:R-:W-:-:S04]  /*50b0*/  SHF.R.U32.HI R5, RZ, 0x8, R5 ;  /* 0x00000008ff057819 */ /* 0x001fc80000011605 */
[----:B------:R-:W-:-:S04]  /*50c0*/  SGXT.U32 R5, R5, 0x1 ;  /* 0x000000010505781a */ /* 0x000fc80000000000 */
[C---:B------:R-:W-:Y:S02]  /*50d0*/  LOP3.LUT R4, R5.reuse, 0x12, RZ, 0xfc, !PT ;  /* 0x0000001205047812 */ /* 0x040fe400078efcff */
[----:B------:R-:W-:Y:S02]  /*50e0*/  LOP3.LUT R5, R5, 0xa, RZ, 0xfc, !PT ;  /* 0x0000000a05057812 */ /* 0x000fe400078efcff */
[----:B------:R-:W-:-:S03]  /*50f0*/  ISETP.GE.AND P0, PT, R4, UR4, PT ;  /* 0x0000000404007c0c */ /* 0x000fc6000bf06270 */
[----:B------:R-:W-:Y:S01]  /*5100*/  IMAD R5, R5, c[0x0][0x188], RZ ;  /* 0x0000620005057a24 */ /* 0x000fe200078e02ff */
[----:B---3--:R-:W-:-:S03]  /*5110*/  PRMT R25, RZ, 0x7610, R25 ;  /* 0x00007610ff197816 */ /* 0x008fc60000000019 */
[----:B------:R-:W-:-:S05]  /*5120*/  IMAD.WIDE R4, R5, 0x2, R2 ;  /* 0x0000000205047825 */ /* 0x000fca00078e0202 */
[----:B------:R0:W3:Y:S04]  /*5130*/  @!P1 LDG.E.U16 R25, [R4.64] ;  /* 0x0000000604199981 */ /* 0x0000e8000c1e1500 */
[----:B0-----:R-:W0:Y:S01]  /*5140*/  S2R R5, SR_TID.X ;  /* 0x0000000000057919 */ /* 0x001e220000002100 */
[----:B----4-:R-:W-:Y:S02]  /*5150*/  PRMT R26, RZ, 0x7610, R26 ;  /* 0x00007610ff1a7816 */ /* 0x010fe4000000001a */
[----:B0-----:R-:W-:-:S04]  /*5160*/  SHF.R.U32.HI R5, RZ, 0x8, R5 ;  /* 0x00000008ff057819 */ /* 0x001fc80000011605 */
[----:B------:R-:W-:-:S04]  /*5170*/  SGXT.U32 R5, R5, 0x1 ;  /* 0x000000010505781a */ /* 0x000fc80000000000 */
[C---:B------:R-:W-:Y:S02]  /*5180*/  LOP3.LUT R4, R5.reuse, 0x1a, RZ, 0xfc, !PT ;  /* 0x0000001a05047812 */ /* 0x040fe400078efcff */
[----:B------:R-:W-:Y:S02]  /*5190*/  LOP3.LUT R5, R5, 0x12, RZ, 0xfc, !PT ;  /* 0x0000001205057812 */ /* 0x000fe400078efcff */
[----:B------:R-:W-:-:S03]  /*51a0*/  ISETP.GE.AND P1, PT, R4, UR4, PT ;  /* 0x0000000404007c0c */ /* 0x000fc6000bf26270 */
[----:B------:R-:W-:-:S04]  /*51b0*/  IMAD R5, R5, c[0x0][0x188], RZ ;  /* 0x0000620005057a24 */ /* 0x000fc800078e02ff */
[----:B------:R-:W-:-:S05]  /*51c0*/  IMAD.WIDE R4, R5, 0x2, R2 ;  /* 0x0000000205047825 */ /* 0x000fca00078e0202 */
[----:B------:R0:W4:Y:S04]  /*51d0*/  @!P0 LDG.E.U16 R26, [R4.64] ;  /* 0x00000006041a8981 */ /* 0x000128000c1e1500 */
[----:B0-----:R-:W0:Y:S01]  /*51e0*/  S2R R5, SR_TID.X ;  /* 0x0000000000057919 */ /* 0x001e220000002100 */
[----:B------:R-:W-:Y:S02]  /*51f0*/  PRMT R6, RZ, 0x7610, R6 ;  /* 0x00007610ff067816 */ /* 0x000fe40000000006 */
[----:B0-----:R-:W-:-:S04]  /*5200*/  SHF.R.U32.HI R5, RZ, 0x8, R5 ;  /* 0x00000008ff057819 */ /* 0x001fc80000011605 */
[----:B------:R-:W-:-:S04]  /*5210*/  SGXT.U32 R5, R5, 0x1 ;  /* 0x000000010505781a */ /* 0x000fc80000000000 */
[C---:B------:R-:W-:Y:S02]  /*5220*/  LOP3.LUT R4, R5.reuse, 0x22, RZ, 0xfc, !PT ;  /* 0x0000002205047812 */ /* 0x040fe400078efcff */
[----:B------:R-:W-:Y:S02]  /*5230*/  LOP3.LUT R5, R5, 0x1a, RZ, 0xfc, !PT ;  /* 0x0000001a05057812 */ /* 0x000fe400078efcff */
[----:B------:R-:W-:-:S03]  /*5240*/  ISETP.GE.AND P0, PT, R4, UR4, PT ;  /* 0x0000000404007c0c */ /* 0x000fc6000bf06270 */
[----:B------:R-:W-:-:S04]  /*5250*/  IMAD R5, R5, c[0x0][0x188], RZ ;  /* 0x0000620005057a24 */ /* 0x000fc800078e02ff */
[----:B------:R-:W-:-:S05]  /*5260*/  IMAD.WIDE R4, R5, 0x2, R2 ;  /* 0x0000000205047825 */ /* 0x000fca00078e0202 */
[----:B------:R0:W2:Y:S04]  /*5270*/  @!P1 LDG.E.U16 R6, [R4.64] ;  /* 0x0000000604069981 */ /* 0x0000a8000c1e1500 */
[----:B0-----:R-:W0:Y:S01]  /*5280*/  S2R R5, SR_TID.X ;  /* 0x0000000000057919 */ /* 0x001e220000002100 */
[----:B------:R-:W-:Y:S02]  /*5290*/  PRMT R28, RZ, 0x7610, R28 ;  /* 0x00007610ff1c7816 */ /* 0x000fe4000000001c */
[--C-:B0-----:R-:W-:Y:S02]  /*52a0*/  SHF.R.U32.HI R4, RZ, 0x8, R5.reuse ;  /* 0x00000008ff047819 */ /* 0x101fe40000011605 */
[----:B------:R-:W-:-:S04]  /*52b0*/  SHF.R.U32.HI R5, RZ, 0x8, R5 ;  /* 0x00000008ff057819 */ /* 0x000fc80000011605 */
[----:B------:R-:W-:Y:S02]  /*52c0*/  SGXT.U32 R5, R5, 0x1 ;  /* 0x000000010505781a */ /* 0x000fe40000000000 */
[----:B------:R-:W-:Y:S02]  /*52d0*/  SGXT.U32 R4, R4, 0x1 ;  /* 0x000000010404781a */ /* 0x000fe40000000000 */
[----:B------:R-:W-:Y:S02]  /*52e0*/  LOP3.LUT R5, R5, 0x22, RZ, 0xfc, !PT ;  /* 0x0000002205057812 */ /* 0x000fe400078efcff */
[----:B------:R-:W-:-:S03]  /*52f0*/  LOP3.LUT R4, R4, 0x2a, RZ, 0xfc, !PT ;  /* 0x0000002a04047812 */ /* 0x000fc600078efcff */
[----:B------:R-:W-:Y:S01]  /*5300*/  IMAD R5, R5, c[0x0][0x188], RZ ;  /* 0x0000620005057a24 */ /* 0x000fe200078e02ff */
[----:B------:R-:W-:-:S03]  /*5310*/  ISETP.GE.AND P1, PT, R4, UR4, PT ;  /* 0x0000000404007c0c */ /* 0x000fc6000bf26270 */
[----:B------:R-:W-:-:S05]  /*5320*/  IMAD.WIDE R4, R5, 0x2, R2 ;  /* 0x0000000205047825 */ /* 0x000fca00078e0202 */
[----:B------:R0:W3:Y:S04]  /*5330*/  @!P0 LDG.E.U16 R28, [R4.64] ;  /* 0x00000006041c8981 */ /* 0x0000e8000c1e1500 */
[----:B--2---:R1:W-:Y:S04]  /*5340*/  STL [R1+0x28], R6 ;  /* 0x0000280601007387 */ /* 0x0043e80000100800 */
[----:B-1----:R-:W2:Y:S01]  /*5350*/  LDL.LU R6, [R1+0xf64] ;  /* 0x000f640001067983 */ /* 0x002ea20000300800 */
[----:B------:R-:W-:-:S04]  /*5360*/  SHF.R.U32.HI R7, RZ, 0x8, R7 ;  /* 0x00000008ff077819 */ /* 0x000fc80000011607 */
[----:B------:R-:W-:-:S04]  /*5370*/  SGXT.U32 R7, R7, 0x1 ;  /* 0x000000010707781a */ /* 0x000fc80000000000 */
[----:B0-----:R-:W-:-:S04]  /*5380*/  LOP3.LUT R5, R7, 0x4, RZ, 0xfc, !PT ;  /* 0x0000000407057812 */ /* 0x001fc800078efcff */
[----:B------:R-:W-:Y:S01]  /*5390*/  ISETP.GE.AND P0, PT, R5, UR4, PT ;  /* 0x0000000405007c0c */ /* 0x000fe2000bf06270 */
[----:B---3--:R0:W-:Y:S02]  /*53a0*/  STL [R1+0x2c], R28 ;  /* 0x00002c1c01007387 */ /* 0x0081e40000100800 */
[----:B0-----:R-:W-:-:S05]  /*53b0*/  LOP3.LUT R28, R7, 0x2a, RZ, 0xfc, !PT ;  /* 0x0000002a071c7812 */ /* 0x001fca00078efcff */
[----:B------:R-:W-:-:S04]  /*53c0*/  IMAD R28, R28, c[0x0][0x188], RZ ;  /* 0x000062001c1c7a24 */ /* 0x000fc800078e02ff */
[----:B------:R-:W-:Y:S01]  /*53d0*/  IMAD.WIDE R4, R28, 0x2, R2 ;  /* 0x000000021c047825 */ /* 0x000fe200078e0202 */
[----:B--2---:R-:W-:-:S06]  /*53e0*/  PRMT R6, RZ, 0x7610, R6 ;  /* 0x00007610ff067816 */ /* 0x004fcc0000000006 */
[----:B------:R0:W2:Y:S01]  /*53f0*/  @!P1 LDG.E.U16 R6, [R4.64] ;  /* 0x0000000604069981 */ /* 0x0000a2000c1e1500 */
[----:B------:R-:W-:-:S04]  /*5400*/  LOP3.LUT R7, R7, 0x32, RZ, 0xfc, !PT ;  /* 0x0000003207077812 */ /* 0x000fc800078efcff */
[----:B------:R-:W-:Y:S02]  /*5410*/  ISETP.GE.AND P2, PT, R7, UR4, PT ;  /* 0x0000000407007c0c */ /* 0x000fe4000bf46270 */
[----:B------:R-:W-:Y:S02]  /*5420*/  LOP3.LUT R7, R0, 0x4, RZ, 0xfc, !PT ;  /* 0x0000000400077812 */ /* 0x000fe400078efcff */
[----:B------:R-:W-:-:S03]  /*5430*/  PRMT R27, RZ, 0x7610, R27 ;  /* 0x00007610ff1b7816 */ /* 0x000fc6000000001b */
[----:B------:R-:W-:Y:S01]  /*5440*/  IMAD R7, R7, c[0x0][0x188], RZ ;  /* 0x0000620007077a24 */ /* 0x000fe200078e02ff */
[----:B------:R-:W-:-:S03]  /*5450*/  PRMT R29, RZ, 0x7610, R29 ;  /* 0x00007610ff1d7816 */ /* 0x000fc6000000001d */
[----:B0-----:R-:W-:-:S05]  /*5460*/  IMAD.WIDE R4, R7, 0x2, R2 ;  /* 0x0000000207047825 */ /* 0x001fca00078e0202 */
[----:B------:R-:W3:Y:S04]  /*5470*/  @!P0 LDG.E.U16 R27, [R4.64] ;  /* 0x00000006041b8981 */ /* 0x000ee8000c1e1500 */
[----:B--2---:R0:W-:Y:S02]  /*5480*/  STL [R1+0x4c], R6 ;  /* 0x00004c0601007387 */ /* 0x0041e40000100800 */
[----:B0-----:R-:W-:-:S05]  /*5490*/  LOP3.LUT R6, R0, 0x32, RZ, 0xfc, !PT ;  /* 0x0000003200067812 */ /* 0x001fca00078efcff */
[----:B------:R-:W-:-:S04]  /*54a0*/  IMAD R6, R6, c[0x0][0x188], RZ ;  /* 0x0000620006067a24 */ /* 0x000fc800078e02ff */
[----:B------:R-:W-:-:S05]  /*54b0*/  IMAD.WIDE R6, R6, 0x2, R2 ;  /* 0x0000000206067825 */ /* 0x000fca00078e0202 */
[----:B------:R-:W2:Y:S01]  /*54c0*/  @!P2 LDG.E.U16 R29, [R6.64] ;  /* 0x00000006061da981 */ /* 0x000ea2000c1e1500 */
[C---:B------:R-:W-:Y:S02]  /*54d0*/  LOP3.LUT R28, R0.reuse, 0x6, RZ, 0xfc, !PT ;  /* 0x00000006001c7812 */ /* 0x040fe400078efcff */
[----:B------:R-:W-:Y:S02]  /*54e0*/  LOP3.LUT R0, R0, 0x3a, RZ, 0xfc, !PT ;  /* 0x0000003a00007812 */ /* 0x000fe400078efcff */
[----:B------:R-:W-:Y:S02]  /*54f0*/  ISETP.GE.AND P1, PT, R28, UR4, PT ;  /* 0x000000041c007c0c */ /* 0x000fe4000bf26270 */
[----:B------:R-:W4:Y:S01]  /*5500*/  LDL.LU R28, [R1+0xf60] ;  /* 0x000f6000011c7983 */ /* 0x000f220000300800 */
[----:B------:R-:W-:-:S03]  /*5510*/  ISETP.GE.AND P3, PT, R0, UR4, PT ;  /* 0x0000000400007c0c */ /* 0x000fc6000bf66270 */
[----:B------:R-:W4:Y:S04]  /*5520*/  LDL.LU R0, [R1+0xf5c] ;  /* 0x000f5c0001007983 */ /* 0x000f280000300800 */
[----:B---3--:R0:W-:Y:S04]  /*5530*/  STL [R1+0x104], R27 ;  /* 0x0001041b01007387 */ /* 0x0081e80000100800 */
[----:B0-----:R-:W3:Y:S04]  /*5540*/  LDL.LU R27, [R1+0xf58] ;  /* 0x000f5800011b7983 */ /* 0x001ee80000300800 */
[----:B------:R-:W0:Y:S04]  /*5550*/  S2R R5, SR_TID.X ;  /* 0x0000000000057919 */ /* 0x000e280000002100 */
[----:B--2---:R1:W-:Y:S04]  /*5560*/  STL [R1+0x50], R29 ;  /* 0x0000501d01007387 */ /* 0x0043e80000100800 */
[----:B-1----:R-:W2:Y:S01]  /*5570*/  LDL.LU R29, [R1+0xf54] ;  /* 0x000f5400011d7983 */ /* 0x002ea20000300800 */
[----:B0-----:R-:W-:-:S02]  /*5580*/  SHF.R.U32.HI R4, RZ, 0x8, R5 ;  /* 0x00000008ff047819 */ /* 0x001fc40000011605 */
[----:B------:R-:W-:-:S04]  /*5590*/  SHF.R.U32.HI R5, RZ, 0x8, R5 ;  /* 0x00000008ff057819 */ /* 0x000fc80000011605 */
[----:B------:R-:W-:Y:S02]  /*55a0*/  SGXT.U32 R5, R5, 0x1 ;  /* 0x000000010505781a */ /* 0x000fe40000000000 */
[----:B------:R-:W-:Y:S02]  /*55b0*/  SGXT.U32 R4, R4, 0x1 ;  /* 0x000000010404781a */ /* 0x000fe40000000000 */
[C---:B------:R-:W-:Y:S02]  /*55c0*/  LOP3.LUT R7, R5.reuse, 0x3a, RZ, 0xfc, !PT ;  /* 0x0000003a05077812 */ /* 0x040fe400078efcff */
[----:B------:R-:W-:Y:S02]  /*55d0*/  LOP3.LUT R5, R5, 0x6, RZ, 0xfc, !PT ;  /* 0x0000000605057812 */ /* 0x000fe400078efcff */
[----:B------:R-:W-:Y:S01]  /*55e0*/  LOP3.LUT R4, R4, 0xc, RZ, 0xfc, !PT ;  /* 0x0000000c04047812 */ /* 0x000fe200078efcff */
[----:B------:R-:W-:Y:S02]  /*55f0*/  IMAD R7, R7, c[0x0][0x188], RZ ;  /* 0x0000620007077a24 */ /* 0x000fe400078e02ff */
[----:B------:R-:W-:Y:S01]  /*5600*/  IMAD R5, R5, c[0x0][0x188], RZ ;  /* 0x0000620005057a24 */ /* 0x000fe200078e02ff */
[----:B------:R-:W-:-:S02]  /*5610*/  ISETP.GE.AND P0, PT, R4, UR4, PT ;  /* 0x0000000404007c0c */ /* 0x000fc4000bf06270 */
[----:B---3--:R-:W-:Y:S01]  /*5620*/  PRMT R27, RZ, 0x7610, R27 ;  /* 0x00007610ff1b7816 */ /* 0x008fe2000000001b */
[----:B------:R-:W-:-:S04]  /*5630*/  IMAD.WIDE R4, R5, 0x2, R2 ;  /* 0x0000000205047825 */ /* 0x000fc800078e0202 */
[----:B------:R-:W-:Y:S01]  /*5640*/  IMAD.WIDE R6, R7, 0x2, R2 ;  /* 0x0000000207067825 */ /* 0x000fe200078e0202 */
[----:B------:R-:W3:Y:S01]  /*5650*/  @!P1 LDG.E.U16 R27, [R4.64] ;  /* 0x00000006041b9981 */ /* 0x000ee2000c1e1500 */
[----:B--2---:R-:W-:-:S06]  /*5660*/  PRMT R29, RZ, 0x7610, R29 ;  /* 0x00007610ff1d7816 */ /* 0x004fcc000000001d */
[----:B------:R-:W2:Y:S04]  /*5670*/  @!P3 LDG.E.U16 R29, [R6.64] ;  /* 0x00000006061db981 */ /* 0x000ea8000c1e1500 */
[----:B---3--:R0:W-:Y:S04]  /*5680*/  STL [R1+0x114], R27 ;  /* 0x0001141b01007387 */ /* 0x0081e80000100800 */
[----:B0-----:R-:W3:Y:S04]  /*5690*/  LDL.LU R27, [R1+0xf50] ;  /* 0x000f5000011b7983 */ /* 0x001ee80000300800 */
[----:B------:R-:W0:Y:S04]  /*56a0*/  S2R R5, SR_TID.X ;  /* 0x0000000000057919 */ /* 0x000e280000002100 */
[----:B--2---:R1:W-:Y:S04]  /*56b0*/  STL [R1+0x48], R29 ;  /* 0x0000481d01007387 */ /* 0x0043e80000100800 */
[----:B-1----:R-:W2:Y:S01]  /*56c0*/  LDL.LU R29, [R1+0xf4c] ;  /* 0x000f4c00011d7983 */ /* 0x002ea20000300800 */
        /* <DEDUP_REMOVED lines=9> */
[----:B0-----:R-:W0:Y:S04]  /*5760*/  S2R R5, SR_TID.X ;  /* 0x0000000000057919 */ /* 0x001e280000002100 */
        /* <DEDUP_REMOVED lines=44> */
[----:B------:R0:W3:Y:S04]  /*5a30*/  @!P0 LDG.E.U16 R6, [R4.64] ;  /* 0x0000000604068981 */ /* 0x0000e8000c1e1500 */
        /* <DEDUP_REMOVED lines=8> */
[----:B------:R-:W-:Y:S01]  /*5ac0*/  IMAD R5, R5, c[0x0][0x188], RZ ;  /* 0x0000620005057a24 */ /* 0x000fe200078e02ff */
[----:B------:R-:W-:-:S03]  /*5ad0*/  PRMT R7, RZ, 0x7610, R7 ;  /* 0x00007610ff077816 */ /* 0x000fc60000000007 */
[----:B------:R-:W-:-:S05]  /*5ae0*/  IMAD.WIDE R4, R5, 0x2, R2 ;  /* 0x0000000205047825 */ /* 0x000fca00078e0202 */
[----:B------:R0:W3:Y:S04]  /*5af0*/  @!P1 LDG.E.U16 R7, [R4.64] ;  /* 0x0000000604079981 */ /* 0x0000e8000c1e1500 */
        /* <DEDUP_REMOVED lines=68> */
[----:B---3--:R-:W-:Y:S02]  /*5f40*/  PRMT R27, RZ, 0x7610, R27 ;  /* 0x00007610ff1b7816 */ /* 0x008fe4000000001b */
        /* <DEDUP_REMOVED lines=11> */
[----:B0-----:R-:W0:Y:S01]  /*6000*/  S2R R4, SR_TID.X ;  /* 0x0000000000047919 */ /* 0x001e220000002100 */
[----:B----4-:R-:W-:Y:S02]  /*6010*/  PRMT R0, RZ, 0x7610, R0 ;  /* 0x00007610ff007816 */ /* 0x010fe40000000000 */
[----:B0-----:R-:W-:-:S04]  /*6020*/  SHF.R.U32.HI R5, RZ, 0x8, R4 ;  /* 0x00000008ff057819 */ /* 0x001fc80000011604 */
[----:B------:R-:W-:-:S04]  /*6030*/  SGXT.U32 R5, R5, 0x1 ;  /* 0x000000010505781a */ /* 0x000fc80000000000 */
[----:B------:R-:W-:Y:S02]  /*6040*/  LOP3.LUT R5, R5, 0x3e, RZ, 0xfc, !PT ;  /* 0x0000003e05057812 */ /* 0x000fe400078efcff */
[----:B------:R-:W-:-:S03]  /*6050*/  LOP3.LUT R4, R4, 0x3f, RZ, 0xc0, !PT ;  /* 0x0000003f04047812 */ /* 0x000fc600078ec0ff */
[----:B------:R-:W-:Y:S01]  /*6060*/  IMAD R5, R5, c[0x0][0x188], RZ ;  /* 0x0000620005057a24 */ /* 0x000fe200078e02ff */
[----:B------:R-:W-:-:S03]  /*6070*/  ISETP.GE.AND P1, PT, R4, UR4, PT ;  /* 0x0000000404007c0c */ /* 0x000fc6000bf26270 */
[----:B------:R-:W-:-:S05]  /*6080*/  IMAD.WIDE R4, R5, 0x2, R2 ;  /* 0x0000000205047825 */ /* 0x000fca00078e0202 */
[----:B------:R0:W4:Y:S04]  /*6090*/  @!P0 LDG.E.U16 R0, [R4.64] ;  /* 0x0000000604008981 */ /* 0x000128000c1e1500 */
[----:B--2---:R1:W-:Y:S04]  /*60a0*/  STL [R1+0x8c], R29 ;  /* 0x00008c1d01007387 */ /* 0x0043e80000100800 */
[----:B-1----:R-:W2:Y:S04]  /*60b0*/  LDL.LU R29, [R1+0xf24] ;  /* 0x000f2400011d7983 */ /* 0x002ea80000300800 */
[----:B---3--:R1:W-:Y:S04]  /*60c0*/  STL [R1+0x58], R27 ;  /* 0x0000581b01007387 */ /* 0x0083e80000100800 */
[----:B-1----:R-:W3:Y:S04]  /*60d0*/  LDL.LU R27, [R1+0xf20] ;  /* 0x000f2000011b7983 */ /* 0x002ee80000300800 */
[----:B0-----:R-:W0:Y:S04]  /*60e0*/  S2R R5, SR_TID.X ;  /* 0x0000000000057919 */ /* 0x001e280000002100 */
[----:B------:R1:W-:Y:S01]  /*60f0*/  STL.64 [R1+0x5c0], R2 ;  /* 0x0005c00201007387 */ /* 0x0003e20000100a00 */
[----:B------:R-:W-:-:S03]  /*6100*/  PRMT R28, RZ, 0x7610, R28 ;  /* 0x00007610ff1c7816 */ /* 0x000fc6000000001c */
[----:B-1----:R-:W3:Y:S04]  /*6110*/  LDL.LU R2, [R1+0x8] ;  /* 0x0000080001027983 */ /* 0x002ee80000300800 */
[----:B------:R-:W3:Y:S01]  /*6120*/  LDL.LU R3, [R1+0xc] ;  /* 0x00000c0001037983 */ /* 0x000ee20000300800 */
[----:B0-----:R-:W-:-:S03]  /*6130*/  LOP3.LUT R5, R5, 0x3f, RZ, 0xc0, !PT ;  /* 0x0000003f05057812 */ /* 0x001fc600078ec0ff */
[----:B----4-:R0:W-:Y:S02]  /*6140*/  STL [R1+0xecc], R0 ;  /* 0x000ecc0001007387 */ /* 0x0101e40000100800 */
[----:B0-----:R-:W-:Y:S02]  /*6150*/  IMAD R0, R5, c[0x0][0x18c], RZ ;  /* 0x0000630005007a24 */ /* 0x001fe400078e02ff */
[----:B--2---:R-:W-:Y:S02]  /*6160*/  IMAD.MOV.U32 R4, RZ, RZ, R29 ;  /* 0x000000ffff047224 */ /* 0x004fe400078e001d */
[----:B---3--:R-:W-:-:S05]  /*6170*/  IMAD.MOV.U32 R5, RZ, RZ, R27 ;  /* 0x000000ffff057224 */ /* 0x008fca00078e001b */
[----:B------:R0:W-:Y:S02]  /*6180*/  STL.64 [R1+0x488], R4 ;  /* 0x0004880401007387 */ /* 0x0001e40000100a00 */
[----:B0-----:R-:W-:Y:S02]  /*6190*/  IMAD.WIDE R4, R0, 0x2, R4 ;  /* 0x0000000200047825 */ /* 0x001fe400078e0204 */
[----:B------:R-:W-:Y:S06]  /*61a0*/  BAR.SYNC.DEFER_BLOCKING 0x0 ;  /* 0x0000000000007b1d */ /* 0x000fec0000010000 */
[----:B------:R-:W2:Y:S04]  /*61b0*/  @!P1 LDG.E.U16 R28, [R4.64] ;  /* 0x00000006041c9981 */ /* 0x000ea8000c1e1500 */
[----:B--2---:R0:W-:Y:S04]  /*61c0*/  STL [R1+0x40], R28 ;  /* 0x0000401c01007387 */ /* 0x0041e80000100800 */
[----:B0-----:R-:W2:Y:S04]  /*61d0*/  LDL.LU R28, [R1+0xf1c] ;  /* 0x000f1c00011c7983 */ /* 0x001ea80000300800 */
[----:B------:R-:W3:Y:S04]  /*61e0*/  LDL.LU R4, [R1] ;  /* 0x0000000001047983 */ /* 0x000ee80000300800 */
[----:B------:R-:W3:Y:S02]  /*61f0*/  LDL.LU R5, [R1+0x4] ;  /* 0x0000040001057983 */ /* 0x000ee40000300800 */
[----:B---3--:R-:W-:-:S04]  /*6200*/  LOP3.LUT R5, R5, R4, RZ, 0x3c, !PT ;  /* 0x0000000405057212 */ /* 0x008fc800078e3cff */
[----:B------:R-:W-:-:S04]  /*6210*/  LOP3.LUT R4, R5, R4, RZ, 0x3c, !PT ;  /* 0x0000000405047212 */ /* 0x000fc800078e3cff */
[----:B------:R-:W-:Y:S02]  /*6220*/  LOP3.LUT R5, R5, R4, RZ, 0x3c, !PT ;  /* 0x0000000405057212 */ /* 0x000fe400078e3cff */
[----:B--2---:R-:W-:-:S03]  /*6230*/  PRMT R28, RZ, 0x7610, R28 ;  /* 0x00007610ff1c7816 */ /* 0x004fc6000000001c */
[----:B------:R0:W-:Y:S02]  /*6240*/  STL.64 [R1+0x480], R4 ;  /* 0x0004800401007387 */ /* 0x0001e40000100a00 */
[----:B0-----:R-:W-:-:S05]  /*6250*/  IMAD.WIDE R4, R0, 0x2, R4 ;  /* 0x0000000200047825 */ /* 0x001fca00078e0204 */
[----:B------:R-:W2:Y:S01]  /*6260*/  @!P1 LDG.E.U16 R28, [R4.64] ;  /* 0x00000006041c9981 */ /* 0x000ea2000c1e1500 */
[----:B------:R-:W-:-:S04]  /*6270*/  LOP3.LUT R3, R3, R2, RZ, 0x3c, !PT ;  /* 0x0000000203037212 */ /* 0x000fc800078e3cff */
[C---:B------:R-:W-:Y:S01]  /*6280*/  LOP3.LUT R2, R3.reuse, R2, RZ, 0x3c, !PT ;  /* 0x0000000203027212 */ /* 0x040fe200078e3cff */
[----:B--2---:R0:W-:Y:S04]  /*6290*/  STL [R1+0x3c], R28 ;  /* 0x00003c1c01007387 */ /* 0x0041e80000100800 */
[----:B0-----:R-:W2:Y:S01]  /*62a0*/  LDL.LU R28, [R1+0xf18] ;  /* 0x000f1800011c7983 */ /* 0x001ea20000300800 */
[----:B------:R-:W-:-:S05]  /*62b0*/  LOP3.LUT R3, R3, R2, RZ, 0x3c, !PT ;  /* 0x0000000203037212 */ /* 0x000fca00078e3cff */
[----:B------:R-:W-:Y:S01]  /*62c0*/  IMAD.WIDE R4, R0, 0x2, R2 ;  /* 0x0000000200047825 */ /* 0x000fe200078e0202 */
[----:B--2---:R-:W-:-:S06]  /*62d0*/  PRMT R28, RZ, 0x7610, R28 ;  /* 0x00007610ff1c7816 */ /* 0x004fcc000000001c */
[----:B------:R-:W2:Y:S04]  /*62e0*/  @!P1 LDG.E.U16 R28, [R4.64] ;  /* 0x00000006041c9981 */ /* 0x000ea8000c1e1500 */
[----:B------:R0:W-:Y:S04]  /*62f0*/  STL.64 [R1+0x5d8], R2 ;  /* 0x0005d80201007387 */ /* 0x0001e80000100a00 */
[----:B0-----:R-:W3:Y:S04]  /*6300*/  LDL.LU R2, [R1+0x18] ;  /* 0x0000180001027983 */ /* 0x001ee80000300800 */
[----:B------:R-:W3:Y:S04]  /*6310*/  LDL.LU R3, [R1+0x1c] ;  /* 0x00001c0001037983 */ /* 0x000ee80000300800 */
[----:B--2---:R0:W-:Y:S04]  /*6320*/  STL [R1+0x38], R28 ;  /* 0x0000381c01007387 */ /* 0x0041e80000100800 */
[----:B0-----:R-:W2:Y:S04]  /*6330*/  LDL.LU R28, [R1+0xf14] ;  /* 0x000f1400011c7983 */ /* 0x001ea80000300800 */
[----:B------:R-:W4:Y:S04]  /*6340*/  LDL.LU R4, [R1+0x10] ;  /* 0x0000100001047983 */ /* 0x000f280000300800 */
[----:B------:R-:W4:Y:S02]  /*6350*/  LDL.LU R5, [R1+0x14] ;  /* 0x0000140001057983 */ /* 0x000f240000300800 */
[----:B----4-:R-:W-:-:S04]  /*6360*/  LOP3.LUT R5, R5, R4, RZ, 0x3c, !PT ;  /* 0x0000000405057212 */ /* 0x010fc800078e3cff */
[----:B------:R-:W-:-:S04]  /*6370*/  LOP3.LUT R4, R5, R4, RZ, 0x3c, !PT ;  /* 0x0000000405047212 */ /* 0x000fc800078e3cff */
[----:B------:R-:W-:Y:S02]  /*6380*/  LOP3.LUT R5, R5, R4, RZ, 0x3c, !PT ;  /* 0x0000000405057212 */ /* 0x000fe400078e3cff */
[----:B--2---:R-:W-:-:S03]  /*6390*/  PRMT R28, RZ, 0x7610, R28 ;  /* 0x00007610ff1c7816 */ /* 0x004fc6000000001c */
[----:B------:R0:W-:Y:S02]  /*63a0*/  STL.64 [R1+0x470], R4 ;  /* 0x0004700401007387 */ /* 0x0001e40000100a00 */
[----:B0-----:R-:W-:-:S05]  /*63b0*/  IMAD.WIDE R4, R0, 0x2, R4 ;  /* 0x0000000200047825 */ /* 0x001fca00078e0204 */
[----:B------:R-:W2:Y:S01]  /*63c0*/  @!P1 LDG.E.U16 R28, [R4.64] ;  /* 0x00000006041c9981 */ /* 0x000ea2000c1e1500 */
[----:B---3--:R-:W-:-:S04]  /*63d0*/  LOP3.LUT R3, R3, R2, RZ, 0x3c, !PT ;  /* 0x0000000203037212 */ /* 0x008fc800078e3cff */
[----:B------:R-:W-:-:S04]  /*63e0*/  LOP3.LUT R2, R3, R2, RZ, 0x3c, !PT ;  /* 0x0000000203027212 */ /* 0x000fc800078e3cff */
[----:B------:R-:W-:Y:S01]  /*63f0*/  LOP3.LUT R3, R3, R2, RZ, 0x3c, !PT ;  /* 0x0000000203037212 */ /* 0x000fe200078e3cff */
[----:B--2---:R0:W-:Y:S04]  /*6400*/  STL [R1+0x34], R28 ;  /* 0x0000341c01007387 */ /* 0x0041e80000100800 */
[----:B0-----:R-:W2:Y:S01]  /*6410*/  LDL.LU R28, [R1+0xf10] ;  /* 0x000f1000011c7983 */ /* 0x001ea20000300800 */
[----:B------:R-:W-:-:S03]  /*6420*/  IMAD.WIDE R4, R0, 0x2, R2 ;  /* 0x0000000200047825 */ /* 0x000fc600078e0202 */
[----:B------:R0:W-:Y:S04]  /*6430*/  STL.64 [R1+0x5e0], R2 ;  /* 0x0005e00201007387 */ /* 0x0001e80000100a00 */
[----:B0-----:R-:W3:Y:S04]  /*6440*/  LDL.LU R2, [R1+0x20] ;  /* 0x0000200001027983 */ /* 0x001ee80000300800 */
[----:B------:R-:W3:Y:S01]  /*6450*/  LDL.LU R3, [R1+0x24] ;  /* 0x0000240001037983 */ /* 0x000ee20000300800 */
[----:B--2---:R-:W-:-:S06]  /*6460*/  PRMT R28, RZ, 0x7610, R28 ;  /* 0x00007610ff1c7816 */ /* 0x004fcc000000001c */
[----:B------:R0:W2:Y:S01]  /*6470*/  @!P1 LDG.E.U16 R28, [R4.64] ;  /* 0x00000006041c9981 */ /* 0x0000a2000c1e1500 */
[----:B------:R-:W-:Y:S02]  /*6480*/  PRMT R15, RZ, 0x7610, R15 ;  /* 0x00007610ff0f7816 */ /* 0x000fe4000000000f */
[----:B---3--:R-:W-:-:S04]  /*6490*/  LOP3.LUT R3, R3, R2, RZ, 0x3c, !PT ;  /* 0x0000000203037212 */ /* 0x008fc800078e3cff */
[----:B------:R-:W-:-:S04]  /*64a0*/  LOP3.LUT R2, R3, R2, RZ, 0x3c, !PT ;  /* 0x0000000203027212 */ /* 0x000fc800078e3cff */
[----:B------:R-:W-:-:S05]  /*64b0*/  LOP3.LUT R3, R3, R2, RZ, 0x3c, !PT ;  /* 0x0000000203037212 */ /* 0x000fca00078e3cff */
[----:B0-----:R-:W-:-:S05]  /*64c0*/  IMAD.WIDE R4, R0, 0x2, R2 ;  /* 0x0000000200047825 */ /* 0x001fca00078e0202 */
[----:B------:R0:W3:Y:S04]  /*64d0*/  @!P1 LDG.E.U16 R15, [R4.64] ;  /* 0x00000006040f9981 */ /* 0x0000e8000c1e1500 */
[----:B--2---:R1:W-:Y:S04]  /*64e0*/  STL [R1+0xeb4], R28 ;  /* 0x000eb41c01007387 */ /* 0x0043e80000100800 */
[----:B-1----:R-:W2:Y:S04]  /*64f0*/  LDL R28, [R1+0x380] ;  /* 0x00038000011c7983 */ /* 0x002ea80000100800 */
[----:B------:R1:W-:Y:S04]  /*6500*/  STL.64 [R1+0x5f8], R2 ;  /* 0x0005f80201007387 */ /* 0x0003e80000100a00 */
[----:B-1----:R-:W4:Y:S04]  /*6510*/  LDL.LU R2, [R1+0x120] ;  /* 0x0001200001027983 */ /* 0x002f280000300800 */
[----:B------:R-:W4:Y:S04]  /*6520*/  LDL.LU R3, [R1+0x124] ;  /* 0x0001240001037983 */ /* 0x000f280000300800 */
[----:B0-----:R-:W2:Y:S04]  /*6530*/  LDL.LU R4, [R1+0x118] ;  /* 0x0001180001047983 */ /* 0x001ea80000300800 */
[----:B------:R-:W2:Y:S01]  /*6540*/  LDL.LU R5, [R1+0x11c] ;  /* 0x00011c0001057983 */ /* 0x000ea20000300800 */
[----:B------:R-:W-:-:S03]  /*6550*/  PRMT R14, RZ, 0x7610, R14 ;  /* 0x00007610ff0e7816 */ /* 0x000fc6000000000e */
[----:B---3--:R-:W-:Y:S01]  /*6560*/  STL [R1+0xeb8], R15 ;  /* 0x000eb80f01007387 */ /* 0x008fe20000100800 */
[----:B--2---:R-:W-:-:S04]  /*6570*/  LOP3.LUT R5, R5, R4, RZ, 0x3c, !PT ;  /* 0x0000000405057212 */ /* 0x004fc800078e3cff */
[----:B------:R-:W-:-:S04]  /*6580*/  LOP3.LUT R4, R5, R4, RZ, 0x3c, !PT ;  /* 0x0000000405047212 */ /* 0x000fc800078e3cff */
[----:B------:R-:W-:-:S05]  /*6590*/  LOP3.LUT R5, R5, R4, RZ, 0x3c, !PT ;  /* 0x0000000405057212 */ /* 0x000fca00078e3cff */
[----:B------:R0:W-:Y:S02]  /*65a0*/  STL.64 [R1+0x458], R4 ;  /* 0x0004580401007387 */ /* 0x0001e40000100a00 */
[----:B0-----:R-:W-:-:S05]  /*65b0*/  IMAD.WIDE R4, R0, 0x2, R4 ;  /* 0x0000000200047825 */ /* 0x001fca00078e0204 */
[----:B------:R0:W2:Y:S01]  /*65c0*/  @!P1 LDG.E.U16 R14, [R4.64] ;  /* 0x00000006040e9981 */ /* 0x0000a2000c1e1500 */
[----:B----4-:R-:W-:-:S04]  /*65d0*/  LOP3.LUT R3, R3, R2, RZ, 0x3c, !PT ;  /* 0x0000000203037212 */ /* 0x010fc800078e3cff */
[----:B------:R-:W-:-:S04]  /*65e0*/  LOP3.LUT R2, R3, R2, RZ, 0x3c, !PT ;  /* 0x0000000203027212 */ /* 0x000fc800078e3cff */
[----:B------:R-:W-:Y:S02]  /*65f0*/  LOP3.LUT R3, R3, R2, RZ, 0x3c, !PT ;  /* 0x0000000203037212 */ /* 0x000fe400078e3cff */
[----:B------:R-:W-:-:S03]  /*6600*/  PRMT R13, RZ, 0x7610, R13 ;  /* 0x00007610ff0d7816 */ /* 0x000fc6000000000d */
[----:B0-----:R-:W-:-:S05]  /*6610*/  IMAD.WIDE R4, R0, 0x2, R2 ;  /* 0x0000000200047825 */ /* 0x001fca00078e0202 */
[----:B------:R0:W3:Y:S04]  /*6620*/  @!P1 LDG.E.U16 R13, [R4.64] ;  /* 0x00000006040d9981 */ /* 0x0000e8000c1e1500 */
[----:B--2---:R1:W-:Y:S04]  /*6630*/  STL [R1+0xebc], R14 ;  /* 0x000ebc0e01007387 */ /* 0x0043e80000100800 */
[----:B------:R-:W2:Y:S04]  /*6640*/  LDL.LU R15, [R1+0x148] ;  /* 0x00014800010f7983 */ /* 0x000ea80000300800 */
[----:B-1----:R-:W4:Y:S04]  /*6650*/  LDL.LU R14, [R1+0x14c] ;  /* 0x00014c00010e7983 */ /* 0x002f280000300800 */
[----:B------:R1:W-:Y:S04]  /*6660*/  STL.64 [R1+0x620], R2 ;  /* 0x0006200201007387 */ /* 0x0003e80000100a00 */
[----:B-1----:R-:W2:Y:S04]  /*6670*/  LDL.LU R2, [R1+0x140] ;  /* 0x0001400001027983 */ /* 0x002ea80000300800 */
[----:B------:R-:W2:Y:S04]  /*6680*/  LDL.LU R3, [R1+0x144] ;  /* 0x0001440001037983 */ /* 0x000ea80000300800 */
[----:B0-----:R-:W4:Y:S04]  /*6690*/  LDL.LU R4, [R1+0x128] ;  /* 0x0001280001047983 */ /* 0x001f280000300800 */
[----:B------:R-:W4:Y:S01]  /*66a0*/  LDL.LU R5, [R1+0x12c] ;  /* 0x00012c0001057983 */ /* 0x000f220000300800 */
[----:B------:R-:W-:-:S03]  /*66b0*/  PRMT R12, RZ, 0x7610, R12 ;  /* 0x00007610ff0c7816 */ /* 0x000fc6000000000c */
[----:B---3--:R-:W-:Y:S01]  /*66c0*/  STL [R1+0xec0], R13 ;  /* 0x000ec00d01007387 */ /* 0x008fe20000100800 */
[----:B------:R-:W-:Y:S02]  /*66d0*/  PRMT R11, RZ, 0x7610, R11 ;  /* 0x00007610ff0b7816 */ /* 0x000fe4000000000b */
[----:B--2---:R-:W-:Y:S02]  /*66e0*/  LOP3.LUT R3, R3, R2, RZ, 0x3c, !PT ;  /* 0x0000000203037212 */ /* 0x004fe400078e3cff */
[----:B----4-:R-:W-:-:S04]  /*66f0*/  LOP3.LUT R5, R5, R4, RZ, 0x3c, !PT ;  /* 0x0000000405057212 */ /* 0x010fc800078e3cff */
[----:B------:R-:W-:-:S04]  /*6700*/  LOP3.LUT R4, R5, R4, RZ, 0x3c, !PT ;  /* 0x0000000405047212 */ /* 0x000fc800078e3cff */
[----:B------:R-:W-:Y:S02]  /*6710*/  LOP3.LUT R5, R5, R4, RZ, 0x3c, !PT ;  /* 0x0000000405057212 */ /* 0x000fe400078e3cff */
[----:B------:R-:W-:-:S03]  /*6720*/  LOP3.LUT R2, R3, R2, RZ, 0x3c, !PT ;  /* 0x0000000203027212 */ /* 0x000fc600078e3cff */
[----:B------:R0:W-:Y:S01]  /*6730*/  STL.64 [R1+0x448], R4 ;  /* 0x0004480401007387 */ /* 0x0001e20000100a00 */
[----:B------:R-:W-:Y:S01]  /*6740*/  LOP3.LUT R3, R3, R2, RZ, 0x3c, !PT ;  /* 0x0000000203037212 */ /* 0x000fe200078e3cff */
[----:B0-----:R-:W-:-:S05]  /*6750*/  IMAD.WIDE R4, R0, 0x2, R4 ;  /* 0x0000000200047825 */ /* 0x001fca00078e0204 */
[----:B------:R0:W2:Y:S02]  /*6760*/  @!P1 LDG.E.U16 R12, [R4.64] ;  /* 0x00000006040c9981 */ /* 0x0000a4000c1e1500 */
[----:B0-----:R-:W-:-:S05]  /*6770*/  IMAD.WIDE R4, R0, 0x2, R2 ;  /* 0x0000000200047825 */ /* 0x001fca00078e0202 */
[----:B------:R0:W3:Y:S01]  /*6780*/  @!P1 LDG.E.U16 R11, [R4.64] ;  /* 0x00000006040b9981 */ /* 0x0000e2000c1e1500 */
[----:B------:R-:W-:Y:S01]  /*6790*/  PRMT R10, RZ, 0x7610, R10 ;  /* 0x00007610ff0a7816 */ /* 0x000fe2000000000a */
[----:B0-----:R-:W-:Y:S02]  /*67a0*/  IMAD.MOV.U32 R4, RZ, RZ, R14 ;  /* 0x000000ffff047224 */ /* 0x001fe400078e000e */
[----:B------:R-:W-:Y:S01]  /*67b0*/  IMAD.MOV.U32 R5, RZ, RZ, R15 ;  /* 0x000000ffff057224 */ /* 0x000fe200078e000f */
[----:B--2---:R0:W-:Y:S04]  /*67c0*/  STL [R1+0xec8], R12 ;  /* 0x000ec80c01007387 */ /* 0x0041e80000100800 */
[----:B0-----:R-:W2:Y:S04]  /*67d0*/  LDL.LU R12, [R1+0x184] ;  /* 0x00018400010c7983 */ /* 0x001ea80000300800 */
[----:B------:R-:W-:Y:S04]  /*67e0*/  STL [R1+0x62c], R2 ;  /* 0x00062c0201007387 */ /* 0x000fe80000100800 */
[----:B------:R-:W-:Y:S04]  /*67f0*/  STL [R1+0x628], R3 ;  /* 0x0006280301007387 */ /* 0x000fe80000100800 */
[----:B---3--:R0:W-:Y:S04]  /*6800*/  STL [R1+0xed0], R11 ;  /* 0x000ed00b01007387 */ /* 0x0081e80000100800 */
[----:B0-----:R-:W3:Y:S04]  /*6810*/  LDL.LU R11, [R1+0x180] ;  /* 0x00018000010b7983 */ /* 0x001ee80000300800 */
[----:B------:R-:W4:Y:S04]  /*6820*/  LDL.LU R15, [R1+0x188] ;  /* 0x00018800010f7983 */ /* 0x000f280000300800 */
[----:B------:R-:W4:Y:S04]  /*6830*/  LDL.LU R14, [R1+0x18c] ;  /* 0x00018c00010e7983 */ /* 0x000f280000300800 */
[----:B------:R0:W-:Y:S04]  /*6840*/  STL.64 [R1+0x438], R4 ;  /* 0x0004380401007387 */ /* 0x0001e80000100a00 */
[----:B------:R-:W3:Y:S01]  /*6850*/  LDL.LU R13, [R1+0x190] ;  /* 0x00019000010d7983 */ /* 0x000ee20000300800 */
[----:B0-----:R-:W-:-:S03]  /*6860*/  IMAD.WIDE R4, R0, 0x2, R4 ;  /* 0x0000000200047825 */ /* 0x001fc600078e0204 */
[----:B------:R-:W3:Y:S04]  /*6870*/  LDL.LU R0, [R1+0x194] ;  /* 0x0001940001007983 */ /* 0x000ee80000300800 */
[----:B------:R0:W3:Y:S04]  /*6880*/  @!P1 LDG.E.U16 R10, [R4.64] ;  /* 0x00000006040a9981 */ /* 0x0000e8000c1e1500 */
[----:B0-----:R-:W0:Y:S01]  /*6890*/  S2R R5, SR_TID.X ;  /* 0x0000000000057919 */ /* 0x001e220000002100 */
[----:B------:R-:W-:Y:S02]  /*68a0*/  PRMT R9, RZ, 0x7610, R9 ;  /* 0x00007610ff097816 */ /* 0x000fe40000000009 */
[----:B0-----:R-:W-:Y:S01]  /*68b0*/  LOP3.LUT R5, R5, 0x3f, RZ, 0xc0, !PT ;  /* 0x0000003f05057812 */ /* 0x001fe200078ec0ff */
[----:B--2---:R-:W-:Y:S01]  /*68c0*/  IMAD.MOV.U32 R4, RZ, RZ, R12 ;  /* 0x000000ffff047224 */ /* 0x004fe200078e000c */
[----:B---3--:R0:W-:Y:S03]  /*68d0*/  STL [R1+0xed4], R10 ;  /* 0x000ed40a01007387 */ /* 0x0081e60000100800 */
[----:B0-----:R-:W-:-:S02]  /*68e0*/  IMAD R10, R5, c[0x0][0x18c], RZ ;  /* 0x00006300050a7a24 */ /* 0x001fc400078e02ff */
[----:B------:R-:W-:-:S05]  /*68f0*/  IMAD.MOV.U32 R5, RZ, RZ, R11 ;  /* 0x000000ffff057224 */ /* 0x000fca00078e000b */
[----:B------:R0:W-:Y:S01]  /*6900*/  STL.64 [R1+0x430], R4 ;  /* 0x0004300401007387 */ /* 0x0001e20000100a00 */
[----:B------:R-:W-:-:S03]  /*6910*/  PRMT R8, RZ, 0x7610, R8 ;  /* 0x00007610ff087816 */ /* 0x000fc60000000008 */
[----:B------:R-:W2:Y:S04]  /*6920*/  LDL.LU R12, [R1+0x198] ;  /* 0x00019800010c7983 */ /* 0x000ea80000300800 */
[----:B------:R-:W3:Y:S01]  /*6930*/  LDL.LU R11, [R1+0x19c] ;  /* 0x00019c00010b7983 */ /* 0x000ee20000300800 */
[----:B0-----:R-:W-:-:S05]  /*6940*/  IMAD.WIDE R4, R10, 0x2, R4 ;  /* 0x000000020a047825 */ /* 0x001fca00078e0204 */
[----:B------:R4:W2:Y:S01]  /*6950*/  @!P1 LDG.E.U16 R9, [R4.64] ;  /* 0x0000000604099981 */ /* 0x0008a2000c1e1500 */
[----:B------:R-:W-:Y:S01]  /*6960*/  PRMT R3, RZ, 0x7610, R3 ;  /* 0x00007610ff037816 */ /* 0x000fe20000000003 */
[----:B----4-:R-:W-:-:S05]  /*6970*/  IMAD.WIDE R4, R10, 0x2, R14 ;  /* 0x000000020a047825 */ /* 0x010fca00078e020e */
[----:B------:R0:W4:Y:S04]  /*6980*/  @!P1 LDG.E.U16 R8, [R4.64] ;  /* 0x0000000604089981 */ /* 0x000128000c1e1500 */
[----:B--2---:R-:W-:Y:S04]  /*6990*/  STL [R1+0xed8], R9 ;  /* 0x000ed80901007387 */ /* 0x004fe80000100800 */
[----:B------:R1:W-:Y:S02]  /*69a0*/  STL.64 [R1+0x428], R14 ;  /* 0x0004280e01007387 */ /* 0x0003e40000100a00 */
[----:B-1----:R-:W-:-:S02]  /*69b0*/  IMAD.MOV.U32 R14, RZ, RZ, R0 ;  /* 0x000000ffff0e7224 */ /* 0x002fc400078e0000 */
[----:B------:R-:W-:-:S04]  /*69c0*/  IMAD.MOV.U32 R15, RZ, RZ, R13 ;  /* 0x000000ffff0f7224 */ /* 0x000fc800078e000d */
[----:B0-----:R-:W-:-:S05]  /*69d0*/  IMAD.WIDE R4, R10, 0x2, R14 ;  /* 0x000000020a047825 */ /* 0x001fca00078e020e */
[----:B------:R3:W2:Y:S04]  /*69e0*/  @!P1 LDG.E.U16 R3, [R4.64] ;  /* 0x0000000604039981 */ /* 0x0006a8000c1e1500 */
[----:B------:R-:W-:Y:S04]  /*69f0*/  STS.U16 [R28], R16 ;  /* 0x000000101c007388 */ /* 0x000fe80000000400 */
[----:B------:R-:W-:Y:S04]  /*6a00*/  STS.U16 [R28+0x1000], R17 ;  /* 0x001000111c007388 */ /* 0x000fe80000000400 */
[----:B------:R-:W-:Y:S01]  /*6a10*/  STS.U16 [R28+0x2000], R18 ;  /* 0x002000121c007388 */ /* 0x000fe20000000400 */
[----:B---3--:R-:W-:-:S03]  /*6a20*/  IMAD.MOV.U32 R4, RZ, RZ, R11 ;  /* 0x000000ffff047224 */ /* 0x008fc600078e000b */
[----:B------:R-:W-:Y:S01]  /*6a30*/  STS.U16 [R28+0x3000], R19 ;  /* 0x003000131c007388 */ /* 0x000fe20000000400 */
[----:B------:R-:W-:-:S03]  /*6a40*/  IMAD.MOV.U32 R5, RZ, RZ, R12 ;  /* 0x000000ffff057224 */ /* 0x000fc600078e000c */
[----:B------:R-:W-:Y:S04]  /*6a50*/  STS.U16 [R28+0x4000], R20 ;  /* 0x004000141c007388 */ /* 0x000fe80000000400 */
[----:B------:R-:W-:Y:S04]  /*6a60*/  STS.U16 [R28+0x5000], R21 ;  /* 0x005000151c007388 */ /* 0x000fe80000000400 */
[----:B----4-:R-:W-:Y:S04]  /*6a70*/  STL [R1+0xedc], R8 ;  /* 0x000edc0801007387 */ /* 0x010fe80000100800 */
[----:B------:R-:W-:Y:S04]  /*6a80*/  STS.U16 [R28+0x6000], R22 ;  /* 0x006000161c007388 */ /* 0x000fe80000000400 */
[----:B------:R-:W-:Y:S04]  /*6a90*/  STL.64 [R1+0x420], R14 ;  /* 0x0004200e01007387 */ /* 0x000fe80000100a00 */
[----:B------:R0:W-:Y:S01]  /*6aa0*/  STS.U16 [R28+0x7000], R23 ;  /* 0x007000171c007388 */ /* 0x0001e20000000400 */
[----:B------:R-:W-:-:S03]  /*6ab0*/  PRMT R2, RZ, 0x7610, R2 ;  /* 0x00007610ff027816 */ /* 0x000fc60000000002 */
[----:B--2---:R1:W-:Y:S04]  /*6ac0*/  STL [R1+0xee0], R3 ;  /* 0x000ee00301007387 */ /* 0x0043e80000100800 */
[----:B0-----:R-:W2:Y:S04]  /*6ad0*/  LDL.LU R28, [R1+0x1b0] ;  /* 0x0001b000011c7983 */ /* 0x001ea80000300800 */
[----:B------:R-:W3:Y:S04]  /*6ae0*/  LDL.LU R8, [R1+0x1b4] ;  /* 0x0001b40001087983 */ /* 0x000ee80000300800 */
[----:B------:R-:W4:Y:S04]  /*6af0*/  LDL.LU R9, [R1+0x1b8] ;  /* 0x0001b80001097983 */ /* 0x000f280000300800 */
[----:B------:R0:W-:Y:S04]  /*6b00*/  STL.64 [R1+0x418], R4 ;  /* 0x0004180401007387 */ /* 0x0001e80000100a00 */
[----:B------:R-:W0:Y:S04]  /*6b10*/  S2R R0, SR_TID.X ;  /* 0x0000000000007919 */ /* 0x000e280000002100 */
[----:B-1----:R-:W4:Y:S01]  /*6b20*/  LDL.LU R3, [R1+0x1bc] ;  /* 0x0001bc0001037983 */ /* 0x002f220000300800 */
[----:B0-----:R-:W-:-:S03]  /*6b30*/  IMAD.WIDE R4, R10, 0x2, R4 ;  /* 0x000000020a047825 */ /* 0x001fc600078e0204 */
[----:B------:R-:W4:Y:S04]  /*6b40*/  LDL.LU R14, [R1+0x28] ;  /* 0x00002800010e7983 */ /* 0x000f280000300800 */
[----:B------:R2:W4:Y:S04]  /*6b50*/  @!P1 LDG.E.U16 R2, [R4.64] ;  /* 0x0000000604029981 */ /* 0x000528000c1e1500 */
[----:B------:R-:W4:Y:S01]  /*6b60*/  LDL.LU R13, [R1+0x1c0] ;  /* 0x0001c000010d7983 */ /* 0x000f220000300800 */
[C---:B------:R-:W-:Y:S02]  /*6b70*/  LOP3.LUT R12, R0.reuse, 0xff, RZ, 0xc0, !PT ;  /* 0x000000ff000c7812 */ /* 0x040fe400078ec0ff */
[----:B------:R-:W-:-:S03]  /*6b80*/  LOP3.LUT P0, RZ, R0, 0x100, RZ, 0xc0, !PT ;  /* 0x0000010000ff7812 */ /* 0x000fc6000780c0ff */
[----:B------:R-:W-:Y:S01]  /*6b90*/  IMAD.SHL.U32 R12, R12, 0x2, RZ ;  /* 0x000000020c0c7824 */ /* 0x000fe200078e00ff */
[----:B------:R-:W-:-:S04]  /*6ba0*/  SEL R11, RZ, 0x210, !P0 ;  /* 0x00000210ff0b7807 */ /* 0x000fc80004000000 */
[----:B------:R-:W-:Y:S02]  /*6bb0*/  LOP3.LUT R11, R11, R12, RZ, 0x3c, !PT ;  /* 0x0000000c0b0b7212 */ /* 0x000fe400078e3cff */
[----:B------:R-:W4:Y:S01]  /*6bc0*/  LDL.LU R12, [R1+0x1c4] ;  /* 0x0001c400010c7983 */ /* 0x000f220000300800 */
[----:B------:R-:W-:-:S03]  /*6bd0*/  PRMT R29, RZ, 0x7610, R29 ;  /* 0x00007610ff1d7816 */ /* 0x000fc6000000001d */
[----:B------:R-:W4:Y:S01]  /*6be0*/  LDL.LU R15, [R1+0x2c] ;  /* 0x00002c00010f7983 */ /* 0x000f220000300800 */
[----:B--2---:R-:W-:Y:S02]  /*6bf0*/  IMAD.MOV.U32 R5, RZ, RZ, R28 ;  /* 0x000000ffff057224 */ /* 0x004fe400078e001c */
[----:B---3--:R-:W-:Y:S01]  /*6c00*/  IMAD.MOV.U32 R4, RZ, RZ, R8 ;  /* 0x000000ffff047224 */ /* 0x008fe200078e0008 */
[----:B----4-:R0:W-:Y:S04]  /*6c10*/  STL [R1+0xf00], R2 ;  /* 0x000f000201007387 */ /* 0x0101e80000100800 */
[----:B------:R1:W-:Y:S04]  /*6c20*/  STL.64 [R1+0x410], R4 ;  /* 0x0004100401007387 */ /* 0x0003e80000100a00 */
[----:B------:R-:W2:Y:S01]  /*6c30*/  LDL.LU R8, [R1+0x1c8] ;  /* 0x0001c80001087983 */ /* 0x000ea20000300800 */
[----:B------:R-:W-:-:S03]  /*6c40*/  PRMT R27, RZ, 0x7610, R27 ;  /* 0x00007610ff1b7816 */ /* 0x000fc6000000001b */
[----:B0-----:R-:W3:Y:S01]  /*6c50*/  LDL.LU R2, [R1+0x1cc] ;  /* 0x0001cc0001027983 */ /* 0x001ee20000300800 */
[----:B-1----:R-:W-:-:S03]  /*6c60*/  IMAD.WIDE R4, R10, 0x2, R4 ;  /* 0x000000020a047825 */ /* 0x002fc600078e0204 */
[----:B------:R-:W4:Y:S04]  /*6c70*/  LDL.LU R28, [R1+0x4c] ;  /* 0x00004c00011c7983 */ /* 0x000f280000300800 */
[----:B------:R0:W2:Y:S01]  /*6c80*/  @!P1 LDG.E.U16 R29, [R4.64] ;  /* 0x00000006041d9981 */ /* 0x0000a2000c1e1500 */
[----:B------:R-:W-:Y:S01]  /*6c90*/  LOP3.LUT R11, R11, 0x20, RZ, 0x3c, !PT ;  /* 0x000000200b0b7812 */ /* 0x000fe200078e3cff */
[----:B0-----:R-:W-:Y:S02]  /*6ca0*/  IMAD.MOV.U32 R4, RZ, RZ, R3 ;  /* 0x000000ffff047224 */ /* 0x001fe400078e0003 */
[----:B------:R-:W-:Y:S02]  /*6cb0*/  IMAD.MOV.U32 R5, RZ, RZ, R9 ;  /* 0x000000ffff057224 */ /* 0x000fe400078e0009 */
[----:B------:R-:W-:Y:S04]  /*6cc0*/  STS.U16 [R11+0x400], R24 ;  /* 0x000400180b007388 */ /* 0x000fe80000000400 */
[----:B------:R-:W-:Y:S04]  /*6cd0*/  STS.U16 [R11+0x1400], R25 ;  /* 0x001400190b007388 */ /* 0x000fe80000000400 */
[----:B------:R0:W-:Y:S02]  /*6ce0*/  STS.U16 [R11+0x2400], R26 ;  /* 0x0024001a0b007388 */ /* 0x0001e40000000400 */
[----:B0-----:R-:W-:-:S02]  /*6cf0*/  PRMT R26, RZ, 0x7610, R26 ;  /* 0x00007610ff1a7816 */ /* 0x001fc4000000001a */
[----:B--2---:R-:W-:Y:S04]  /*6d00*/  STL [R1+0xf04], R29 ;  /* 0x000f041d01007387 */ /* 0x004fe80000100800 */
[----:B------:R0:W-:Y:S04]  /*6d10*/  STL.64 [R1+0x408], R4 ;  /* 0x0004080401007387 */ /* 0x0001e80000100a00 */
[----:B------:R-:W2:Y:S04]  /*6d20*/  LDL.LU R9, [R1+0x230] ;  /* 0x0002300001097983 */ /* 0x000ea80000300800 */
[----:B------:R-:W2:Y:S01]  /*6d30*/  LDL.LU R3, [R1+0x234] ;  /* 0x0002340001037983 */ /* 0x000ea20000300800 */
[----:B0-----:R-:W-:-:S05]  /*6d40*/  IMAD.WIDE R4, R10, 0x2, R4 ;  /* 0x000000020a047825 */ /* 0x001fca00078e0204 */
[----:B------:R0:W2:Y:S02]  /*6d50*/  @!P1 LDG.E.U16 R27, [R4.64] ;  /* 0x00000006041b9981 */ /* 0x0000a4000c1e1500 */
[----:B0-----:R-:W-:Y:S02]  /*6d60*/  IMAD.MOV.U32 R4, RZ, RZ, R12 ;  /* 0x000000ffff047224 */ /* 0x001fe400078e000c */
[----:B------:R-:W-:Y:S02]  /*6d70*/  IMAD.MOV.U32 R5, RZ, RZ, R13 ;  /* 0x000000ffff057224 */ /* 0x000fe400078e000d */
[----:B------:R-:W2:Y:S04]  /*6d80*/  LDL.LU R13, [R1+0x50] ;  /* 0x00005000010d7983 */ /* 0x000ea80000300800 */
[----:B------:R0:W-:Y:S02]  /*6d90*/  STL.64 [R1+0x400], R4 ;  /* 0x0004000401007387 */ /* 0x0001e40000100a00 */
[----:B0-----:R-:W-:-:S05]  /*6da0*/  IMAD.WIDE R4, R10, 0x2, R4 ;  /* 0x000000020a047825 */ /* 0x001fca00078e0204 */
[----:B------:R3:W2:Y:S01]  /*6db0*/  @!P1 LDG.E.U16 R26, [R4.64] ;  /* 0x00000006041a9981 */ /* 0x0006a2000c1e1500 */
[----:B------:R-:W-:Y:S02]  /*6dc0*/  LOP3.LUT R0, R0, 0x3f, RZ, 0xc0, !PT ;  /* 0x0000003f00007812 */ /* 0x000fe400078ec0ff */
[----:B------:R-:W-:Y:S01]  /*6dd0*/  PRMT R25, RZ, 0x7610, R25 ;  /* 0x00007610ff197816 */ /* 0x000fe20000000019 */
[----:B---3--:R-:W-:Y:S02]  /*6de0*/  IMAD.MOV.U32 R4, RZ, RZ, R2 ;  /* 0x000000ffff047224 */ /* 0x008fe400078e0002 */
[----:B------:R-:W-:Y:S01]  /*6df0*/  IMAD.MOV.U32 R5, RZ, RZ, R8 ;  /* 0x000000ffff057224 */ /* 0x000fe200078e0008 */
[----:B------:R-:W-:Y:S01]  /*6e00*/  STS.U16 [R11+0x3400], R14 ;  /* 0x0034000e0b007388 */ /* 0x000fe20000000400 */
[----:B------:R-:W-:-:S03]  /*6e10*/  PRMT R24, RZ, 0x7610, R24 ;  /* 0x00007610ff187816 */ /* 0x000fc60000000018 */
[----:B--2---:R0:W-:Y:S02]  /*6e20*/  STL.64 [R1+0xee8], R26 ;  /* 0x000ee81a01007387 */ /* 0x0041e40000100a00 */
[----:B0-----:R-:W-:Y:S02]  /*6e30*/  IMAD R27, R0, c[0x0][0x18c], RZ ;  /* 0x00006300001b7a24 */ /* 0x001fe400078e02ff */
[----:B------:R-:W2:Y:S04]  /*6e40*/  LDL.LU R0, [R1+0x48] ;  /* 0x0000480001007983 */ /* 0x000ea80000300800 */
[----:B------:R-:W3:Y:S04]  /*6e50*/  LDL.LU R8, [R1+0x260] ;  /* 0x0002600001087983 */ /* 0x000ee80000300800 */
[----:B------:R-:W2:Y:S04]  /*6e60*/  LDL.LU R2, [R1+0x264] ;  /* 0x0002640001027983 */ /* 0x000ea80000300800 */
[----:B------:R0:W-:Y:S04]  /*6e70*/  STL.64 [R1+0x3f8], R4 ;  /* 0x0003f80401007387 */ /* 0x0001e80000100a00 */
[----:B------:R-:W2:Y:S01]  /*6e80*/  LDL.LU R12, [R1+0x268] ;  /* 0x00026800010c7983 */ /* 0x000ea20000300800 */
[----:B0-----:R-:W-:-:S05]  /*6e90*/  IMAD.WIDE R4, R27, 0x2, R4 ;  /* 0x000000021b047825 */ /* 0x001fca00078e0204 */
[----:B------:R0:W2:Y:S02]  /*6ea0*/  @!P1 LDG.E.U16 R25, [R4.64] ;  /* 0x0000000604199981 */ /* 0x0000a4000c1e1500 */
[----:B0-----:R-:W-:Y:S02]  /*6eb0*/  IMAD.MOV.U32 R4, RZ, RZ, R3 ;  /* 0x000000ffff047224 */ /* 0x001fe400078e0003 */
[----:B------:R-:W-:Y:S01]  /*6ec0*/  IMAD.MOV.U32 R5, RZ, RZ, R9 ;  /* 0x000000ffff057224 */ /* 0x000fe200078e0009 */
[----:B------:R-:W2:Y:S04]  /*6ed0*/  LDL.LU R3, [R1+0x26c] ;  /* 0x00026c0001037983 */ /* 0x000ea80000300800 */
[----:B------:R-:W2:Y:S04]  /*6ee0*/  LDL.LU R14, [R1+0x104] ;  /* 0x00010400010e7983 */ /* 0x000ea80000300800 */
[----:B------:R0:W-:Y:S02]  /*6ef0*/  STL.64 [R1+0x3f0], R4 ;  /* 0x0003f00401007387 */ /* 0x0001e40000100a00 */
[----:B0-----:R-:W-:-:S05]  /*6f00*/  IMAD.WIDE R4, R27, 0x2, R4 ;  /* 0x000000021b047825 */ /* 0x001fca00078e0204 */
[----:B------:R3:W2:Y:S01]  /*6f10*/  @!P1 LDG.E.U16 R24, [R4.64] ;  /* 0x0000000604189981 */ /* 0x0006a2000c1e1500 */
[----:B------:R-:W-:-:S03]  /*6f20*/  PRMT R23, RZ, 0x7610, R23 ;  /* 0x00007610ff177816 */ /* 0x000fc60000000017 */
[----:B------:R0:W-:Y:S04]  /*6f30*/  STS.U16 [R11+0x4400], R15 ;  /* 0x0044000f0b007388 */ /* 0x0001e80000000400 */
[----:B----4-:R1:W-:Y:S01]  /*6f40*/  STS.U16 [R11+0x5400], R28 ;  /* 0x0054001c0b007388 */ /* 0x0103e20000000400 */
[----:B------:R-:W-:Y:S01]  /*6f50*/  PRMT R22, RZ, 0x7610, R22 ;  /* 0x00007610ff167816 */ /* 0x000fe20000000016 */
[----:B---3--:R-:W-:Y:S02]  /*6f60*/  IMAD.MOV.U32 R5, RZ, RZ, R8 ;  /* 0x000000ffff057224 */ /* 0x008fe400078e0008 */
[----:B--2---:R-:W-:Y:S01]  /*6f70*/  IMAD.MOV.U32 R4, RZ, RZ, R2 ;  /* 0x000000ffff047224 */ /* 0x004fe200078e0002 */
[----:B------:R-:W-:Y:S04]  /*6f80*/  STL.64 [R1+0xef0], R24 ;  /* 0x000ef01801007387 */ /* 0x000fe80000100a00 */
[----:B------:R-:W2:Y:S04]  /*6f90*/  LDL.LU R10, [R1+0x340] ;  /* 0x00034000010a7983 */ /* 0x000ea80000300800 */
[----:B------:R-:W3:Y:S04]  /*6fa0*/  LDL.LU R9, [R1+0x344] ;  /* 0x0003440001097983 */ /* 0x000ee80000300800 */
[----:B0-----:R-:W4:Y:S04]  /*6fb0*/  LDL.LU R15, [R1+0x80] ;  /* 0x00008000010f7983 */ /* 0x001f280000300800 */
[----:B------:R-:W4:Y:S04]  /*6fc0*/  LDL R29, [R1+0x4ac] ;  /* 0x0004ac00011d7983 */ /* 0x000f280000100800 */
[----:B------:R0:W-:Y:S04]  /*6fd0*/  STL.64 [R1+0x3e8], R4 ;  /* 0x0003e80401007387 */ /* 0x0001e80000100a00 */
[----:B-1----:R-:W4:Y:S04]  /*6fe0*/  LDL.LU R28, [R1+0x54] ;  /* 0x00005400011c7983 */ /* 0x002f280000300800 */
[----:B------:R-:W4:Y:S01]  /*6ff0*/  LDL.LU R8, [R1+0x348] ;  /* 0x0003480001087983 */ /* 0x000f220000300800 */
[----:B0-----:R-:W-:-:S03]  /*7000*/  IMAD.WIDE R4, R27, 0x2, R4 ;  /* 0x000000021b047825 */ /* 0x001fc600078e0204 */
[----:B------:R-:W4:Y:S04]  /*7010*/  LDL.LU R2, [R1+0x34c] ;  /* 0x00034c0001027983 */ /* 0x000f280000300800 */
[----:B------:R0:W4:Y:S02]  /*7020*/  @!P1 LDG.E.U16 R23, [R4.64] ;  /* 0x0000000604179981 */ /* 0x000124000c1e1500 */
[----:B0-----:R-:W-:Y:S02]  /*7030*/  IMAD.MOV.U32 R4, RZ, RZ, R3 ;  /* 0x000000ffff047224 */ /* 0x001fe400078e0003 */
[----:B------:R-:W-:-:S05]  /*7040*/  IMAD.MOV.U32 R5, RZ, RZ, R12 ;  /* 0x000000ffff057224 */ /* 0x000fca00078e000c */
[----:B------:R0:W-:Y:S02]  /*7050*/  STL.64 [R1+0x3e0], R4 ;  /* 0x0003e00401007387 */ /* 0x0001e40000100a00 */
[----:B0-----:R-:W-:-:S05]  /*7060*/  IMAD.WIDE R4, R27, 0x2, R4 ;  /* 0x000000021b047825 */ /* 0x001fca00078e0204 */
[----:B------:R2:W4:Y:S01]  /*7070*/  @!P1 LDG.E.U16 R22, [R4.64] ;  /* 0x0000000604169981 */ /* 0x000522000c1e1500 */
[----:B------:R-:W-:-:S03]  /*7080*/  PRMT R21, RZ, 0x7610, R21 ;  /* 0x00007610ff157816 */ /* 0x000fc60000000015 */
[----:B------:R-:W-:Y:S04]  /*7090*/  STS.U16 [R11+0x6400], R13 ;  /* 0x0064000d0b007388 */ /* 0x000fe80000000400 */
[----:B------:R0:W-:Y:S01]  /*70a0*/  STS.U16 [R11+0x7400], R0 ;  /* 0x007400000b007388 */ /* 0x0001e20000000400 */
[----:B--2---:R-:W-:Y:S02]  /*70b0*/  IMAD.MOV.U32 R5, RZ, RZ, R10 ;  /* 0x000000ffff057224 */ /* 0x004fe400078e000a */
[----:B---3--:R-:W-:Y:S01]  /*70c0*/  IMAD.MOV.U32 R4, RZ, RZ, R9 ;  /* 0x000000ffff047224 */ /* 0x008fe200078e0009 */
[----:B----4-:R-:W-:Y:S04]  /*70d0*/  STL.64 [R1+0xef8], R22 ;  /* 0x000ef81601007387 */ /* 0x010fe80000100a00 */
[----:B------:R-:W2:Y:S04]  /*70e0*/  LDL.LU R3, [R1+0x350] ;  /* 0x0003500001037983 */ /* 0x000ea80000300800 */
[----:B0-----:R-:W3:Y:S04]  /*70f0*/  LDL.LU R0, [R1+0x354] ;  /* 0x0003540001007983 */ /* 0x001ee80000300800 */
[----:B------:R0:W-:Y:S04]  /*7100*/  STL.64 [R1+0x3d8], R4 ;  /* 0x0003d80401007387 */ /* 0x0001e80000100a00 */
[----:B------:R-:W4:Y:S04]  /*7110*/  LDL.LU R10, [R1+0x358] ;  /* 0x00035800010a7983 */ /* 0x000f280000300800 */
[----:B------:R-:W2:Y:S01]  /*7120*/  LDL.LU R9, [R1+0x35c] ;  /* 0x00035c0001097983 */ /* 0x000ea20000300800 */
[----:B0-----:R-:W-:-:S05]  /*7130*/  IMAD.WIDE R4, R27, 0x2, R4 ;  /* 0x000000021b047825 */ /* 0x001fca00078e0204 */
[----:B------:R0:W2:Y:S01]  /*7140*/  @!P1 LDG.E.U16 R21, [R4.64] ;  /* 0x0000000604159981 */ /* 0x0000a2000c1e1500 */
[----:B------:R-:W-:Y:S01]  /*7150*/  PRMT R20, RZ, 0x7610, R20 ;  /* 0x00007610ff147816 */ /* 0x000fe20000000014 */
[----:B0-----:R-:W-:Y:S02]  /*7160*/  IMAD.MOV.U32 R4, RZ, RZ, R2 ;  /* 0x000000ffff047224 */ /* 0x001fe400078e0002 */
[----:B------:R-:W-:Y:S01]  /*7170*/  IMAD.MOV.U32 R5, RZ, RZ, R8 ;  /* 0x000000ffff057224 */ /* 0x000fe200078e0008 */
[----:B--2---:R-:W-:Y:S04]  /*7180*/  STL [R1+0xf08], R21 ;  /* 0x000f081501007387 */ /* 0x004fe80000100800 */
[----:B------:R-:W2:Y:S04]  /*7190*/  LDL.LU R8, [R1+0x360] ;  /* 0x0003600001087983 */ /* 0x000ea80000300800 */
[----:B------:R-:W2:Y:S04]  /*71a0*/  LDL.LU R2, [R1+0x364] ;  /* 0x0003640001027983 */ /* 0x000ea80000300800 */
[----:B------:R0:W-:Y:S02]  /*71b0*/  STL.64 [R1+0x3d0], R4 ;  /* 0x0003d00401007387 */ /* 0x0001e40000100a00 */
[----:B0-----:R-:W-:-:S05]  /*71c0*/  IMAD.WIDE R4, R27, 0x2, R4 ;  /* 0x000000021b047825 */ /* 0x001fca00078e0204 */
[----:B------:R0:W2:Y:S02]  /*71d0*/  @!P1 LDG.E.U16 R20, [R4.64] ;  /* 0x0000000604149981 */ /* 0x0000a4000c1e1500 */
[----:B0-----:R-:W-:Y:S02]  /*71e0*/  IMAD.MOV.U32 R5, RZ, RZ, R3 ;  /* 0x000000ffff057224 */ /* 0x001fe400078e0003 */
[----:B---3--:R-:W-:Y:S01]  /*71f0*/  IMAD.MOV.U32 R4, RZ, RZ, R0 ;  /* 0x000000ffff047224 */ /* 0x008fe200078e0000 */
[----:B------:R-:W-:Y:S01]  /*7200*/  PRMT R19, RZ, 0x7610, R19 ;  /* 0x00007610ff137816 */ /* 0x000fe20000000013 */
[----:B--2---:R-:W-:Y:S04]  /*7210*/  STL [R1+0xf0c], R20 ;  /* 0x000f0c1401007387 */ /* 0x004fe80000100800 */
[----:B------:R-:W2:Y:S04]  /*7220*/  LDL.LU R3, [R1+0x368] ;  /* 0x0003680001037983 */ /* 0x000ea80000300800 */
[----:B------:R-:W3:Y:S04]  /*7230*/  LDL.LU R0, [R1+0x36c] ;  /* 0x00036c0001007983 */ /* 0x000ee80000300800 */
[----:B------:R0:W-:Y:S01]  /*7240*/  STL.64 [R1+0x3c8], R4 ;  /* 0x0003c80401007387 */ /* 0x0001e20000100a00 */
[----:B------:R-:W-:Y:S01]  /*7250*/  PRMT R18, RZ, 0x7610, R18 ;  /* 0x00007610ff127816 */ /* 0x000fe20000000012 */
[----:B0-----:R-:W-:-:S05]  /*7260*/  IMAD.WIDE R4, R27, 0x2, R4 ;  /* 0x000000021b047825 */ /* 0x001fca00078e0204 */
[----:B------:R0:W3:Y:S02]  /*7270*/  @!P1 LDG.E.U16 R19, [R4.64] ;  /* 0x0000000604139981 */ /* 0x0000e4000c1e1500 */
[----:B0-----:R-:W-:Y:S02]  /*7280*/  IMAD.MOV.U32 R4, RZ, RZ, R9 ;  /* 0x000000ffff047224 */ /* 0x001fe400078e0009 */
[----:B----4-:R-:W-:Y:S02]  /*7290*/  IMAD.MOV.U32 R5, RZ, RZ, R10 ;  /* 0x000000ffff057224 */ /* 0x010fe400078e000a */
[----:B------:R-:W-:-:S03]  /*72a0*/  IMAD.MOV.U32 R9, RZ, RZ, R8 ;  /* 0x000000ffff097224 */ /* 0x000fc600078e0008 */
[----:B------:R0:W-:Y:S01]  /*72b0*/  STL.64 [R1+0x3c0], R4 ;  /* 0x0003c00401007387 */ /* 0x0001e20000100a00 */
[----:B------:R-:W-:-:S03]  /*72c0*/  IMAD.MOV.U32 R8, RZ, RZ, R2 ;  /* 0x000000ffff087224 */ /* 0x000fc600078e0002 */
[----:B------:R-:W4:Y:S01]  /*72d0*/  LDL.LU R20, [R1+0x5c] ;  /* 0x00005c0001147983 */ /* 0x000f220000300800 */
[----:B0-----:R-:W-:-:S03]  /*72e0*/  IMAD.WIDE R4, R27, 0x2, R4 ;  /* 0x000000021b047825 */ /* 0x001fc600078e0204 */
[----:B------:R2:W-:Y:S04]  /*72f0*/  STL.64 [R1+0x3b8], R8 ;  /* 0x0003b80801007387 */ /* 0x0005e80000100a00 */
[----:B------:R0:W4:Y:S01]  /*7300*/  @!P1 LDG.E.U16 R18, [R4.64] ;  /* 0x0000000604129981 */ /* 0x000122000c1e1500 */
[----:B------:R-:W-:-:S03]  /*7310*/  PRMT R17, RZ, 0x7610, R17 ;  /* 0x00007610ff117816 */ /* 0x000fc60000000011 */
[----:B------:R-:W4:Y:S04]  /*7320*/  LDL.LU R21, [R1+0x84] ;  /* 0x0000840001157983 */ /* 0x000f280000300800 */
[----:B------:R-:W4:Y:S01]  /*7330*/  LDL.LU R2, [R1+0x88] ;  /* 0x0000880001027983 */ /* 0x000f220000300800 */
[----:B0-----:R-:W-:-:S03]  /*7340*/  IMAD.WIDE R4, R27, 0x2, R8 ;  /* 0x000000021b047825 */ /* 0x001fc600078e0208 */
[----:B------:R-:W4:Y:S04]  /*7350*/  LDL.LU R26, [R1+0x114] ;  /* 0x00011400011a7983 */ /* 0x000f280000300800 */
[----:B------:R0:W4:Y:S01]  /*7360*/  @!P1 LDG.E.U16 R17, [R4.64] ;  /* 0x0000000604119981 */ /* 0x000122000c1e1500 */
[----:B------:R-:W-:-:S03]  /*7370*/  PRMT R16, RZ, 0x7610, R16 ;  /* 0x00007610ff107816 */ /* 0x000fc60000000010 */
[----:B------:R-:W-:Y:S04]  /*7380*/  STS.U16 [R29+0x800], R14 ;  /* 0x0008000e1d007388 */ /* 0x000fe80000000400 */
[----:B------:R-:W-:Y:S04]  /*7390*/  STS.U16 [R29+0x1800], R15 ;  /* 0x0018000f1d007388 */ /* 0x000fe80000000400 */
[----:B------:R-:W-:Y:S01]  /*73a0*/  STS.U16 [R29+0x2800], R28 ;  /* 0x0028001c1d007388 */ /* 0x000fe20000000400 */
[----:B--2---:R-:W-:Y:S02]  /*73b0*/  IMAD.MOV.U32 R9, RZ, RZ, R3 ;  /* 0x000000ffff097224 */ /* 0x004fe400078e0003 */
[----:B---3--:R-:W-:-:S05]  /*73c0*/  IMAD.MOV.U32 R8, RZ, RZ, R0 ;  /* 0x000000ffff087224 */ /* 0x008fca00078e0000 */
[----:B------:R1:W-:Y:S04]  /*73d0*/  STL.64 [R1+0x3b0], R8 ;  /* 0x0003b00801007387 */ /* 0x0003e80000100a00 */
[----:B------:R-:W2:Y:S01]  /*73e0*/  LDL.LU R23, [R1+0x390] ;  /* 0x0003900001177983 */ /* 0x000ea20000300800 */
[----:B0-----:R-:W-:-:S03]  /*73f0*/  IMAD.WIDE R4, R27, 0x2, R8 ;  /* 0x000000021b047825 */ /* 0x001fc600078e0208 */
[----:B------:R-:W2:Y:S04]  /*7400*/  LDL.LU R22, [R1+0x394] ;  /* 0x0003940001167983 */ /* 0x000ea80000300800 */
[----:B------:R-:W3:Y:S04]  /*7410*/  LDL.LU R25, [R1+0x494] ;  /* 0x0004940001197983 */ /* 0x000ee80000300800 */
[----:B------:R-:W3:Y:S04]  /*7420*/  LDL.LU R24, [R1+0x498] ;  /* 0x0004980001187983 */ /* 0x000ee80000300800 */
[----:B------:R-:W2:Y:S04]  /*7430*/  LDL.LU R3, [R1+0x110] ;  /* 0x0001100001037983 */ /* 0x000ea80000300800 */
[----:B-1----:R-:W2:Y:S04]  /*7440*/  LDL.LU R8, [R1+0x10c] ;  /* 0x00010c0001087983 */ /* 0x002ea80000300800 */
[----:B------:R-:W2:Y:S04]  /*7450*/  LDL.LU R9, [R1+0x108] ;  /* 0x0001080001097983 */ /* 0x000ea80000300800 */
[----:B------:R-:W2:Y:S04]  /*7460*/  LDL.LU R10, [R1+0x100] ;  /* 0x00010000010a7983 */ /* 0x000ea80000300800 */
[----:B------:R-:W2:Y:S04]  /*7470*/  LDL.LU R11, [R1+0x8c] ;  /* 0x00008c00010b7983 */ /* 0x000ea80000300800 */
[----:B------:R-:W2:Y:S04]  /*7480*/  LDL.LU R0, [R1+0x58] ;  /* 0x0000580001007983 */ /* 0x000ea80000300800 */
[----:B------:R-:W2:Y:S04]  /*7490*/  LDL R12, [R1+0x4a8] ;  /* 0x0004a800010c7983 */ /* 0x000ea80000100800 */
[----:B------:R-:W2:Y:S04]  /*74a0*/  LDL.LU R13, [R1+0x40] ;  /* 0x00004000010d7983 */ /* 0x000ea80000300800 */
[----:B------:R-:W2:Y:S04]  /*74b0*/  LDL.LU R14, [R1+0x3c] ;  /* 0x00003c00010e7983 */ /* 0x000ea80000300800 */
[----:B------:R-:W2:Y:S04]  /*74c0*/  LDL.LU R15, [R1+0x38] ;  /* 0x00003800010f7983 */ /* 0x000ea80000300800 */
[----:B------:R-:W2:Y:S04]  /*74d0*/  LDL.LU R28, [R1+0x34] ;  /* 0x00003400011c7983 */ /* 0x000ea80000300800 */
[----:B------:R0:W2:Y:S04]  /*74e0*/  @!P1 LDG.E.U16 R16, [R4.64] ;  /* 0x0000000604109981 */ /* 0x0000a8000c1e1500 */
[----:B0-----:R-:W2:Y:S04]  /*74f0*/  LDL.LU R4, [R1+0x370] ;  /* 0x0003700001047983 */ /* 0x001ea80000300800 */
[----:B------:R-:W2:Y:S04]  /*7500*/  LDL.LU R5, [R1+0x374] ;  /* 0x0003740001057983 */ /* 0x000ea80000300800 */
[----:B------:R-:W-:Y:S04]  /*7510*/  STS.U16 [R29+0x3800], R6 ;  /* 0x003800061d007388 */ /* 0x000fe80000000400 */
[----:B------:R0:W-:Y:S04]  /*7520*/  STS.U16 [R29+0x4800], R7 ;  /* 0x004800071d007388 */ /* 0x0001e80000000400 */
[----:B----4-:R1:W-:Y:S01]  /*7530*/  STS.U16 [R29+0x5800], R20 ;  /* 0x005800141d007388 */ /* 0x0103e20000000400 */
[----:B0-----:R-:W-:-:S03]  /*7540*/  PRMT R7, RZ, 0x7610, R7 ;  /* 0x00007610ff077816 */ /* 0x001fc60000000007 */
[----:B-1----:R-:W4:Y:S01]  /*7550*/  LDL.LU R20, [R1+0xf0c] ;  /* 0x000f0c0001147983 */ /* 0x002f220000300800 */
[----:B--2---:R-:W-:-:S04]  /*7560*/  LOP3.LUT R5, R5, R4, RZ, 0x3c, !PT ;  /* 0x0000000405057212 */ /* 0x004fc800078e3cff */
[----:B------:R-:W-:-:S04]  /*7570*/  LOP3.LUT R4, R5, R4, RZ, 0x3c, !PT ;  /* 0x0000000405047212 */ /* 0x000fc800078e3cff */
[----:B------:R-:W-:-:S05]  /*7580*/  LOP3.LUT R5, R5, R4, RZ, 0x3c, !PT ;  /* 0x0000000405057212 */ /* 0x000fca00078e3cff */
[----:B------:R0:W-:Y:S02]  /*7590*/  STL.64 [R1+0x3a8], R4 ;  /* 0x0003a80401007387 */ /* 0x0001e40000100a00 */
[----:B0-----:R-:W-:-:S05]  /*75a0*/  IMAD.WIDE R4, R27, 0x2, R4 ;  /* 0x000000021b047825 */ /* 0x001fca00078e0204 */
[----:B------:R0:W2:Y:S04]  /*75b0*/  @!P1 LDG.E.U16 R7, [R4.64] ;  /* 0x0000000604079981 */ /* 0x0000a8000c1e1500 */
[----:B0-----:R-:W2:Y:S04]  /*75c0*/  LDL.LU R4, [R1+0x378] ;  /* 0x0003780001047983 */ /* 0x001ea80000300800 */
[----:B------:R-:W2:Y:S01]  /*75d0*/  LDL.LU R5, [R1+0x37c] ;  /* 0x00037c0001057983 */ /* 0x000ea20000300800 */
[----:B------:R-:W-:-:S03]  /*75e0*/  PRMT R6, RZ, 0x7610, R6 ;  /* 0x00007610ff067816 */ /* 0x000fc60000000006 */
[----:B------:R0:W-:Y:S04]  /*75f0*/  STS.U16 [R29+0x6800], R21 ;  /* 0x006800151d007388 */ /* 0x0001e80000000400 */
[----:B------:R1:W-:Y:S04]  /*7600*/  STS.U16 [R29+0x7800], R2 ;  /* 0x007800021d007388 */ /* 0x0003e80000000400 */
[----:B0-----:R-:W3:Y:S04]  /*7610*/  LDL.LU R21, [R1+0xf08] ;  /* 0x000f080001157983 */ /* 0x001ee80000300800 */
[----:B------:R-:W-:Y:S04]  /*7620*/  STS.U16 [R12+0xc00], R26 ;  /* 0x000c001a0c007388 */ /* 0x000fe80000000400 */
[----:B------:R-:W-:Y:S04]  /*7630*/  STS.U16 [R12+0x1c00], R3 ;  /* 0x001c00030c007388 */ /* 0x000fe80000000400 */
[----:B------:R-:W-:Y:S04]  /*7640*/  STS.U16 [R12+0x2c00], R8 ;  /* 0x002c00080c007388 */ /* 0x000fe80000000400 */
[----:B------:R-:W-:Y:S04]  /*7650*/  STS.U16 [R12+0x3c00], R9 ;  /* 0x003c00090c007388 */ /* 0x000fe80000000400 */
[----:B------:R-:W-:Y:S04]  /*7660*/  STS.U16 [R12+0x4c00], R10 ;  /* 0x004c000a0c007388 */ /* 0x000fe80000000400 */
[----:B------:R-:W-:Y:S04]  /*7670*/  STS.U16 [R12+0x5c00], R11 ;  /* 0x005c000b0c007388 */ /* 0x000fe80000000400 */
[----:B------:R-:W-:Y:S01]  /*7680*/  STS.U16 [R12+0x6c00], R0 ;  /* 0x006c00000c007388 */ /* 0x000fe20000000400 */
[----:B--2---:R-:W-:-:S04]  /*7690*/  LOP3.LUT R5, R5, R4, RZ, 0x3c, !PT ;  /* 0x0000000405057212 */ /* 0x004fc800078e3cff */
[----:B------:R-:W-:-:S04]  /*76a0*/  LOP3.LUT R4, R5, R4, RZ, 0x3c, !PT ;  /* 0x0000000405047212 */ /* 0x000fc800078e3cff */
[----:B------:R-:W-:-:S05]  /*76b0*/  LOP3.LUT R5, R5, R4, RZ, 0x3c, !PT ;  /* 0x0000000405057212 */ /* 0x000fca00078e3cff */
[----:B------:R0:W-:Y:S04]  /*76c0*/  STL.64 [R1+0x3a0], R4 ;  /* 0x0003a00401007387 */ /* 0x0001e80000100a00 */
[----:B-1----:R-:W2:Y:S04]  /*76d0*/  LDL.LU R29, [R1+0xf04] ;  /* 0x000f0400011d7983 */ /* 0x002ea80000300800 */
[----:B------:R-:W2:Y:S01]  /*76e0*/  LDL.LU R2, [R1+0xf00] ;  /* 0x000f000001027983 */ /* 0x000ea20000300800 */
[----:B0-----:R-:W-:-:S03]  /*76f0*/  IMAD.WIDE R4, R27, 0x2, R4 ;  /* 0x000000021b047825 */ /* 0x001fc600078e0204 */
[----:B------:R0:W-:Y:S04]  /*7700*/  STL.64 [R1+0x398], R22 ;  /* 0x0003981601007387 */ /* 0x0001e80000100a00 */
[----:B------:R1:W2:Y:S01]  /*7710*/  @!P1 LDG.E.U16 R6, [R4.64] ;  /* 0x0000000604069981 */ /* 0x0002a2000c1e1500 */
[C---:B0-----:R-:W-:Y:S01]  /*7720*/  IMAD.WIDE R22, R27.reuse, 0x2, R22 ;  /* 0x000000021b167825 */ /* 0x041fe200078e0216 */
[----:B-1----:R-:W-:Y:S02]  /*7730*/  PRMT R5, RZ, 0x7610, R5 ;  /* 0x00007610ff057816 */ /* 0x002fe40000000005 */
[----:B------:R-:W-:Y:S01]  /*7740*/  PRMT R4, RZ, 0x7610, R4 ;  /* 0x00007610ff047816 */ /* 0x000fe20000000004 */
[----:B---3--:R-:W-:-:S03]  /*7750*/  IMAD.WIDE R26, R27, 0x2, R24 ;  /* 0x000000021b1a7825 */ /* 0x008fc600078e0218 */
[----:B------:R0:W3:Y:S04]  /*7760*/  @!P1 LDG.E.U16 R5, [R22.64] ;  /* 0x0000000616059981 */ /* 0x0000e8000c1e1500 */
[----:B------:R1:W2:Y:S04]  /*7770*/  @!P1 LDG.E.U16 R4, [R26.64] ;  /* 0x000000061a049981 */ /* 0x0002a8000c1e1500 */
[----:B0-----:R-:W2:Y:S04]  /*7780*/  LDL.LU.64 R22, [R1+0xef8] ;  /* 0x000ef80001167983 */ /* 0x001ea80000300a00 */
[----:B------:R0:W-:Y:S04]  /*7790*/  STL.64 [R1+0x390], R24 ;  /* 0x0003901801007387 */ /* 0x0001e80000100a00 */
[----:B0-----:R-:W2:Y:S04]  /*77a0*/  LDL.LU.64 R24, [R1+0xef0] ;  /* 0x000ef00001187983 */ /* 0x001ea80000300a00 */
[----:B-1----:R-:W2:Y:S04]  /*77b0*/  LDL.LU.64 R26, [R1+0xee8] ;  /* 0x000ee800011a7983 */ /* 0x002ea80000300a00 */
[----:B------:R-:W2:Y:S04]  /*77c0*/  LDL.LU R3, [R1+0xee0] ;  /* 0x000ee00001037983 */ /* 0x000ea80000300800 */
[----:B------:R-:W2:Y:S04]  /*77d0*/  LDL.LU R8, [R1+0xedc] ;  /* 0x000edc0001087983 */ /* 0x000ea80000300800 */
[----:B------:R-:W2:Y:S04]  /*77e0*/  LDL.LU R9, [R1+0xed8] ;  /* 0x000ed80001097983 */ /* 0x000ea80000300800 */
[----:B------:R-:W2:Y:S04]  /*77f0*/  LDL.LU R10, [R1+0xed4] ;  /* 0x000ed400010a7983 */ /* 0x000ea80000300800 */
[----:B------:R-:W2:Y:S04]  /*7800*/  LDL.LU R11, [R1+0xed0] ;  /* 0x000ed000010b7983 */ /* 0x000ea80000300800 */
[----:B------:R-:W2:Y:S04]  /*7810*/  LDL.LU R0, [R1+0xecc] ;  /* 0x000ecc0001007983 */ /* 0x000ea80000300800 */
[----:B--2---:R0:W-:Y:S04]  /*7820*/  STS.U16 [R12+0x7c00], R0 ;  /* 0x007c00000c007388 */ /* 0x0041e80000000400 */
[----:B0-----:R-:W2:Y:S04]  /*7830*/  LDL.LU R12, [R1+0xec8] ;  /* 0x000ec800010c7983 */ /* 0x001ea80000300800 */
[----:B------:R-:W2:Y:S04]  /*7840*/  LDL.LU R0, [R1+0xec4] ;  /* 0x000ec40001007983 */ /* 0x000ea80000300800 */
[----:B--2---:R0:W-:Y:S04]  /*7850*/  STS.U16 [R0+0x8000], R13 ;  /* 0x0080000d00007388 */ /* 0x0041e80000000400 */
[----:B------:R1:W-:Y:S04]  /*7860*/  STS.U16 [R0+0x8400], R14 ;  /* 0x0084000e00007388 */ /* 0x0003e80000000400 */
[----:B------:R2:W-:Y:S04]  /*7870*/  STS.U16 [R0+0x8800], R15 ;  /* 0x0088000f00007388 */ /* 0x0005e80000000400 */
[----:B0-----:R-:W3:Y:S04]  /*7880*/  LDL.LU R13, [R1+0xec0] ;  /* 0x000ec000010d7983 */ /* 0x001ee80000300800 */
[----:B-1----:R-:W4:Y:S04]  /*7890*/  LDL.LU R14, [R1+0xebc] ;  /* 0x000ebc00010e7983 */ /* 0x002f280000300800 */
[----:B--2---:R-:W2:Y:S04]  /*78a0*/  LDL.LU R15, [R1+0xeb8] ;  /* 0x000eb800010f7983 */ /* 0x004ea80000300800 */
[----:B------:R0:W-:Y:S04]  /*78b0*/  STS.U16 [R0+0x8c00], R28 ;  /* 0x008c001c00007388 */ /* 0x0001e80000000400 */
[----:B0-----:R-:W2:Y:S04]  /*78c0*/  LDL.LU R28, [R1+0xeb4] ;  /* 0x000eb400011c7983 */ /* 0x001ea80000300800 */
[----:B------:R-:W-:Y:S04]  /*78d0*/  STS.U16 [R0+0xa000], R12 ;  /* 0x00a0000c00007388 */ /* 0x000fe80000000400 */
[----:B---3--:R-:W-:Y:S04]  /*78e0*/  STS.U16 [R0+0x9c00], R13 ;  /* 0x009c000d00007388 */ /* 0x008fe80000000400 */
[----:B----4-:R-:W-:Y:S04]  /*78f0*/  STS.U16 [R0+0x9800], R14 ;  /* 0x0098000e00007388 */ /* 0x010fe80000000400 */
[----:B--2---:R-:W-:Y:S04]  /*7900*/  STS.U16 [R0+0x9400], R15 ;  /* 0x0094000f00007388 */ /* 0x004fe80000000400 */
[----:B------:R0:W-:Y:S04]  /*7910*/  STS.U16 [R0+0x9000], R28 ;  /* 0x0090001c00007388 */ /* 0x0001e80000000400 */
[----:B0-----:R-:W2:Y:S04]  /*7920*/  LDL.LU R28, [R1+0xeb0] ;  /* 0x000eb000011c7983 */ /* 0x001ea80000300800 */
[----:B------:R-:W3:Y:S04]  /*7930*/  LDL.LU.64 R12, [R1+0x90] ;  /* 0x00009000010c7983 */ /* 0x000ee80000300a00 */
[----:B------:R-:W4:Y:S04]  /*7940*/  LDL.LU.64 R14, [R1+0x98] ;  /* 0x00009800010e7983 */ /* 0x000f280000300a00 */
[----:B----4-:R-:W-:Y:S04]  /*7950*/  STL.64 [R1+0xe70], R14 ;  /* 0x000e700e01007387 */ /* 0x010fe80000100a00 */
[----:B---3--:R0:W-:Y:S04]  /*7960*/  STL.64 [R1+0xe68], R12 ;  /* 0x000e680c01007387 */ /* 0x0081e80000100a00 */
[----:B0-----:R-:W3:Y:S04]  /*7970*/  LDL.LU.64 R12, [R1+0xd0] ;  /* 0x0000d000010c7983 */ /* 0x001ee80000300a00 */
[----:B------:R-:W4:Y:S04]  /*7980*/  LDL.LU.64 R14, [R1+0xd8] ;  /* 0x0000d800010e7983 */ /* 0x000f280000300a00 */
[----:B------:R0:W-:Y:S04]  /*7990*/  STS.U16 [R0+0xbc00], R29 ;  /* 0x00bc001d00007388 */ /* 0x0001e80000000400 */
[----:B------:R-:W-:Y:S04]  /*79a0*/  STS.U16 [R0+0xa400], R11 ;  /* 0x00a4000b00007388 */ /* 0x000fe80000000400 */
        /* <DEDUP_REMOVED lines=13> */
[----:B----4-:R-:W-:Y:S04]  /*7a80*/  STL.64 [R1+0xe88], R14 ;  /* 0x000e880e01007387 */ /* 0x010fe80000100a00 */
[----:B---3--:R-:W-:Y:S04]  /*7a90*/  STL.64 [R1+0xe80], R12 ;  /* 0x000e800c01007387 */ /* 0x008fe80000100a00 */
[----:B0-----:R-:W3:Y:S04]  /*7aa0*/  LDL R29, [R1+0x384] ;  /* 0x00038400011d7983 */ /* 0x001ee80000100800 */
        /* <DEDUP_REMOVED lines=8> */
[----:B------:R-:W-:Y:S06]  /*7b30*/  BAR.SYNC.DEFER_BLOCKING 0x0 ;  /* 0x0000000000007b1d */ /* 0x000fec0000010000 */
[----:B--2---:R-:W0:Y:S04]  /*7b40*/  LDSM.16.MT88.4 R24, [R28] ;  /* 0x000000001c18783b */ /* 0x004e280000004200 */
[----:B------:R-:W1:Y:S04]  /*7b50*/  LDSM.16.MT88.4 R20, [R28+0x80] ;  /* 0x000080001c14783b */ /* 0x000e680000004200 */
[----:B------:R-:W-:Y:S04]  /*7b60*/  STL [R1+0x630], R0 ;  /* 0x0006300001007387 */ /* 0x000fe80000100800 */
[----:B------:R-:W-:Y:S04]  /*7b70*/  LDSM.16.MT88.4 R16, [R28+0x100] ;  /* 0x000100001c10783b */ /* 0x000fe80000004200 */
[----:B------:R-:W-:Y:S04]  /*7b80*/  LDSM.16.MT88.4 R4, [R28+0x180] ;  /* 0x000180001c04783b */ /* 0x000fe80000004200 */
[----:B0-----:R-:W-:Y:S04]  /*7b90*/  STL.64 [R1+0xea8], R26 ;  /* 0x000ea81a01007387 */ /* 0x001fe80000100a00 */
[----:B------:R-:W-:Y:S04]  /*7ba0*/  STL.64 [R1+0xea0], R24 ;  /* 0x000ea01801007387 */ /* 0x000fe80000100a00 */
[----:B-1----:R-:W-:Y:S04]  /*7bb0*/  STL.64 [R1+0xe98], R22 ;  /* 0x000e981601007387 */ /* 0x002fe80000100a00 */
[----:B------:R0:W-:Y:S04]  /*7bc0*/  STL.64 [R1+0xe90], R20 ;  /* 0x000e901401007387 */ /* 0x0001e80000100a00 */
[----:B0-----:R-:W2:Y:S04]  /*7bd0*/  LDL.LU.64 R20, [R1+0x1d0] ;  /* 0x0001d00001147983 */ /* 0x001ea80000300a00 */
[----:B------:R-:W2:Y:S04]  /*7be0*/  LDL.LU.64 R22, [R1+0x1d8] ;  /* 0x0001d80001167983 */ /* 0x000ea80000300a00 */
[----:B---3--:R-:W0:Y:S04]  /*7bf0*/  LDSM.16.M88.4 R12, [R29+0x8000] ;  /* 0x008000001d0c783b */ /* 0x008e280000000200 */
[----:B------:R-:W1:Y:S04]  /*7c00*/  LDSM.16.M88.4 R24, [R29+0x9000] ;  /* 0x009000001d18783b */ /* 0x000e680000000200 */
[----:B0-----:R-:W-:Y:S04]  /*7c10*/  STL.64 [R1+0x58], R14 ;  /* 0x0000580e01007387 */ /* 0x001fe80000100a00 */
[----:B------:R-:W-:Y:S01]  /*7c20*/  STL [R1+0xe78], R28 ;  /* 0x000e781c01007387 */ /* 0x000fe20000100800 */
[----:B-1----:R-:W-:-:S02]  /*7c30*/  IMAD.MOV.U32 R9, RZ, RZ, R24 ;  /* 0x000000ffff097224 */ /* 0x002fc400078e0018 */
[----:B------:R-:W-:Y:S01]  /*7c40*/  IMAD.MOV.U32 R8, RZ, RZ, R25 ;  /* 0x000000ffff087224 */ /* 0x000fe200078e0019 */
[----:B------:R-:W-:Y:S04]  /*7c50*/  STL.64 [R1+0x48], R26 ;  /* 0x0000481a01007387 */ /* 0x000fe80000100a00 */
[----:B------:R-:W0:Y:S02]  /*7c60*/  LDSM.16.M88.4 R24, [R29+0xa000] ;  /* 0x00a000001d18783b */ /* 0x000e240000000200 */
[----:B0-----:R-:W-:Y:S02]  /*7c70*/  IMAD.MOV.U32 R10, RZ, RZ, R24 ;  /* 0x000000ffff0a7224 */ /* 0x001fe400078e0018 */
[----:B------:R-:W-:Y:S01]  /*7c80*/  STL.64 [R1+0x38], R26 ;  /* 0x0000381a01007387 */ /* 0x000fe20000100a00 */
[----:B------:R-:W-:-:S03]  /*7c90*/  IMAD.MOV.U32 R3, RZ, RZ, R25 ;  /* 0x000000ffff037224 */ /* 0x000fc600078e0019 */
[----:B------:R-:W0:Y:S04]  /*7ca0*/  LDSM.16.M88.4 R24, [R29+0xb000] ;  /* 0x00b000001d18783b */ /* 0x000e280000000200 */
[----:B0-----:R0:W-:Y:S01]  /*7cb0*/  STL.64 [R1+0x28], R26 ;  /* 0x0000281a01007387 */ /* 0x0011e20000100a00 */
[----:B------:R-:W-:Y:S02]  /*7cc0*/  IMAD.MOV.U32 R2, RZ, RZ, R24 ;  /* 0x000000ffff027224 */ /* 0x000fe400078e0018 */
[----:B------:R-:W-:Y:S01]  /*7cd0*/  IMAD.MOV.U32 R0, RZ, RZ, R25 ;  /* 0x000000ffff007224 */ /* 0x000fe200078e0019 */
[----:B0-----:R-:W2:Y:S04]  /*7ce0*/  LDL.LU.64 R26, [R1+0xea8] ;  /* 0x000ea800011a7983 */ /* 0x001ea80000300a00 */
[----:B------:R-:W2:Y:S01]  /*7cf0*/  LDL.LU.64 R24, [R1+0xea0] ;  /* 0x000ea00001187983 */ /* 0x000ea20000300a00 */
[----:B------:R-:W-:-:S02]  /*7d00*/  IMAD.MOV.U32 R28, RZ, RZ, R12 ;  /* 0x000000ffff1c7224 */ /* 0x000fc400078e000c */
[----:B------:R-:W-:Y:S01]  /*7d10*/  IMAD.MOV.U32 R11, RZ, RZ, R13 ;  /* 0x000000ffff0b7224 */ /* 0x000fe200078e000d */
[----:B--2---:R-:W-:Y:S11]  /*7d20*/  HMMA.16816.F32.BF16 R20, R24, R12, R20 ;  /* 0x0000000c1814723c */ /* 0x004ff60000041814 */
[----:B------:R-:W-:Y:S11]  /*7d30*/  @!UPT UIADD3 URZ, URZ, URZ, URZ ;  /* 0x0000003f3f3ff290 */ /* 0x000ff6000fffe03f */
[----:B------:R-:W-:Y:S01]  /*7d40*/  @!UPT UIADD3 URZ, URZ, URZ, URZ ;  /* 0x0000003f3f3ff290 */ /* 0x000fe2000fffe03f */
[----:B------:R-:W-:Y:S04]  /*7d50*/  STL.64 [R1+0x120], R20 ;  /* 0x0001201401007387 */ /* 0x000fe80000100a00 */
[----:B------:R0:W-:Y:S04]  /*7d60*/  STL.64 [R1+0x128], R22 ;  /* 0x0001281601007387 */ /* 0x0001e80000100a00 */
[----:B0-----:R-:W2:Y:S04]  /*7d70*/  LDL.LU.64 R22, [R1+0xe98] ;  /* 0x000e980001167983 */ /* 0x001ea80000300a00 */
[----:B------:R-:W2:Y:S04]  /*7d80*/  LDL.LU.64 R20, [R1+0xe90] ;  /* 0x000e900001147983 */ /* 0x000ea80000300a00 */
[----:B------:R-:W2:Y:S04]  /*7d90*/  LDL.LU.64 R14, [R1+0xe88] ;  /* 0x000e8800010e7983 */ /* 0x000ea80000300a00 */
[----:B------:R-:W2:Y:S04]  /*7da0*/  LDL.LU.64 R12, [R1+0xe80] ;  /* 0x000e8000010c7983 */ /* 0x000ea80000300a00 */
[----:B------:R-:W-:Y:S04]  /*7db0*/  STL.64 [R1+0xe58], R26 ;  /* 0x000e581a01007387 */ /* 0x000fe80000100a00 */
[----:B------:R0:W-:Y:S02]  /*7dc0*/  STL.64 [R1+0xe50], R24 ;  /* 0x000e501801007387 */ /* 0x0001e40000100a00 */
[----:B0-----:R-:W-:-:S02]  /*7dd0*/  IMAD.MOV.U32 R24, RZ, RZ, R28 ;  /* 0x000000ffff187224 */ /* 0x001fc400078e001c */
[----:B------:R-:W-:Y:S01]  /*7de0*/  IMAD.MOV.U32 R25, RZ, RZ, R11 ;  /* 0x000000ffff197224 */ /* 0x000fe200078e000b */
[----:B------:R-:W3:Y:S06]  /*7df0*/  LDL.LU R28, [R1+0xe78] ;  /* 0x000e7800011c7983 */ /* 0x000eec0000300800 */
[-C--:B--2---:R-:W-:Y:S11]  /*7e00*/  HMMA.16816.F32.BF16 R12, R20, R24.reuse, R12 ;  /* 0x00000018140c723c */ /* 0x084ff6000004180c */
[----:B------:R-:W-:Y:S11]  /*7e10*/  @!UPT UIADD3 URZ, URZ, URZ, URZ ;  /* 0x0000003f3f3ff290 */ /* 0x000ff6000fffe03f */
[----:B------:R-:W-:Y:S01]  /*7e20*/  @!UPT UIADD3 URZ, URZ, URZ, URZ ;  /* 0x0000003f3f3ff290 */ /* 0x000fe2000fffe03f */
[----:B------:R-:W-:Y:S04]  /*7e30*/  STL.64 [R1+0x190], R12 ;  /* 0x0001900c01007387 */ /* 0x000fe80000100a00 */
[----:B------:R0:W-:Y:S04]  /*7e40*/  STL.64 [R1+0x198], R14 ;  /* 0x0001980e01007387 */ /* 0x0001e80000100a00 */
[----:B0-----:R-:W2:Y:S04]  /*7e50*/  LDL.LU.64 R14, [R1+0xe70] ;  /* 0x000e7000010e7983 */ /* 0x001ea80000300a00 */
[----:B------:R-:W2:Y:S04]  /*7e60*/  LDL.LU.64 R12, [R1+0xe68] ;  /* 0x000e6800010c7983 */ /* 0x000ea80000300a00 */
[----:B------:R-:W-:Y:S04]  /*7e70*/  STL.64 [R1+0xe48], R22 ;  /* 0x000e481601007387 */ /* 0x000fe80000100a00 */
[----:B------:R-:W-:Y:S04]  /*7e80*/  STL.64 [R1+0xe40], R20 ;  /* 0x000e401401007387 */ /* 0x000fe80000100a00 */
[----:B------:R-:W-:Y:S01]  /*7e90*/  STL.64 [R1+0xe38], R18 ;  /* 0x000e381201007387 */ /* 0x000fe20000100a00 */
[----:B--2---:R-:W-:Y:S11]  /*7ea0*/  HMMA.16816.F32.BF16 R12, R16, R24, R12 ;  /* 0x00000018100c723c */ /* 0x004ff6000004180c */
[----:B------:R-:W-:Y:S11]  /*7eb0*/  @!UPT UIADD3 URZ, URZ, URZ, URZ ;  /* 0x0000003f3f3ff290 */ /* 0x000ff6000fffe03f */
[----:B------:R-:W-:Y:S01]  /*7ec0*/  @!UPT UIADD3 URZ, URZ, URZ, URZ ;  /* 0x0000003f3f3ff290 */ /* 0x000fe2000fffe03f */
[----:B------:R0:W-:Y:S04]  /*7ed0*/  STL.64 [R1+0x1f0], R12 ;  /* 0x0001f00c01007387 */ /* 0x0001e80000100a00 */
[----:B------:R1:W-:Y:S04]  /*7ee0*/  STL.64 [R1+0x1f8], R14 ;  /* 0x0001f80e01007387 */ /* 0x0003e80000100a00 */
[----:B------:R-:W-:Y:S04]  /*7ef0*/  STL.64 [R1+0xe30], R16 ;  /* 0x000e301001007387 */ /* 0x000fe80000100a00 */
[----:B0-----:R-:W2:Y:S04]  /*7f00*/  LDL.LU.64 R12, [R1+0xc0] ;  /* 0x0000c000010c7983 */ /* 0x001ea80000300a00 */
[----:B-1----:R-:W4:Y:S04]  /*7f10*/  LDL.LU.64 R14, [R1+0xc8] ;  /* 0x0000c800010e7983 */ /* 0x002f280000300a00 */
[----:B----4-:R-:W-:Y:S04]  /*7f20*/  STL.64 [R1+0xdf0], R14 ;  /* 0x000df00e01007387 */ /* 0x010fe80000100a00 */
[----:B--2---:R0:W-:Y:S04]  /*7f30*/  STL.64 [R1+0xde8], R12 ;  /* 0x000de80c01007387 */ /* 0x0041e80000100a00 */
[----:B0-----:R-:W2:Y:S04]  /*7f40*/  LDL.LU.64 R12, [R1+0x130] ;  /* 0x00013000010c7983 */ /* 0x001ea80000300a00 */
[----:B------:R-:W4:Y:S04]  /*7f50*/  LDL.LU.64 R14, [R1+0x138] ;  /* 0x00013800010e7983 */ /* 0x000f280000300a00 */
[----:B----4-:R-:W-:Y:S04]  /*7f60*/  STL.64 [R1+0xe00], R14 ;  /* 0x000e000e01007387 */ /* 0x010fe80000100a00 */
[----:B--2---:R0:W-:Y:S04]  /*7f70*/  STL.64 [R1+0xdf8], R12 ;  /* 0x000df80c01007387 */ /* 0x0041e80000100a00 */
[----:B0-----:R-:W2:Y:S04]  /*7f80*/  LDL.LU.64 R12, [R1+0x2a0] ;  /* 0x0002a000010c7983 */ /* 0x001ea80000300a00 */
[----:B------:R-:W4:Y:S01]  /*7f90*/  LDL.LU.64 R14, [R1+0x2a8] ;  /* 0x0002a800010e7983 */ /* 0x000f220000300a00 */
[----:B------:R-:W-:-:S03]  /*7fa0*/  IMAD.MOV.U32 R27, RZ, RZ, R10 ;  /* 0x000000ffff1b7224 */ /* 0x000fc600078e000a */
[----:B----4-:R-:W-:Y:S04]  /*7fb0*/  STL.64 [R1+0xe10], R14 ;  /* 0x000e100e01007387 */ /* 0x010fe80000100a00 */
[----:B--2---:R0:W-:Y:S02]  /*7fc0*/  STL.64 [R1+0xe08], R12 ;  /* 0x000e080c01007387 */ /* 0x0041e40000100a00 */
[----:B0-----:R-:W-:Y:S02]  /*7fd0*/  IMAD.MOV.U32 R12, RZ, RZ, R9 ;  /* 0x000000ffff0c7224 */ /* 0x001fe400078e0009 */
[----:B------:R-:W-:-:S05]  /*7fe0*/  IMAD.MOV.U32 R13, RZ, RZ, R8 ;  /* 0x000000ffff0d7224 */ /* 0x000fca00078e0008 */
[----:B------:R0:W-:Y:S04]  /*7ff0*/  STL.64 [R1+0xe60], R12 ;  /* 0x000e600c01007387 */ /* 0x0001e80000100a00 */
[----:B0-----:R-:W2:Y:S04]  /*8000*/  LDL.LU.64 R12, [R1+0x70] ;  /* 0x00007000010c7983 */ /* 0x001ea80000300a00 */
[----:B------:R-:W2:Y:S04]  /*8010*/  LDL.LU.64 R14, [R1+0x78] ;  /* 0x00007800010e7983 */ /* 0x000ea80000300a00 */
[----:B------:R-:W4:Y:S04]  /*8020*/  LDL.LU.64 R20, [R1+0x270] ;  /* 0x0002700001147983 */ /* 0x000f280000300a00 */
[----:B------:R-:W4:Y:S04]  /*8030*/  LDL.LU.64 R22, [R1+0x278] ;  /* 0x0002780001167983 */ /* 0x000f280000300a00 */
[----:B------:R-:W2:Y:S04]  /*8040*/  LDL.LU.64 R16, [R1+0xf0] ;  /* 0x0000f00001107983 */ /* 0x000ea80000300a00 */
[----:B------:R-:W2:Y:S04]  /*8050*/  LDL.LU.64 R18, [R1+0xf8] ;  /* 0x0000f80001127983 */ /* 0x000ea80000300a00 */
[----:B------:R-:W2:Y:S04]  /*8060*/  LDL.LU.64 R8, [R1+0x150] ;  /* 0x0001500001087983 */ /* 0x000ea80000300a00 */
[----:B------:R-:W2:Y:S04]  /*8070*/  LDL.LU.64 R10, [R1+0x158] ;  /* 0x00015800010a7983 */ /* 0x000ea80000300a00 */
[----:B--2---:R-:W-:Y:S04]  /*8080*/  STL.64 [R1+0xdc0], R10 ;  /* 0x000dc00a01007387 */ /* 0x004fe80000100a00 */
[----:B------:R0:W-:Y:S04]  /*8090*/  STL.64 [R1+0xdb8], R8 ;  /* 0x000db80801007387 */ /* 0x0001e80000100a00 */
[----:B0-----:R-:W2:Y:S04]  /*80a0*/  LDL.LU.64 R8, [R1+0x2f0] ;  /* 0x0002f00001087983 */ /* 0x001ea80000300a00 */
[----:B------:R-:W2:Y:S04]  /*80b0*/  LDL.LU.64 R10, [R1+0x2f8] ;  /* 0x0002f800010a7983 */ /* 0x000ea80000300a00 */
[----:B--2---:R-:W-:Y:S04]  /*80c0*/  STL.64 [R1+0xdd0], R10 ;  /* 0x000dd00a01007387 */ /* 0x004fe80000100a00 */
[----:B------:R0:W-:Y:S02]  /*80d0*/  STL.64 [R1+0xdc8], R8 ;  /* 0x000dc80801007387 */ /* 0x0001e40000100a00 */
[----:B0-----:R-:W-:-:S02]  /*80e0*/  IMAD.MOV.U32 R8, RZ, RZ, R27 ;  /* 0x000000ffff087224 */ /* 0x001fc400078e001b */
[----:B------:R-:W-:-:S05]  /*80f0*/  IMAD.MOV.U32 R9, RZ, RZ, R3 ;  /* 0x000000ffff097224 */ /* 0x000fca00078e0003 */
[----:B------:R0:W-:Y:S04]  /*8100*/  STL.64 [R1+0xe18], R8 ;  /* 0x000e180801007387 */ /* 0x0001e80000100a00 */
[----:B0-----:R-:W2:Y:S04]  /*8110*/  LDL.LU.64 R8, [R1+0x60] ;  /* 0x0000600001087983 */ /* 0x001ea80000300a00 */
[----:B------:R-:W2:Y:S01]  /*8120*/  LDL.LU.64 R10, [R1+0x68] ;  /* 0x00006800010a7983 */ /* 0x000ea20000300a00 */
[----:B------:R-:W-:Y:S03]  /*8130*/  HMMA.16816.F32.BF16 R24, R4, R24, R12 ;  /* 0x000000180418723c */ /* 0x000fe6000004180c */
[----:B--2---:R-:W-:Y:S04]  /*8140*/  STL.64 [R1+0xe28], R10 ;  /* 0x000e280a01007387 */ /* 0x004fe80000100a00 */
[----:B------:R0:W-:Y:S04]  /*8150*/  STL.64 [R1+0xe20], R8 ;  /* 0x000e200801007387 */ /* 0x0001e80000100a00 */
[----:B0-----:R-:W2:Y:S04]  /*8160*/  LDL.LU.64 R8, [R1+0xa0] ;  /* 0x0000a00001087983 */ /* 0x001ea80000300a00 */
[----:B------:R-:W2:Y:S04]  /*8170*/  LDL.LU.64 R10, [R1+0xa8] ;  /* 0x0000a800010a7983 */ /* 0x000ea80000300a00 */
[----:B------:R-:W4:Y:S04]  /*8180*/  LDL.LU.64 R12, [R1+0xe60] ;  /* 0x000e6000010c7983 */ /* 0x000f280000300a00 */
[----:B------:R-:W-:Y:S04]  /*8190*/  STL.64 [R1+0x260], R24 ;  /* 0x0002601801007387 */ /* 0x000fe80000100a00 */
[----:B------:R0:W-:Y:S04]  /*81a0*/  STL.64 [R1+0x268], R26 ;  /* 0x0002681a01007387 */ /* 0x0001e80000100a00 */
[----:B0-----:R-:W4:Y:S04]  /*81b0*/  LDL.LU.64 R26, [R1+0xe58] ;  /* 0x000e5800011a7983 */ /* 0x001f280000300a00 */
[----:B------:R-:W4:Y:S02]  /*81c0*/  LDL.LU.64 R24, [R1+0xe50] ;  /* 0x000e500001187983 */ /* 0x000f240000300a00 */
[-C--:B----4-:R-:W-:Y:S11]  /*81d0*/  HMMA.16816.F32.BF16 R20, R24, R12.reuse, R20 ;  /* 0x0000000c1814723c */ /* 0x090ff60000041814 */
[----:B------:R-:W-:Y:S11]  /*81e0*/  @!UPT UIADD3 URZ, URZ, URZ, URZ ;  /* 0x0000003f3f3ff290 */ /* 0x000ff6000fffe03f */
[----:B------:R-:W-:Y:S01]  /*81f0*/  @!UPT UIADD3 URZ, URZ, URZ, URZ ;  /* 0x0000003f3f3ff290 */ /* 0x000fe2000fffe03f */
        /* <DEDUP_REMOVED lines=9> */
[----:B0-----:R-:W2:Y:S04]  /*8290*/  LDL.LU.64 R18, [R1+0xe38] ;  /* 0x000e380001127983 */ /* 0x001ea80000300a00 */
[----:B------:R-:W2:Y:S02]  /*82a0*/  LDL.LU.64 R16, [R1+0xe30] ;  /* 0x000e300001107983 */ /* 0x000ea40000300a00 */
[-C--:B--2---:R-:W-:Y:S11]  /*82b0*/  HMMA.16816.F32.BF16 R8, R16, R12.reuse, R8 ;  /* 0x0000000c1008723c */ /* 0x084ff60000041808 */
[----:B------:R-:W-:Y:S11]  /*82c0*/  @!UPT UIADD3 URZ, URZ, URZ, URZ ;  /* 0x0000003f3f3ff290 */ /* 0x000ff6000fffe03f */
[----:B------:R-:W-:Y:S01]  /*82d0*/  @!UPT UIADD3 URZ, URZ, URZ, URZ ;  /* 0x0000003f3f3ff290 */ /* 0x000fe2000fffe03f */
[----:B------:R-:W-:Y:S04]  /*82e0*/  STL.64 [R1+0x1e0], R8 ;  /* 0x0001e00801007387 */ /* 0x000fe80000100a00 */
[----:B------:R0:W-:Y:S04]  /*82f0*/  STL.64 [R1+0x1e8], R10 ;  /* 0x0001e80a01007387 */ /* 0x0001e80000100a00 */
[----:B0-----:R-:W2:Y:S04]  /*8300*/  LDL.LU.64 R10, [R1+0xe28] ;  /* 0x000e2800010a7983 */ /* 0x001ea80000300a00 */
[----:B------:R-:W2:Y:S02]  /*8310*/  LDL.LU.64 R8, [R1+0xe20] ;  /* 0x000e200001087983 */ /* 0x000ea40000300a00 */
[----:B--2---:R-:W-:Y:S02]  /*8320*/  HMMA.16816.F32.BF16 R12, R4, R12, R8 ;  /* 0x0000000c040c723c */ /* 0x004fe40000041808 */
[----:B------:R-:W2:Y:S11]  /*8330*/  LDL.LU.64 R8, [R1+0xe18] ;  /* 0x000e180001087983 */ /* 0x000eb60000300a00 */
[----:B------:R-:W-:Y:S10]  /*8340*/  @!UPT UIADD3 URZ, URZ, URZ, URZ ;  /* 0x0000003f3f3ff290 */ /* 0x000ff4000fffe03f */
        /* <DEDUP_REMOVED lines=24> */
[----:B------:R-:W2:Y:S04]  /*84d0*/  LDL.LU.64 R12, [R1+0xdd8] ;  /* 0x000dd800010c7983 */ /* 0x000ea80000300a00 */
[----:B------:R-:W4:Y:S01]  /*84e0*/  LDL.LU.64 R10, [R1+0xdd0] ;  /* 0x000dd000010a7983 */ /* 0x000f220000300a00 */
[----:B--2---:R-:W-:Y:S03]  /*84f0*/  HMMA.16816.F32.BF16 R12, R4, R8, R12 ;  /* 0x00000008040c723c */ /* 0x004fe6000004180c */
[----:B------:R-:W4:Y:S11]  /*8500*/  LDL.LU.64 R8, [R1+0xdc8] ;  /* 0x000dc80001087983 */ /* 0x000f360000300a00 */
[----:B------:R-:W-:Y:S09]  /*8510*/  @!UPT UIADD3 URZ, URZ, URZ, URZ ;  /* 0x0000003f3f3ff290 */ /* 0x000ff2000fffe03f */
[----:B------:R0:W-:Y:S02]  /*8520*/  STL.64 [R1+0x240], R12 ;  /* 0x0002400c01007387 */ /* 0x0001e40000100a00 */
[----:B0-----:R-:W-:Y:S02]  /*8530*/  IMAD.MOV.U32 R12, RZ, RZ, R2 ;  /* 0x000000ffff0c7224 */ /* 0x001fe400078e0002 */
[----:B------:R-:W-:Y:S01]  /*8540*/  IMAD.MOV.U32 R13, RZ, RZ, R0 ;  /* 0x000000ffff0d7224 */ /* 0x000fe200078e0000 */
[----:B------:R-:W-:Y:S06]  /*8550*/  STL.64 [R1+0x248], R14 ;  /* 0x0002480e01007387 */ /* 0x000fec0000100a00 */
[-C--:B----4-:R-:W-:Y:S11]  /*8560*/  HMMA.16816.F32.BF16 R8, R24, R12.reuse, R8 ;  /* 0x0000000c1808723c */ /* 0x090ff60000041808 */
[----:B------:R-:W-:Y:S11]  /*8570*/  @!UPT UIADD3 URZ, URZ, URZ, URZ ;  /* 0x0000003f3f3ff290 */ /* 0x000ff6000fffe03f */
[----:B------:R-:W-:Y:S01]  /*8580*/  @!UPT UIADD3 URZ, URZ, URZ, URZ ;  /* 0x0000003f3f3ff290 */ /* 0x000fe2000fffe03f */
[----:B------:R0:W-:Y:S01]  /*8590*/  STL.64 [R1+0xc0], R8 ;  /* 0x0000c00801007387 */ /* 0x0001e20000100a00 */
[----:B------:R-:W-:Y:S02]  /*85a0*/  IMAD.MOV.U32 R3, RZ, RZ, R10 ;  /* 0x000000ffff037224 */ /* 0x000fe400078e000a */
[----:B------:R-:W-:Y:S02]  /*85b0*/  IMAD.MOV.U32 R2, RZ, RZ, R11 ;  /* 0x000000ffff027224 */ /* 0x000fe400078e000b */
[----:B------:R-:W2:Y:S04]  /*85c0*/  LDL.LU.64 R10, [R1+0xdc0] ;  /* 0x000dc000010a7983 */ /* 0x000ea80000300a00 */
[----:B0-----:R-:W2:Y:S04]  /*85d0*/  LDL.LU.64 R8, [R1+0xdb8] ;  /* 0x000db80001087983 */ /* 0x001ea80000300a00 */
[----:B------:R-:W-:Y:S04]  /*85e0*/  STL [R1+0xce0], R2 ;  /* 0x000ce00201007387 */ /* 0x000fe80000100800 */
[----:B------:R-:W-:Y:S01]  /*85f0*/  STL [R1+0xcb8], R3 ;  /* 0x000cb80301007387 */ /* 0x000fe20000100800 */
        /* <DEDUP_REMOVED lines=8> */
[----:B------:R0:W-:Y:S04]  /*8680*/  STL.64 [R1+0xd78], R20 ;  /* 0x000d781401007387 */ /* 0x0001e80000100a00 */
[----:B0-----:R-:W4:Y:S04]  /*8690*/  LDL.LU.64 R20, [R1+0xe0] ;  /* 0x0000e00001147983 */ /* 0x001f280000300a00 */
[----:B------:R-:W4:Y:S04]  /*86a0*/  LDL.LU.64 R22, [R1+0xe8] ;  /* 0x0000e80001167983 */ /* 0x000f280000300a00 */
[----:B------:R-:W-:Y:S04]  /*86b0*/  STL.64 [R1+0xd48], R18 ;  /* 0x000d481201007387 */ /* 0x000fe80000100a00 */
[----:B------:R0:W-:Y:S01]  /*86c0*/  STL.64 [R1+0xd40], R16 ;  /* 0x000d401001007387 */ /* 0x0001e20000100a00 */
[-C--:B----4-:R-:W-:Y:S11]  /*86d0*/  HMMA.16816.F32.BF16 R20, R16, R12.reuse, R20 ;  /* 0x0000000c1014723c */ /* 0x090ff60000041814 */
[----:B------:R-:W-:Y:S11]  /*86e0*/  @!UPT UIADD3 URZ, URZ, URZ, URZ ;  /* 0x0000003f3f3ff290 */ /* 0x000ff6000fffe03f */
[----:B------:R-:W-:Y:S01]  /*86f0*/  @!UPT UIADD3 URZ, URZ, URZ, URZ ;  /* 0x0000003f3f3ff290 */ /* 0x000fe2000fffe03f */
[----:B------:R-:W-:Y:S04]  /*8700*/  STL.64 [R1+0x1c0], R20 ;  /* 0x0001c01401007387 */ /* 0x000fe80000100a00 */
[----:B------:R-:W-:Y:S04]  /*8710*/  STL.64 [R1+0x1c8], R22 ;  /* 0x0001c81601007387 */ /* 0x000fe80000100a00 */
[----:B0-----:R-:W4:Y:S04]  /*8720*/  LDL.LU.64 R16, [R1+0x320] ;  /* 0x0003200001107983 */ /* 0x001f280000300a00 */
[----:B------:R-:W3:Y:S01]  /*8730*/  LDL.LU.64 R18, [R1+0x328] ;  /* 0x0003280001127983 */ /* 0x000ee20000300a00 */
[----:B--2---:R-:W-:Y:S03]  /*8740*/  HMMA.16816.F32.BF16 R8, R4, R12, R8 ;  /* 0x0000000c0408723c */ /* 0x004fe60000041808 */
[----:B------:R-:W-:Y:S11]  /*8750*/  LDSM.16.M88.4 R12, [R29+0xe000] ;  /* 0x00e000001d0c783b */ /* 0x000ff60000000200 */
[----:B------:R-:W-:Y:S09]  /*8760*/  @!UPT UIADD3 URZ, URZ, URZ, URZ ;  /* 0x0000003f3f3ff290 */ /* 0x000ff2000fffe03f */
[----:B------:R-:W-:Y:S04]  /*8770*/  STL.64 [R1+0x230], R8 ;  /* 0x0002300801007387 */ /* 0x000fe80000100a00 */
[----:B------:R-:W-:Y:S04]  /*8780*/  STL.64 [R1+0x238], R10 ;  /* 0x0002380a01007387 */ /* 0x000fe80000100a00 */
[----:B------:R-:W-:Y:S04]  /*8790*/  LDSM.16.M88.4 R8, [R29+0xf000] ;  /* 0x00f000001d08783b */ /* 0x000fe80000000200 */
[----:B---3--:R-:W-:Y:S04]  /*87a0*/  STL.64 [R1+0xda0], R18 ;  /* 0x000da01201007387 */ /* 0x008fe80000100a00 */
[----:B----4-:R0:W-:Y:S04]  /*87b0*/  STL.64 [R1+0xd98], R16 ;  /* 0x000d981001007387 */ /* 0x0101e80000100a00 */
[----:B0-----:R-:W2:Y:S04]  /*87c0*/  LDL.LU.64 R16, [R1+0x330] ;  /* 0x0003300001107983 */ /* 0x001ea80000300a00 */
[----:B------:R-:W2:Y:S04]  /*87d0*/  LDL.LU.64 R18, [R1+0x338] ;  /* 0x0003380001127983 */ /* 0x000ea80000300a00 */
[----:B------:R-:W3:Y:S04]  /*87e0*/  LDL.LU.64 R20, [R1+0x310] ;  /* 0x0003100001147983 */ /* 0x000ee80000300a00 */
[----:B------:R-:W4:Y:S04]  /*87f0*/  LDL.LU.64 R22, [R1+0x318] ;  /* 0x0003180001167983 */ /* 0x000f280000300a00 */
[----:B----4-:R-:W-:Y:S04]  /*8800*/  STL.64 [R1+0xd90], R22 ;  /* 0x000d901601007387 */ /* 0x010fe80000100a00 */
[----:B---3--:R-:W-:Y:S04]  /*8810*/  STL.64 [R1+0xd88], R20 ;  /* 0x000d881401007387 */ /* 0x008fe80000100a00 */
[----:B------:R-:W-:Y:S04]  /*8820*/  STL [R1+0xcf8], R4 ;  /* 0x000cf80401007387 */ /* 0x000fe80000100800 */
[----:B------:R-:W-:Y:S04]  /*8830*/  STL [R1+0xcf4], R5 ;  /* 0x000cf40501007387 */ /* 0x000fe80000100800 */
[----:B------:R-:W-:Y:S04]  /*8840*/  STL [R1+0xcf0], R6 ;  /* 0x000cf00601007387 */ /* 0x000fe80000100800 */
[----:B------:R-:W-:Y:S04]  /*8850*/  STL [R1+0xcec], R7 ;  /* 0x000cec0701007387 */ /* 0x000fe80000100800 */
[----:B------:R-:W0:Y:S04]  /*8860*/  LDSM.16.M88.4 R4, [R29+0xc000] ;  /* 0x00c000001d04783b */ /* 0x000e280000000200 */
[----:B------:R-:W1:Y:S01]  /*8870*/  LDSM.16.M88.4 R20, [R29+0xd000] ;  /* 0x00d000001d14783b */ /* 0x000e620000000200 */
[----:B0-----:R-:W-:-:S02]  /*8880*/  IMAD.MOV.U32 R0, RZ, RZ, R7 ;  /* 0x000000ffff007224 */ /* 0x001fc400078e0007 */
[----:B------:R-:W-:Y:S01]  /*8890*/  IMAD.MOV.U32 R3, RZ, RZ, R6 ;  /* 0x000000ffff037224 */ /* 0x000fe200078e0006 */
[----:B------:R-:W-:Y:S04]  /*88a0*/  STL.64 [R1+0x10], R4 ;  /* 0x0000100401007387 */ /* 0x000fe80000100a00 */
[----:B------:R2:W-:Y:S04]  /*88b0*/  STL.64 [R1+0x18], R6 ;  /* 0x0000180601007387 */ /* 0x0005e80000100a00 */
[----:B------:R-:W-:Y:S04]  /*88c0*/  STL [R1+0xce8], R0 ;  /* 0x000ce80001007387 */ /* 0x000fe80000100800 */
[----:B------:R-:W-:Y:S04]  /*88d0*/  STL [R1+0xce4], R3 ;  /* 0x000ce40301007387 */ /* 0x000fe80000100800 */
[----:B------:R-:W-:Y:S01]  /*88e0*/  STL [R1+0xc74], R14 ;  /* 0x000c740e01007387 */ /* 0x000fe20000100800 */
[C---:B--2---:R-:W-:Y:S03]  /*88f0*/  HMMA.16816.F32.BF16 R4, R24.reuse, R4, R16 ;  /* 0x000000041804723c */ /* 0x044fe60000041810 */
[----:B------:R-:W-:Y:S04]  /*8900*/  STL [R1+0xc70], R15 ;  /* 0x000c700f01007387 */ /* 0x000fe80000100800 */
[----:B-1----:R-:W-:Y:S04]  /*8910*/  STL.64 [R1], R20 ;  /* 0x0000001401007387 */ /* 0x002fe80000100a00 */
[----:B------:R0:W-:Y:S04]  /*8920*/  STL.64 [R1+0x8], R22 ;  /* 0x0000081601007387 */ /* 0x0001e80000100a00 */
[----:B------:R-:W2:Y:S04]  /*8930*/  LDL.LU.64 R18, [R1+0xda0] ;  /* 0x000da00001127983 */ /* 0x000ea80000300a00 */
[----:B------:R-:W2:Y:S04]  /*8940*/  LDL.LU.64 R16, [R1+0xd98] ;  /* 0x000d980001107983 */ /* 0x000ea80000300a00 */
[----:B------:R-:W-:Y:S04]  /*8950*/  STL.64 [R1+0x90], R4 ;  /* 0x0000900401007387 */ /* 0x000fe80000100a00 */
[----:B------:R2:W-:Y:S04]  /*8960*/  STL.64 [R1+0x98], R6 ;  /* 0x0000980601007387 */ /* 0x0005e80000100a00 */
[----:B0-----:R-:W3:Y:S01]  /*8970*/  LDL.LU.64 R22, [R1+0xd90] ;  /* 0x000d900001167983 */ /* 0x001ee20000300a00 */
[----:B--2---:R-:W-:Y:S07]  /*8980*/  HMMA.16816.F32.BF16 R4, R24, R20, R16 ;  /* 0x000000141804723c */ /* 0x004fee0000041810 */
[----:B------:R-:W-:-:S02]  /*8990*/  IMAD.MOV.U32 R17, RZ, RZ, R20 ;  /* 0x000000ffff117224 */ /* 0x000fc400078e0014 */
[----:B------:R-:W-:Y:S02]  /*89a0*/  IMAD.MOV.U32 R16, RZ, RZ, R21 ;  /* 0x000000ffff107224 */ /* 0x000fe400078e0015 */
[----:B------:R-:W3:Y:S11]  /*89b0*/  LDL.LU.64 R20, [R1+0xd88] ;  /* 0x000d880001147983 */ /* 0x000ef60000300a00 */
[----:B------:R-:W-:Y:S02]  /*89c0*/  @!UPT UIADD3 URZ, URZ, URZ, URZ ;  /* 0x0000003f3f3ff290 */ /* 0x000fe4000fffe03f */
[----:B------:R-:W-:Y:S02]  /*89d0*/  IMAD.MOV.U32 R14, RZ, RZ, R6 ;  /* 0x000000ffff0e7224 */ /* 0x000fe400078e0006 */
[----:B------:R-:W-:Y:S01]  /*89e0*/  IMAD.MOV.U32 R15, RZ, RZ, R7 ;  /* 0x000000ffff0f7224 */ /* 0x000fe200078e0007 */
[----:B------:R-:W-:Y:S01]  /*89f0*/  STL.64 [R1+0x80], R4 ;  /* 0x0000800401007387 */ /* 0x000fe20000100a00 */
[----:B---3--:R-:W-:Y:S11]  /*8a00*/  HMMA.16816.F32.BF16 R20, R24, R12, R20 ;  /* 0x0000000c1814723c */ /* 0x008ff60000041814 */
[----:B------:R-:W-:Y:S11]  /*8a10*/  @!UPT UIADD3 URZ, URZ, URZ, URZ ;  /* 0x0000003f3f3ff290 */ /* 0x000ff6000fffe03f */
[----:B------:R-:W-:Y:S02]  /*8a20*/  @!UPT UIADD3 URZ, URZ, URZ, URZ ;  /* 0x0000003f3f3ff290 */ /* 0x000fe4000fffe03f */
[----:B------:R-:W-:Y:S02]  /*8a30*/  IMAD.MOV.U32 R3, RZ, RZ, R22 ;  /* 0x000000ffff037224 */ /* 0x000fe400078e0016 */
[----:B------:R-:W-:Y:S02]  /*8a40*/  IMAD.MOV.U32 R2, RZ, RZ, R23 ;  /* 0x000000ffff027224 */ /* 0x000fe400078e0017 */
[----:B------:R-:W-:Y:S01]  /*8a50*/  IMAD.MOV.U32 R7, RZ, RZ, R20 ;  /* 0x000000ffff077224 */ /* 0x000fe200078e0014 */
[----:B------:R-:W2:Y:S01]  /*8a60*/  LDL.LU.64 R22, [R1+0xd80] ;  /* 0x000d800001167983 */ /* 0x000ea20000300a00 */
[----:B------:R-:W-:-:S03]  /*8a70*/  IMAD.MOV.U32 R0, RZ, RZ, R21 ;  /* 0x000000ffff007224 */ /* 0x000fc600078e0015 */
[----:B------:R-:W2:Y:S04]  /*8a80*/  LDL.LU.64 R20, [R1+0xd78] ;  /* 0x000d780001147983 */ /* 0x000ea80000300a00 */
[----:B------:R-:W-:Y:S04]  /*8a90*/  STL.64 [R1+0xd68], R14 ;  /* 0x000d680e01007387 */ /* 0x000fe80000100a00 */
[----:B------:R0:W-:Y:S04]  /*8aa0*/  STL.64 [R1+0xd60], R12 ;  /* 0x000d600c01007387 */ /* 0x0001e80000100a00 */
[----:B0-----:R-:W3:Y:S04]  /*8ab0*/  LDL.LU.64 R12, [R1+0x300] ;  /* 0x00030000010c7983 */ /* 0x001ee80000300a00 */
[----:B------:R-:W3:Y:S02]  /*8ac0*/  LDL.LU.64 R14, [R1+0x308] ;  /* 0x00030800010e7983 */ /* 0x000ee40000300a00 */
[----:B---3--:R-:W-:Y:S11]  /*8ad0*/  HMMA.16816.F32.BF16 R24, R24, R8, R12 ;  /* 0x000000081818723c */ /* 0x008ff6000004180c */
[----:B------:R-:W-:Y:S11]  /*8ae0*/  @!UPT UIADD3 URZ, URZ, URZ, URZ ;  /* 0x0000003f3f3ff290 */ /* 0x000ff6000fffe03f */
[----:B------:R-:W-:Y:S02]  /*8af0*/  @!UPT UIADD3 URZ, URZ, URZ, URZ ;  /* 0x0000003f3f3ff290 */ /* 0x000fe4000fffe03f */
[----:B------:R-:W-:Y:S01]  /*8b00*/  IMAD.MOV.U32 R6, RZ, RZ, R27 ;  /* 0x000000ffff067224 */ /* 0x000fe200078e001b */
[----:B------:R-:W-:Y:S01]  /*8b10*/  STL [R1+0x60], R24 ;  /* 0x0000601801007387 */ /* 0x000fe20000100800 */
[----:B------:R-:W-:Y:S02]  /*8b20*/  IMAD.MOV.U32 R4, RZ, RZ, R25 ;  /* 0x000000ffff047224 */ /* 0x000fe400078e0019 */
[----:B------:R-:W-:Y:S01]  /*8b30*/  IMAD.MOV.U32 R5, RZ, RZ, R26 ;  /* 0x000000ffff057224 */ /* 0x000fe200078e001a */
[----:B------:R-:W-:Y:S04]  /*8b40*/  STL.64 [R1+0xd58], R10 ;  /* 0x000d580a01007387 */ /* 0x000fe80000100a00 */
[----:B------:R-:W-:Y:S04]  /*8b50*/  STL.64 [R1+0xd50], R8 ;  /* 0x000d500801007387 */ /* 0x000fe80000100a00 */
[----:B------:R-:W-:Y:S04]  /*8b60*/  STL.64 [R1+0xd08], R6 ;  /* 0x000d080601007387 */ /* 0x000fe80000100a00 */
[----:B------:R0:W-:Y:S04]  /*8b70*/  STL.64 [R1+0xd00], R4 ;  /* 0x000d000401007387 */ /* 0x0001e80000100a00 */
[----:B------:R-:W1:Y:S04]  /*8b80*/  LDSM.16.MT88.4 R24, [R28+0x2000] ;  /* 0x002000001c18783b */ /* 0x000e680000004200 */
[----:B0-----:R-:W3:Y:S04]  /*8b90*/  LDL.LU.64 R4, [R1+0x290] ;  /* 0x0002900001047983 */ /* 0x001ee80000300a00 */
[----:B------:R-:W4:Y:S04]  /*8ba0*/  LDL.LU.64 R6, [R1+0x298] ;  /* 0x0002980001067983 */ /* 0x000f280000300a00 */
[----:B----4-:R-:W-:Y:S04]  /*8bb0*/  STL.64 [R1+0xd18], R6 ;  /* 0x000d180601007387 */ /* 0x010fe80000100a00 */
[----:B---3--:R0:W-:Y:S02]  /*8bc0*/  STL.64 [R1+0xd10], R4 ;  /* 0x000d100401007387 */ /* 0x0081e40000100a00 */
[----:B0-----:R-:W-:-:S02]  /*8bd0*/  IMAD.MOV.U32 R4, RZ, RZ, R17 ;  /* 0x000000ffff047224 */ /* 0x001fc400078e0011 */
[----:B------:R-:W-:-:S05]  /*8be0*/  IMAD.MOV.U32 R5, RZ, RZ, R16 ;  /* 0x000000ffff057224 */ /* 0x000fca00078e0010 */
[----:B------:R0:W-:Y:S04]  /*8bf0*/  STL.64 [R1+0xd70], R4 ;  /* 0x000d700401007387 */ /* 0x0001e80000100a00 */
[----:B0-----:R-:W2:Y:S04]  /*8c00*/  LDL.LU.64 R4, [R1+0x2e0] ;  /* 0x0002e00001047983 */ /* 0x001ea80000300a00 */
[----:B------:R-:W2:Y:S04]  /*8c10*/  LDL.LU.64 R6, [R1+0x2e8] ;  /* 0x0002e80001067983 */ /* 0x000ea80000300a00 */
[----:B------:R-:W3:Y:S04]  /*8c20*/  LDL.LU.64 R12, [R1+0x2d0] ;  /* 0x0002d000010c7983 */ /* 0x000ee80000300a00 */
[----:B------:R-:W3:Y:S04]  /*8c30*/  LDL.LU.64 R14, [R1+0x2d8] ;  /* 0x0002d800010e7983 */ /* 0x000ee80000300a00 */
[----:B------:R-:W4:Y:S04]  /*8c40*/  LDL.LU.64 R8, [R1+0x2c0] ;  /* 0x0002c00001087983 */ /* 0x000f280000300a00 */
[----:B------:R-:W4:Y:S04]  /*8c50*/  LDL.LU.64 R10, [R1+0x2c8] ;  /* 0x0002c800010a7983 */ /* 0x000f280000300a00 */
[----:B------:R-:W2:Y:S04]  /*8c60*/  LDL.LU.64 R16, [R1+0x2b0] ;  /* 0x0002b00001107983 */ /* 0x000ea80000300a00 */
[----:B------:R-:W2:Y:S04]  /*8c70*/  LDL.LU.64 R18, [R1+0x2b8] ;  /* 0x0002b80001127983 */ /* 0x000ea80000300a00 */
[----:B-1----:R-:W-:Y:S04]  /*8c80*/  STL.64 [R1+0xcb0], R26 ;  /* 0x000cb01a01007387 */ /* 0x002fe80000100a00 */
[----:B------:R0:W-:Y:S04]  /*8c90*/  STL.64 [R1+0xca8], R24 ;  /* 0x000ca81801007387 */ /* 0x0001e80000100a00 */
[----:B0-----:R-:W2:Y:S04]  /*8ca0*/  LDL.LU.64 R24, [R1+0x280] ;  /* 0x0002800001187983 */ /* 0x001ea80000300a00 */
[----:B------:R-:W2:Y:S04]  /*8cb0*/  LDL.LU.64 R26, [R1+0x288] ;  /* 0x00028800011a7983 */ /* 0x000ea80000300a00 */
[----:B--2---:R-:W-:Y:S04]  /*8cc0*/  STL.64 [R1+0xd28], R26 ;  /* 0x000d281a01007387 */ /* 0x004fe80000100a00 */
[----:B------:R0:W-:Y:S04]  /*8cd0*/  STL.64 [R1+0xd20], R24 ;  /* 0x000d201801007387 */ /* 0x0001e80000100a00 */
[----:B0-----:R-:W2:Y:S04]  /*8ce0*/  LDL.LU.64 R24, [R1+0x160] ;  /* 0x0001600001187983 */ /* 0x001ea80000300a00 */
[----:B------:R-:W2:Y:S04]  /*8cf0*/  LDL.LU.64 R26, [R1+0x168] ;  /* 0x00016800011a7983 */ /* 0x000ea80000300a00 */
[----:B--2---:R-:W-:Y:S04]  /*8d00*/  STL.64 [R1+0xd38], R26 ;  /* 0x000d381a01007387 */ /* 0x004fe80000100a00 */
[----:B------:R0:W-:Y:S04]  /*8d10*/  STL.64 [R1+0xd30], R24 ;  /* 0x000d301801007387 */ /* 0x0001e80000100a00 */
[----:B0-----:R-:W2:Y:S02]  /*8d20*/  LDL.LU.64 R24, [R1+0x10] ;  /* 0x0000100001187983 */ /* 0x001ea40000300a00 */
[----:B--2---:R-:W-:Y:S11]  /*8d30*/  HMMA.16816.F32.BF16 R4, R20, R24, R4 ;  /* 0x000000181404723c */ /* 0x004ff60000041804 */
[----:B------:R-:W-:Y:S11]  /*8d40*/  @!UPT UIADD3 URZ, URZ, URZ, URZ ;  /* 0x0000003f3f3ff290 */ /* 0x000ff6000fffe03f */
[----:B------:R-:W-:Y:S01]  /*8d50*/  @!UPT UIADD3 URZ, URZ, URZ, URZ ;  /* 0x0000003f3f3ff290 */ /* 0x000fe2000fffe03f */
[----:B------:R0:W-:Y:S04]  /*8d60*/  STL.64 [R1+0xf0], R4 ;  /* 0x0000f00401007387 */ /* 0x0001e80000100a00 */
[----:B------:R-:W-:Y:S04]  /*8d70*/  STL [R1+0xf8], R6 ;  /* 0x0000f80601007387 */ /* 0x000fe80000100800 */
[----:B0-----:R-:W3:Y:S01]  /*8d80*/  LDL.LU.64 R4, [R1+0xd70] ;  /* 0x000d700001047983 */ /* 0x001ee20000300a00 */
[----:B------:R-:W-:-:S05]  /*8d90*/  IMAD.MOV.U32 R29, RZ, RZ, R7 ;  /* 0x000000ffff1d7224 */ /* 0x000fca00078e0007 */
[----:B------:R-:W-:Y:S01]  /*8da0*/  STL [R1+0xc10], R29 ;  /* 0x000c101d01007387 */ /* 0x000fe20000100800 */
[C---:B---3--:R-:W-:Y:S11]  /*8db0*/  HMMA.16816.F32.BF16 R12, R20.reuse, R4, R12 ;  /* 0x00000004140c723c */ /* 0x048ff6000004180c */
[----:B------:R-:W-:Y:S11]  /*8dc0*/  @!UPT UIADD3 URZ, URZ, URZ, URZ ;  /* 0x0000003f3f3ff290 */ /* 0x000ff6000fffe03f */
[----:B------:R-:W-:Y:S01]  /*8dd0*/  @!UPT UIADD3 URZ, URZ, URZ, URZ ;  /* 0x0000003f3f3ff290 */ /* 0x000fe2000fffe03f */
[----:B------:R-:W-:Y:S04]  /*8de0*/  STL.64 [R1+0xe0], R12 ;  /* 0x0000e00c01007387 */ /* 0x000fe80000100a00 */
[----:B------:R0:W-:Y:S04]  /*8df0*/  STL.64 [R1+0xe8], R14 ;  /* 0x0000e80e01007387 */ /* 0x0001e80000100a00 */
[----:B0-----:R-:W2:Y:S04]  /*8e00*/  LDL.LU.64 R14, [R1+0xd68] ;  /* 0x000d6800010e7983 */ /* 0x001ea80000300a00 */
[----:B------:R-:W4:Y:S02]  /*8e10*/  LDL.LU.64 R12, [R1+0xd60] ;  /* 0x000d6000010c7983 */ /* 0x000f240000300a00 */
[C---:B----4-:R-:W-:Y:S11]  /*8e20*/  HMMA.16816.F32.BF16 R8, R20.reuse, R12, R8 ;  /* 0x0000000c1408723c */ /* 0x050ff60000041808 */
[----:B------:R-:W-:Y:S11]  /*8e30*/  @!UPT UIADD3 URZ, URZ, URZ, URZ ;  /* 0x0000003f3f3ff290 */ /* 0x000ff6000fffe03f */
[----:B------:R-:W-:Y:S01]  /*8e40*/  @!UPT UIADD3 URZ, URZ, URZ, URZ ;  /* 0x0000003f3f3ff290 */ /* 0x000fe2000fffe03f */
[----:B------:R-:W-:Y:S04]  /*8e50*/  STL.64 [R1+0xd0], R8 ;  /* 0x0000d00801007387 */ /* 0x000fe80000100a00 */
[----:B------:R0:W-:Y:S04]  /*8e60*/  STL.64 [R1+0xd8], R10 ;  /* 0x0000d80a01007387 */ /* 0x0001e80000100a00 */
[----:B0-----:R-:W3:Y:S04]  /*8e70*/  LDL.LU.64 R10, [R1+0xd58] ;  /* 0x000d5800010a7983 */ /* 0x001ee80000300a00 */
[----:B------:R-:W4:Y:S02]  /*8e80*/  LDL.LU.64 R8, [R1+0xd50] ;  /* 0x000d500001087983 */ /* 0x000f240000300a00 */
[----:B----4-:R-:W-:Y:S02]  /*8e90*/  HMMA.16816.F32.BF16 R20, R20, R8, R16 ;  /* 0x000000081414723c */ /* 0x010fe40000041810 */
[----:B------:R-:W4:Y:S04]  /*8ea0*/  LDL.LU.64 R18, [R1+0xd48] ;  /* 0x000d480001127983 */ /* 0x000f280000300a00 */
[----:B------:R-:W4:Y:S11]  /*8eb0*/  LDL.LU.64 R16, [R1+0xd40] ;  /* 0x000d400001107983 */ /* 0x000f360000300a00 */
[----:B------:R-:W-:Y:S06]  /*8ec0*/  @!UPT UIADD3 URZ, URZ, URZ, URZ ;  /* 0x0000003f3f3ff290 */ /* 0x000fec000fffe03f */
[----:B------:R0:W-:Y:S01]  /*8ed0*/  STL.64 [R1+0xa0], R20 ;  /* 0x0000a01401007387 */ /* 0x0001e20000100a00 */
[----:B------:R-:W-:-:S03]  /*8ee0*/  IMAD.MOV.U32 R29, RZ, RZ, R23 ;  /* 0x000000ffff1d7224 */ /* 0x000fc600078e0017 */
[----:B------:R1:W-:Y:S04]  /*8ef0*/  STL [R1+0xa8], R22 ;  /* 0x0000a81601007387 */ /* 0x0003e80000100800 */
[----:B0-----:R-:W4:Y:S04]  /*8f00*/  LDL.LU.64 R20, [R1+0x170] ;  /* 0x0001700001147983 */ /* 0x001f280000300a00 */
[----:B-1----:R-:W4:Y:S02]  /*8f10*/  LDL.LU.64 R22, [R1+0x178] ;  /* 0x0001780001167983 */ /* 0x002f240000300a00 */
[----:B----4-:R-:W-:Y:S11]  /*8f20*/  HMMA.16816.F32.BF16 R20, R16, R24, R20 ;  /* 0x000000181014723c */ /* 0x010ff60000041814 */
[----:B------:R-:W-:Y:S11]  /*8f30*/  @!UPT UIADD3 URZ, URZ, URZ, URZ ;  /* 0x0000003f3f3ff290 */ /* 0x000ff6000fffe03f */
[----:B------:R-:W-:Y:S01]  /*8f40*/  @!UPT UIADD3 URZ, URZ, URZ, URZ ;  /* 0x0000003f3f3ff290 */ /* 0x000fe2000fffe03f */
[----:B------:R0:W-:Y:S04]  /*8f50*/  STL.64 [R1+0x170], R20 ;  /* 0x0001701401007387 */ /* 0x0001e80000100a00 */
[----:B------:R-:W-:Y:S04]  /*8f60*/  STL.64 [R1+0x178], R22 ;  /* 0x0001781601007387 */ /* 0x000fe80000100a00 */
[----:B------:R-:W4:Y:S01]  /*8f70*/  LDL.LU.64 R26, [R1+0xd38] ;  /* 0x000d3800011a7983 */ /* 0x000f220000300a00 */
[----:B0-----:R-:W-:Y:S02]  /*8f80*/  IMAD.MOV.U32 R21, RZ, RZ, R24 ;  /* 0x000000ffff157224 */ /* 0x001fe400078e0018 */
[----:B------:R-:W-:-:S02]  /*8f90*/  IMAD.MOV.U32 R20, RZ, RZ, R25 ;  /* 0x000000ffff147224 */ /* 0x000fc400078e0019 */
[----:B------:R-:W4:Y:S02]  /*8fa0*/  LDL.LU.64 R24, [R1+0xd30] ;  /* 0x000d300001187983 */ /* 0x000f240000300a00 */
[C---:B----4-:R-:W-:Y:S02]  /*8fb0*/  HMMA.16816.F32.BF16 R4, R16.reuse, R4, R24 ;  /* 0x000000041004723c */ /* 0x050fe40000041818 */
[----:B------:R-:W4:Y:S04]  /*8fc0*/  LDL.LU.64 R26, [R1+0xd28] ;  /* 0x000d2800011a7983 */ /* 0x000f280000300a00 */
[----:B------:R-:W4:Y:S11]  /*8fd0*/  LDL.LU.64 R24, [R1+0xd20] ;  /* 0x000d200001187983 */ /* 0x000f360000300a00 */
[----:B------:R-:W-:Y:S06]  /*8fe0*/  @!UPT UIADD3 URZ, URZ, URZ, URZ ;  /* 0x0000003f3f3ff290 */ /* 0x000fec000fffe03f */
[----:B------:R-:W-:Y:S04]  /*8ff0*/  STL.64 [R1+0x160], R4 ;  /* 0x0001600401007387 */ /* 0x000fe80000100a00 */
[----:B------:R0:W-:Y:S04]  /*9000*/  STL.64 [R1+0x168], R6 ;  /* 0x0001680601007387 */ /* 0x0001e80000100a00 */
[----:B0-----:R-:W2:Y:S04]  /*9010*/  LDL.LU.64 R6, [R1+0xd18] ;  /* 0x000d180001067983 */ /* 0x001ea80000300a00 */
[----:B------:R-:W2:Y:S02]  /*9020*/  LDL.LU.64 R4, [R1+0xd10] ;  /* 0x000d100001047983 */ /* 0x000ea40000300a00 */
[C---:B--2---:R-:W-:Y:S08]  /*9030*/  HMMA.16816.F32.BF16 R4, R16.reuse, R12, R4 ;  /* 0x0000000c1004723c */ /* 0x044ff00000041804 */
[----:B----4-:R-:W-:Y:S11]  /*9040*/  HMMA.16816.F32.BF16 R16, R16, R8, R24 ;  /* 0x000000081010723c */ /* 0x010ff60000041818 */
[----:B------:R-:W-:Y:S04]  /*9050*/  @!UPT UIADD3 URZ, URZ, URZ, URZ ;  /* 0x0000003f3f3ff290 */ /* 0x000fe8000fffe03f */
[----:B------:R-:W-:Y:S04]  /*9060*/  STL.64 [R1+0x150], R4 ;  /* 0x0001500401007387 */ /* 0x000fe80000100a00 */
[----:B------:R0:W-:Y:S04]  /*9070*/  STL.64 [R1+0x158], R6 ;  /* 0x0001580601007387 */ /* 0x0001e80000100a00 */
[----:B0-----:R-:W2:Y:S04]  /*9080*/  LDL.LU.64 R6, [R1+0xd08] ;  /* 0x000d080001067983 */ /* 0x001ea80000300a00 */
[----:B------:R-:W4:Y:S04]  /*9090*/  LDL.LU.64 R4, [R1+0xd00] ;  /* 0x000d000001047983 */ /* 0x000f280000300a00 */
[----:B------:R-:W-:Y:S04]  /*90a0*/  STL.64 [R1+0xcc8], R14 ;  /* 0x000cc80e01007387 */ /* 0x000fe80000100a00 */
[----:B------:R-:W-:Y:S04]  /*90b0*/  STL.64 [R1+0xcc0], R12 ;  /* 0x000cc00c01007387 */ /* 0x000fe80000100a00 */
[----:B---3--:R-:W-:Y:S04]  /*90c0*/  STL.64 [R1+0xcd8], R10 ;  /* 0x000cd80a01007387 */ /* 0x008fe80000100a00 */
[----:B------:R0:W-:Y:S04]  /*90d0*/  STL.64 [R1+0xcd0], R8 ;  /* 0x000cd00801007387 */ /* 0x0001e80000100a00 */
[----:B------:R1:W-:Y:S04]  /*90e0*/  STL.64 [R1+0x130], R16 ;  /* 0x0001301001007387 */ /* 0x0003e80000100a00 */
[----:B------:R2:W-:Y:S04]  /*90f0*/  STL.64 [R1+0x138], R18 ;  /* 0x0001381201007387 */ /* 0x0005e80000100a00 */
[----:B0-----:R-:W3:Y:S04]  /*9100*/  LDL.LU.64 R8, [R1+0x210] ;  /* 0x0002100001087983 */ /* 0x001ee80000300a00 */
[----:B------:R-:W3:Y:S04]  /*9110*/  LDL.LU.64 R10, [R1+0x218] ;  /* 0x00021800010a7983 */ /* 0x000ee80000300a00 */
[----:B------:R-:W3:Y:S04]  /*9120*/  LDL.LU.64 R24, [R1+0x200] ;  /* 0x0002000001187983 */ /* 0x000ee80000300a00 */
[----:B------:R-:W3:Y:S04]  /*9130*/  LDL.LU.64 R26, [R1+0x208] ;  /* 0x00020800011a7983 */ /* 0x000ee80000300a00 */
[----:B-1----:R-:W3:Y:S01]  /*9140*/  LDL.LU R16, [R1+0x60] ;  /* 0x0000600001107983 */ /* 0x002ee20000300800 */
[----:B------:R-:W-:-:S02]  /*9150*/  IMAD.MOV.U32 R12, RZ, RZ, R21 ;  /* 0x000000ffff0c7224 */ /* 0x000fc400078e0015 */
[----:B------:R-:W-:Y:S02]  /*9160*/  IMAD.MOV.U32 R13, RZ, RZ, R20 ;  /* 0x000000ffff0d7224 */ /* 0x000fe400078e0014 */
[----:B--2---:R-:W-:Y:S02]  /*9170*/  IMAD.MOV.U32 R19, RZ, RZ, R6 ;  /* 0x000000ffff137224 */ /* 0x004fe400078e0006 */
[----:B----4-:R-:W-:Y:S02]  /*9180*/  IMAD.MOV.U32 R17, RZ, RZ, R4 ;  /* 0x000000ffff117224 */ /* 0x010fe400078e0004 */
[----:B------:R-:W2:Y:S01]  /*9190*/  LDL.LU R4, [R1+0xcf8] ;  /* 0x000cf80001047983 */ /* 0x000ea20000300800 */
[----:B------:R-:W-:-:S03]  /*91a0*/  IMAD.MOV.U32 R18, RZ, RZ, R5 ;  /* 0x000000ffff127224 */ /* 0x000fc600078e0005 */
[----:B------:R-:W2:Y:S04]  /*91b0*/  LDL.LU R5, [R1+0xcf4] ;  /* 0x000cf40001057983 */ /* 0x000ea80000300800 */
[----:B------:R-:W2:Y:S04]  /*91c0*/  LDL.LU R6, [R1+0xcf0] ;  /* 0x000cf00001067983 */ /* 0x000ea80000300800 */
[----:B------:R-:W4:Y:S04]  /*91d0*/  LDL.LU.64 R20, [R1+0x1a0] ;  /* 0x0001a00001147983 */ /* 0x000f280000300a00 */
[----:B------:R-:W4:Y:S04]  /*91e0*/  LDL.LU.64 R22, [R1+0x1a8] ;  /* 0x0001a80001167983 */ /* 0x000f280000300a00 */
[----:B------:R-:W-:Y:S04]  /*91f0*/  STL.64 [R1+0xc20], R18 ;  /* 0x000c201201007387 */ /* 0x000fe80000100a00 */
[----:B---3--:R0:W-:Y:S02]  /*9200*/  STL.64 [R1+0xc18], R16 ;  /* 0x000c181001007387 */ /* 0x0081e40000100a00 */
[----:B0-----:R-:W-:-:S02]  /*9210*/  IMAD.MOV.U32 R16, RZ, RZ, R7 ;  /* 0x000000ffff107224 */ /* 0x001fc400078e0007 */
[----:B------:R-:W2:Y:S01]  /*9220*/  LDL.LU R7, [R1+0xcec] ;  /* 0x000cec0001077983 */ /* 0x000ea20000300800 */
[----:B------:R-:W-:Y:S02]  /*9230*/  IMAD.MOV.U32 R18, RZ, RZ, R3 ;  /* 0x000000ffff127224 */ /* 0x000fe400078e0003 */
[----:B------:R-:W-:Y:S02]  /*9240*/  IMAD.MOV.U32 R19, RZ, RZ, R2 ;  /* 0x000000ffff137224 */ /* 0x000fe400078e0002 */
[----:B------:R-:W-:Y:S02]  /*9250*/  IMAD.MOV.U32 R17, RZ, RZ, R0 ;  /* 0x000000ffff117224 */ /* 0x000fe400078e0000 */
[----:B------:R-:W3:Y:S04]  /*9260*/  LDL.LU R0, [R1+0xce8] ;  /* 0x000ce80001007983 */ /* 0x000ee80000300800 */
[----:B------:R-:W3:Y:S04]  /*9270*/  LDL.LU R3, [R1+0xce4] ;  /* 0x000ce40001037983 */ /* 0x000ee80000300800 */
[----:B------:R-:W3:Y:S04]  /*9280*/  LDL.LU R2, [R1+0xce0] ;  /* 0x000ce00001027983 */ /* 0x000ee80000300800 */
[----:B------:R-:W-:Y:S04]  /*9290*/  STL.64 [R1+0xc30], R18 ;  /* 0x000c301201007387 */ /* 0x000fe80000100a00 */
[----:B------:R0:W-:Y:S04]  /*92a0*/  STL.64 [R1+0xc28], R16 ;  /* 0x000c281001007387 */ /* 0x0001e80000100a00 */
[----:B0-----:R-:W3:Y:S04]  /*92b0*/  LDL.LU.64 R16, [R1] ;  /* 0x0000000001107983 */ /* 0x001ee80000300a00 */
[----:B------:R-:W4:Y:S01]  /*92c0*/  LDL.64 R18, [R1+0x8] ;  /* 0x0000080001127983 */ /* 0x000f220000100a00 */
[C---:B--2---:R-:W-:Y:S03]  /*92d0*/  HMMA.16816.F32.BF16 R12, R4.reuse, R12, R8 ;  /* 0x0000000c040c723c */ /* 0x044fe60000041808 */
[----:B------:R-:W2:Y:S04]  /*92e0*/  LDL.LU.64 R10, [R1+0xcd8] ;  /* 0x000cd800010a7983 */ /* 0x000ea80000300a00 */
[----:B------:R-:W2:Y:S11]  /*92f0*/  LDL.LU.64 R8, [R1+0xcd0] ;  /* 0x000cd00001087983 */ /* 0x000eb60000300a00 */
[----:B------:R-:W-:Y:S05]  /*9300*/  @!UPT UIADD3 URZ, URZ, URZ, URZ ;  /* 0x0000003f3f3ff290 */ /* 0x000fea000fffe03f */
[----:B------:R-:W-:Y:S04]  /*9310*/  STL.64 [R1+0x220], R12 ;  /* 0x0002200c01007387 */ /* 0x000fe80000100a00 */
[----:B------:R0:W-:Y:S01]  /*9320*/  STL.64 [R1+0x228], R14 ;  /* 0x0002280e01007387 */ /* 0x0001e20000100a00 */
[----:B---3--:R-:W-:Y:S03]  /*9330*/  HMMA.16816.F32.BF16 R24, R4, R16, R24 ;  /* 0x000000100418723c */ /* 0x008fe60000041818 */
[----:B0-----:R-:W3:Y:S04]  /*9340*/  LDL.LU.64 R14, [R1+0xcc8] ;  /* 0x000cc800010e7983 */ /* 0x001ee80000300a00 */
[----:B------:R-:W2:Y:S04]  /*9350*/  LDL.LU.64 R12, [R1+0xcc0] ;  /* 0x000cc000010c7983 */ /* 0x000ea80000300a00 */
[----:B----4-:R0:W-:Y:S02]  /*9360*/  STL.64 [R1+0xc48], R18 ;  /* 0x000c481201007387 */ /* 0x0101e40000100a00 */
[----:B0-----:R-:W-:-:S02]  /*9370*/  IMAD.MOV.U32 R18, RZ, RZ, R3 ;  /* 0x000000ffff127224 */ /* 0x001fc400078e0003 */
[----:B------:R-:W-:-:S08]  /*9380*/  IMAD.MOV.U32 R19, RZ, RZ, R0 ;  /* 0x000000ffff137224 */ /* 0x000fd000078e0000 */
[----:B------:R-:W-:Y:S04]  /*9390*/  STL.64 [R1+0x210], R24 ;  /* 0x0002101801007387 */ /* 0x000fe80000100a00 */
[----:B------:R-:W-:Y:S04]  /*93a0*/  STL.64 [R1+0x218], R26 ;  /* 0x0002181a01007387 */ /* 0x000fe80000100a00 */
[----:B------:R-:W4:Y:S04]  /*93b0*/  LDL.LU R3, [R1+0xcb8] ;  /* 0x000cb80001037983 */ /* 0x000f280000300800 */
[----:B------:R0:W-:Y:S04]  /*93c0*/  STL.64 [R1+0xc60], R18 ;  /* 0x000c601201007387 */ /* 0x0001e80000100a00 */
[----:B0-----:R-:W3:Y:S01]  /*93d0*/  LDL.LU.64 R18, [R1+0x28] ;  /* 0x0000280001127983 */ /* 0x001ee20000300a00 */
[C---:B--2---:R-:W-:Y:S11]  /*93e0*/  HMMA.16816.F32.BF16 R20, R4.reuse, R12, R20 ;  /* 0x0000000c0414723c */ /* 0x044ff60000041814 */
[----:B------:R-:W-:Y:S11]  /*93f0*/  @!UPT UIADD3 URZ, URZ, URZ, URZ ;  /* 0x0000003f3f3ff290 */ /* 0x000ff6000fffe03f */
[----:B------:R-:W-:Y:S02]  /*9400*/  @!UPT UIADD3 URZ, URZ, URZ, URZ ;  /* 0x0000003f3f3ff290 */ /* 0x000fe4000fffe03f */
[----:B------:R-:W-:Y:S01]  /*9410*/  IMAD.MOV.U32 R0, RZ, RZ, R23 ;  /* 0x000000ffff007224 */ /* 0x000fe200078e0017 */
[----:B---3--:R-:W-:Y:S04]  /*9420*/  STL.64 [R1+0xc68], R18 ;  /* 0x000c681201007387 */ /* 0x008fe80000100a00 */
[----:B------:R0:W-:Y:S04]  /*9430*/  STL.64 [R1+0x200], R20 ;  /* 0x0002001401007387 */ /* 0x0001e80000100a00 */
[----:B------:R1:W-:Y:S04]  /*9440*/  STL [R1+0x208], R22 ;  /* 0x0002081601007387 */ /* 0x0003e80000100800 */
[----:B------:R-:W2:Y:S04]  /*9450*/  LDL.LU.64 R24, [R1+0xb0] ;  /* 0x0000b00001187983 */ /* 0x000ea80000300a00 */
[----:B------:R-:W2:Y:S04]  /*9460*/  LDL.LU.64 R26, [R1+0xb8] ;  /* 0x0000b800011a7983 */ /* 0x000ea80000300a00 */
[----:B0-----:R-:W3:Y:S04]  /*9470*/  LDL.LU R20, [R1+0x100] ;  /* 0x0001000001147983 */ /* 0x001ee80000300800 */
[----:B------:R-:W3:Y:S04]  /*9480*/  LDL.LU R21, [R1+0x104] ;  /* 0x0001040001157983 */ /* 0x000ee80000300800 */
[----:B-1----:R-:W2:Y:S04]  /*9490*/  LDL.LU R22, [R1+0x108] ;  /* 0x0001080001167983 */ /* 0x002ea80000300800 */
[----:B------:R-:W2:Y:S04]  /*94a0*/  LDL.LU R23, [R1+0x10c] ;  /* 0x00010c0001177983 */ /* 0x000ea80000300800 */
[----:B--2---:R0:W-:Y:S04]  /*94b0*/  STL.64 [R1+0xc80], R22 ;  /* 0x000c801601007387 */ /* 0x0041e80000100a00 */
[----:B---3--:R1:W-:Y:S04]  /*94c0*/  STL.64 [R1+0xc78], R20 ;  /* 0x000c781401007387 */ /* 0x0083e80000100a00 */
[----:B0-----:R-:W2:Y:S04]  /*94d0*/  LDL.64 R22, [R1+0x48] ;  /* 0x0000480001167983 */ /* 0x001ea80000100a00 */
[----:B--2---:R0:W-:Y:S04]  /*94e0*/  STL.64 [R1+0xc90], R22 ;  /* 0x000c901601007387 */ /* 0x0041e80000100a00 */
[----:B-1----:R-:W2:Y:S04]  /*94f0*/  LDL.LU R20, [R1+0x120] ;  /* 0x0001200001147983 */ /* 0x002ea80000300800 */
[----:B------:R-:W2:Y:S04]  /*9500*/  LDL.LU R21, [R1+0x124] ;  /* 0x0001240001157983 */ /* 0x000ea80000300800 */
[----:B0-----:R-:W2:Y:S04]  /*9510*/  LDL.LU R22, [R1+0x128] ;  /* 0x0001280001167983 */ /* 0x001ea80000300800 */
[----:B------:R-:W2:Y:S04]  /*9520*/  LDL.LU R23, [R1+0x12c] ;  /* 0x00012c0001177983 */ /* 0x000ea80000300800 */
[----:B------:R-:W3:Y:S04]  /*9530*/  LDL.64 R18, [R1+0x38] ;  /* 0x0000380001127983 */ /* 0x000ee80000100a00 */
[----:B---3--:R0:W-:Y:S04]  /*9540*/  STL.64 [R1+0xc88], R18 ;  /* 0x000c881201007387 */ /* 0x0081e80000100a00 */
[----:B------:R-:W3:Y:S04]  /*9550*/  LDL.LU R16, [R1+0x110] ;  /* 0x0001100001107983 */ /* 0x000ee80000300800 */
[----:B------:R-:W3:Y:S04]  /*9560*/  LDL.LU R17, [R1+0x114] ;  /* 0x0001140001117983 */ /* 0x000ee80000300800 */
[----:B0-----:R-:W2:Y:S04]  /*9570*/  LDL.LU R18, [R1+0x118] ;  /* 0x0001180001127983 */ /* 0x001ea80000300800 */
[----:B------:R-:W2:Y:S01]  /*9580*/  LDL.LU R19, [R1+0x11c] ;  /* 0x00011c0001137983 */ /* 0x000ea20000300800 */
[----:B------:R-:W-:Y:S03]  /*9590*/  HMMA.16816.F32.BF16 R4, R4, R8, R24 ;  /* 0x000000080404723c */ /* 0x000fe60000041818 */
[----:B--2---:R0:W-:Y:S04]  /*95a0*/  STL.64 [R1+0xca0], R18 ;  /* 0x000ca01201007387 */ /* 0x0041e80000100a00 */
[----:B---3--:R-:W-:Y:S04]  /*95b0*/  STL.64 [R1+0xc98], R16 ;  /* 0x000c981001007387 */ /* 0x008fe80000100a00 */
[----:B0-----:R-:W2:Y:S04]  /*95c0*/  LDL.64 R18, [R1+0x58] ;  /* 0x0000580001127983 */ /* 0x001ea80000100a00 */
[----:B------:R-:W-:Y:S04]  /*95d0*/  STL [R1+0xb88], R0 ;  /* 0x000b880001007387 */ /* 0x000fe80000100800 */
[----:B------:R-:W2:Y:S04]  /*95e0*/  LDL.LU.64 R26, [R1+0xcb0] ;  /* 0x000cb000011a7983 */ /* 0x000ea80000300a00 */
[----:B------:R-:W2:Y:S04]  /*95f0*/  LDL.LU.64 R24, [R1+0xca8] ;  /* 0x000ca80001187983 */ /* 0x000ea80000300a00 */
[----:B------:R0:W-:Y:S04]  /*9600*/  STL.64 [R1+0x1a0], R4 ;  /* 0x0001a00401007387 */ /* 0x0001e80000100a00 */
[----:B------:R4:W-:Y:S04]  /*9610*/  STL.64 [R1+0x1a8], R6 ;  /* 0x0001a80601007387 */ /* 0x0009e80000100a00 */
[----:B0-----:R-:W3:Y:S04]  /*9620*/  LDL.LU R4, [R1+0xc0] ;  /* 0x0000c00001047983 */ /* 0x001ee80000300800 */
[----:B------:R-:W3:Y:S01]  /*9630*/  LDL.LU R5, [R1+0xc4] ;  /* 0x0000c40001057983 */ /* 0x000ee20000300800 */
[----:B----4-:R-:W-:-:S02]  /*9640*/  IMAD.MOV.U32 R6, RZ, RZ, R3 ;  /* 0x000000ffff067224 */ /* 0x010fc400078e0003 */
[----:B------:R-:W-:Y:S01]  /*9650*/  IMAD.MOV.U32 R7, RZ, RZ, R2 ;  /* 0x000000ffff077224 */ /* 0x000fe200078e0002 */
[----:B--2---:R-:W-:Y:S01]  /*9660*/  HMMA.16816.F32.BF16 R20, R24, R18, R20 ;  /* 0x000000121814723c */ /* 0x004fe20000041814 */
[----:B------:R-:W-:Y:S02]  /*9670*/  IMAD.MOV.U32 R12, RZ, RZ, R18 ;  /* 0x000000ffff0c7224 */ /* 0x000fe400078e0012 */
[----:B------:R-:W-:Y:S02]  /*9680*/  IMAD.MOV.U32 R0, RZ, RZ, R19 ;  /* 0x000000ffff007224 */ /* 0x000fe400078e0013 */
[----:B------:R-:W2:Y:S04]  /*9690*/  LDL.LU.64 R18, [R1+0xca0] ;  /* 0x000ca00001127983 */ /* 0x000ea80000300a00 */
[----:B------:R-:W2:Y:S11]  /*96a0*/  LDL.LU.64 R16, [R1+0xc98] ;  /* 0x000c980001107983 */ /* 0x000eb60000300a00 */
[----:B------:R-:W-:Y:S04]  /*96b0*/  @!UPT UIADD3 URZ, URZ, URZ, URZ ;  /* 0x0000003f3f3ff290 */ /* 0x000fe8000fffe03f */
[----:B------:R-:W-:Y:S02]  /*96c0*/  IMAD.MOV.U32 R3, RZ, RZ, R22 ;  /* 0x000000ffff037224 */ /* 0x000fe400078e0016 */
[----:B------:R-:W-:Y:S02]  /*96d0*/  IMAD.MOV.U32 R2, RZ, RZ, R23 ;  /* 0x000000ffff027224 */ /* 0x000fe400078e0017 */
[----:B------:R-:W2:Y:S01]  /*96e0*/  LDL.LU.64 R22, [R1+0xc90] ;  /* 0x000c900001167983 */ /* 0x000ea20000300a00 */
[----:B------:R-:W-:Y:S02]  /*96f0*/  IMAD.MOV.U32 R9, RZ, RZ, R20 ;  /* 0x000000ffff097224 */ /* 0x000fe400078e0014 */
[----:B------:R-:W-:-:S03]  /*9700*/  IMAD.MOV.U32 R8, RZ, RZ, R21 ;  /* 0x000000ffff087224 */ /* 0x000fc600078e0015 */
[----:B------:R0:W-:Y:S04]  /*9710*/  STL [R1+0xa7c], R9 ;  /* 0x000a7c0901007387 */ /* 0x0001e80000100800 */
[----:B------:R1:W-:Y:S01]  /*9720*/  STL [R1+0xa78], R8 ;  /* 0x000a780801007387 */ /* 0x0003e20000100800 */
[----:B--2---:R-:W-:Y:S01]  /*9730*/  HMMA.16816.F32.BF16 R16, R24, R22, R16 ;  /* 0x000000161810723c */ /* 0x004fe20000041810 */
[----:B0-----:R-:W-:Y:S02]  /*9740*/  IMAD.MOV.U32 R9, RZ, RZ, R22 ;  /* 0x000000ffff097224 */ /* 0x001fe400078e0016 */
[----:B-1----:R-:W-:Y:S11]  /*9750*/  IMAD.MOV.U32 R8, RZ, RZ, R23 ;  /* 0x000000ffff087224 */ /* 0x002ff600078e0017 */
[----:B------:R-:W-:Y:S09]  /*9760*/  @!UPT UIADD3 URZ, URZ, URZ, URZ ;  /* 0x0000003f3f3ff290 */ /* 0x000ff2000fffe03f */
[----:B------:R-:W-:Y:S04]  /*9770*/  STL.64 [R1+0x290], R16 ;  /* 0x0002901001007387 */ /* 0x000fe80000100a00 */
[----:B------:R0:W-:Y:S04]  /*9780*/  STL.64 [R1+0x298], R18 ;  /* 0x0002981201007387 */ /* 0x0001e80000100a00 */
[----:B0-----:R-:W2:Y:S04]  /*9790*/  LDL.LU.64 R18, [R1+0xc88] ;  /* 0x000c880001127983 */ /* 0x001ea80000300a00 */
[----:B------:R-:W2:Y:S04]  /*97a0*/  LDL.LU.64 R22, [R1+0xc80] ;  /* 0x000c800001167983 */ /* 0x000ea80000300a00 */
[----:B------:R-:W2:Y:S04]  /*97b0*/  LDL.LU.64 R20, [R1+0xc78] ;  /* 0x000c780001147983 */ /* 0x000ea80000300a00 */
[----:B------:R-:W-:Y:S04]  /*97c0*/  STL.64 [R1+0xc40], R10 ;  /* 0x000c400a01007387 */ /* 0x000fe80000100a00 */
[----:B------:R0:W-:Y:S04]  /*97d0*/  STL.64 [R1+0xc38], R8 ;  /* 0x000c380801007387 */ /* 0x0001e80000100a00 */
[----:B0-----:R-:W4:Y:S04]  /*97e0*/  LDL.LU R8, [R1+0x80] ;  /* 0x0000800001087983 */ /* 0x001f280000300800 */
[----:B------:R-:W4:Y:S01]  /*97f0*/  LDL.LU R9, [R1+0x84] ;  /* 0x0000840001097983 */ /* 0x000f220000300800 */
[----:B------:R-:W-:-:S02]  /*9800*/  IMAD.MOV.U32 R10, RZ, RZ, R14 ;  /* 0x000000ffff0a7224 */ /* 0x000fc400078e000e */
[----:B------:R-:W-:Y:S01]  /*9810*/  IMAD.MOV.U32 R11, RZ, RZ, R15 ;  /* 0x000000ffff0b7224 */ /* 0x000fe200078e000f */
[----:B------:R-:W3:Y:S04]  /*9820*/  LDL.LU R14, [R1+0xc74] ;  /* 0x000c7400010e7983 */ /* 0x000ee80000300800 */
[----:B------:R-:W3:Y:S04]  /*9830*/  LDL.LU R15, [R1+0xc70] ;  /* 0x000c7000010f7983 */ /* 0x000ee80000300800 */
[----:B------:R-:W-:Y:S01]  /*9840*/  STL.64 [R1+0xc58], R10 ;  /* 0x000c580a01007387 */ /* 0x000fe20000100a00 */
[----:B--2---:R-:W-:Y:S01]  /*9850*/  HMMA.16816.F32.BF16 R20, R24, R18, R20 ;  /* 0x000000121814723c */ /* 0x004fe20000041814 */
[----:B------:R-:W-:-:S02]  /*9860*/  IMAD.MOV.U32 R13, RZ, RZ, R19 ;  /* 0x000000ffff0d7224 */ /* 0x000fc400078e0013 */
[----:B----4-:R0:W-:Y:S04]  /*9870*/  STL.64 [R1+0xc50], R8 ;  /* 0x000c500801007387 */ /* 0x0101e80000100a00 */
[----:B0-----:R-:W2:Y:S04]  /*9880*/  LDL.LU R8, [R1+0x90] ;  /* 0x0000900001087983 */ /* 0x001ea80000300800 */
[----:B------:R-:W2:Y:S04]  /*9890*/  LDL.LU R9, [R1+0x94] ;  /* 0x0000940001097983 */ /* 0x000ea80000300800 */
[----:B------:R-:W2:Y:S04]  /*98a0*/  LDL.LU R10, [R1+0x98] ;  /* 0x00009800010a7983 */ /* 0x000ea80000300800 */
[----:B------:R-:W2:Y:S04]  /*98b0*/  LDL.LU R11, [R1+0x9c] ;  /* 0x00009c00010b7983 */ /* 0x000ea80000300800 */
[----:B------:R0:W-:Y:S04]  /*98c0*/  STL.64 [R1+0x2e0], R20 ;  /* 0x0002e01401007387 */ /* 0x0001e80000100a00 */
[----:B------:R-:W-:Y:S01]  /*98d0*/  STL.64 [R1+0x2e8], R22 ;  /* 0x0002e81601007387 */ /* 0x000fe20000100a00 */
[----:B0-----:R-:W-:-:S03]  /*98e0*/  IMAD.MOV.U32 R20, RZ, RZ, R18 ;  /* 0x000000ffff147224 */ /* 0x001fc600078e0012 */
[----:B------:R-:W3:Y:S02]  /*98f0*/  LDL.LU.64 R18, [R1+0xc68] ;  /* 0x000c680001127983 */ /* 0x000ee40000300a00 */
[C---:B---3--:R-:W-:Y:S11]  /*9900*/  HMMA.16816.F32.BF16 R4, R24.reuse, R18, R4 ;  /* 0x000000121804723c */ /* 0x048ff60000041804 */
[----:B------:R-:W-:Y:S11]  /*9910*/  @!UPT UIADD3 URZ, URZ, URZ, URZ ;  /* 0x0000003f3f3ff290 */ /* 0x000ff6000fffe03f */
[----:B------:R-:W-:Y:S01]  /*9920*/  @!UPT UIADD3 URZ, URZ, URZ, URZ ;  /* 0x0000003f3f3ff290 */ /* 0x000fe2000fffe03f */
[----:B------:R0:W-:Y:S04]  /*9930*/  STL.64 [R1+0x2f0], R4 ;  /* 0x0002f00401007387 */ /* 0x0001e80000100a00 */
[----:B------:R-:W-:Y:S01]  /*9940*/  STL.64 [R1+0x2f8], R6 ;  /* 0x0002f80601007387 */ /* 0x000fe20000100a00 */
[----:B0-----:R-:W-:Y:S02]  /*9950*/  IMAD.MOV.U32 R5, RZ, RZ, R18 ;  /* 0x000000ffff057224 */ /* 0x001fe400078e0012 */
[----:B------:R-:W-:Y:S02]  /*9960*/  IMAD.MOV.U32 R4, RZ, RZ, R19 ;  /* 0x000000ffff047224 */ /* 0x000fe400078e0013 */
[----:B------:R-:W2:Y:S02]  /*9970*/  LDL.LU.64 R18, [R1+0xc60] ;  /* 0x000c600001127983 */ /* 0x000ea40000300a00 */
[C---:B--2---:R-:W-:Y:S02]  /*9980*/  HMMA.16816.F32.BF16 R16, R24.reuse, R18, R8 ;  /* 0x000000121810723c */ /* 0x044fe40000041808 */
[----:B------:R-:W2:Y:S04]  /*9990*/  LDL.LU.64 R10, [R1+0xc58] ;  /* 0x000c5800010a7983 */ /* 0x000ea80000300a00 */
[----:B------:R-:W2:Y:S11]  /*99a0*/  LDL.LU.64 R8, [R1+0xc50] ;  /* 0x000c500001087983 */ /* 0x000eb60000300a00 */
[----:B------:R-:W-:Y:S06]  /*99b0*/  @!UPT UIADD3 URZ, URZ, URZ, URZ ;  /* 0x0000003f3f3ff290 */ /* 0x000fec000fffe03f */
[----:B------:R-:W-:Y:S04]  /*99c0*/  STL.64 [R1+0x370], R16 ;  /* 0x0003701001007387 */ /* 0x000fe80000100a00 */
[----:B------:R0:W-:Y:S04]  /*99d0*/  STL.64 [R1+0x378], R18 ;  /* 0x0003781201007387 */ /* 0x0001e80000100a00 */
[----:B0-----:R-:W2:Y:S02]  /*99e0*/  LDL.LU.64 R18, [R1+0xc48] ;  /* 0x000c480001127983 */ /* 0x001ea40000300a00 */
[----:B--2---:R-:W-:Y:S01]  /*99f0*/  HMMA.16816.F32.BF16 R8, R24, R18, R8 ;  /* 0x000000121808723c */ /* 0x004fe20000041808 */
[----:B------:R-:W-:-:S02]  /*9a00*/  IMAD.MOV.U32 R22, RZ, RZ, R18 ;  /* 0x000000ffff167224 */ /* 0x000fc400078e0012 */
[----:B------:R-:W-:Y:S11]  /*9a10*/  IMAD.MOV.U32 R21, RZ, RZ, R19 ;  /* 0x000000ffff157224 */ /* 0x000ff600078e0013 */
[----:B------:R-:W-:Y:S09]  /*9a20*/  @!UPT UIADD3 URZ, URZ, URZ, URZ ;  /* 0x0000003f3f3ff290 */ /* 0x000ff2000fffe03f */
[----:B------:R-:W-:Y:S04]  /*9a30*/  STL.64 [R1+0x360], R8 ;  /* 0x0003600801007387 */ /* 0x000fe80000100a00 */
[----:B------:R0:W-:Y:S04]  /*9a40*/  STL.64 [R1+0x368], R10 ;  /* 0x0003680a01007387 */ /* 0x0001e80000100a00 */
[----:B0-----:R-:W2:Y:S04]  /*9a50*/  LDL.LU.64 R10, [R1+0xc40] ;  /* 0x000c4000010a7983 */ /* 0x001ea80000300a00 */
[----:B------:R-:W3:Y:S04]  /*9a60*/  LDL.LU.64 R8, [R1+0xc38] ;  /* 0x000c380001087983 */ /* 0x000ee80000300a00 */
[----:B------:R-:W4:Y:S04]  /*9a70*/  LDL.LU.64 R18, [R1+0xc30] ;  /* 0x000c300001127983 */ /* 0x000f280000300a00 */
[----:B------:R-:W4:Y:S02]  /*9a80*/  LDL.LU.64 R16, [R1+0xc28] ;  /* 0x000c280001107983 */ /* 0x000f240000300a00 */
[C---:B----4-:R-:W-:Y:S11]  /*9a90*/  HMMA.16816.F32.BF16 R16, R24.reuse, R14, R16 ;  /* 0x0000000e1810723c */ /* 0x050ff60000041810 */
[----:B------:R-:W-:Y:S11]  /*9aa0*/  @!UPT UIADD3 URZ, URZ, URZ, URZ ;  /* 0x0000003f3f3ff290 */ /* 0x000ff6000fffe03f */
[----:B------:R-:W-:Y:S01]  /*9ab0*/  @!UPT UIADD3 URZ, URZ, URZ, URZ ;  /* 0x0000003f3f3ff290 */ /* 0x000fe2000fffe03f */
[----:B------:R-:W-:Y:S04]  /*9ac0*/  STL.64 [R1+0x350], R16 ;  /* 0x0003501001007387 */ /* 0x000fe80000100a00 */
[----:B------:R0:W-:Y:S04]  /*9ad0*/  STL.64 [R1+0x358], R18 ;  /* 0x0003581201007387 */ /* 0x0001e80000100a00 */
[----:B0-----:R-:W2:Y:S04]  /*9ae0*/  LDL.LU.64 R18, [R1+0xc20] ;  /* 0x000c200001127983 */ /* 0x001ea80000300a00 */
[----:B------:R-:W2:Y:S04]  /*9af0*/  LDL.LU.64 R16, [R1+0xc18] ;  /* 0x000c180001107983 */ /* 0x000ea80000300a00 */
[----:B------:R-:W-:Y:S01]  /*9b00*/  STL.64 [R1+0xc08], R14 ;  /* 0x000c080e01007387 */ /* 0x000fe20000100a00 */
[----:B--2---:R-:W-:Y:S11]  /*9b10*/  HMMA.16816.F32.BF16 R16, R24, R10, R16 ;  /* 0x0000000a1810723c */ /* 0x004ff60000041810 */
[----:B------:R-:W-:Y:S11]  /*9b20*/  @!UPT UIADD3 URZ, URZ, URZ, URZ ;  /* 0x0000003f3f3ff290 */ /* 0x000ff6000fffe03f */
[----:B------:R-:W-:Y:S01]  /*9b30*/  @!UPT UIADD3 URZ, URZ, URZ, URZ ;  /* 0x0000003f3f3ff290 */ /* 0x000fe2000fffe03f */
[----:B------:R-:W-:Y:S04]  /*9b40*/  STL.64 [R1+0x340], R16 ;  /* 0x0003401001007387 */ /* 0x000fe80000100a00 */
[----:B------:R-:W-:Y:S04]  /*9b50*/  STL.64 [R1+0x348], R18 ;  /* 0x0003481201007387 */ /* 0x000fe80000100a00 */
[----:B------:R-:W0:Y:S01]  /*9b60*/  LDSM.16.MT88.4 R16, [R28+0x2100] ;  /* 0x002100001c10783b */ /* 0x000e220000004200 */
[----:B------:R-:W-:Y:S02]  /*9b70*/  IMAD.MOV.U32 R26, RZ, RZ, R5 ;  /* 0x000000ffff1a7224 */ /* 0x000fe400078e0005 */
[----:B------:R-:W-:-:S02]  /*9b80*/  IMAD.MOV.U32 R27, RZ, RZ, R4 ;  /* 0x000000ffff1b7224 */ /* 0x000fc400078e0004 */
[----:B------:R-:W-:Y:S04]  /*9b90*/  LDSM.16.MT88.4 R4, [R28+0x2080] ;  /* 0x002080001c04783b */ /* 0x000fe80000004200 */
[----:B------:R1:W-:Y:S02]  /*9ba0*/  STL.64 [R1+0xbd0], R26 ;  /* 0x000bd01a01007387 */ /* 0x0003e40000100a00 */
[----:B-1----:R-:W-:Y:S02]  /*9bb0*/  IMAD.MOV.U32 R26, RZ, RZ, R20 ;  /* 0x000000ffff1a7224 */ /* 0x002fe400078e0014 */
[----:B------:R-:W-:Y:S01]  /*9bc0*/  IMAD.MOV.U32 R27, RZ, RZ, R13 ;  /* 0x000000ffff1b7224 */ /* 0x000fe200078e000d */
[----:B0-----:R0:W-:Y:S04]  /*9bd0*/  STL.64 [R1+0xb98], R18 ;  /* 0x000b981201007387 */ /* 0x0011e80000100a00 */
[----:B------:R-:W-:Y:S04]  /*9be0*/  STL.64 [R1+0xb90], R16 ;  /* 0x000b901001007387 */ /* 0x000fe80000100a00 */
[----:B------:R-:W-:Y:S01]  /*9bf0*/  STL.64 [R1+0xbe8], R26 ;  /* 0x000be81a01007387 */ /* 0x000fe20000100a00 */
[----:B0-----:R-:W-:-:S02]  /*9c00*/  IMAD.MOV.U32 R18, RZ, RZ, R22 ;  /* 0x000000ffff127224 */ /* 0x001fc400078e0016 */
[----:B------:R-:W-:Y:S02]  /*9c10*/  IMAD.MOV.U32 R19, RZ, RZ, R21 ;  /* 0x000000ffff137224 */ /* 0x000fe400078e0015 */
[----:B------:R-:W0:Y:S04]  /*9c20*/  LDSM.16.MT88.4 R20, [R28+0x2180] ;  /* 0x002180001c14783b */ /* 0x000e280000004200 */
[----:B------:R1:W-:Y:S04]  /*9c30*/  STL.64 [R1+0xbb0], R18 ;  /* 0x000bb01201007387 */ /* 0x0003e80000100a00 */
[----:B-1----:R-:W2:Y:S01]  /*9c40*/  LDL.LU.64 R18, [R1+0x18] ;  /* 0x0000180001127983 */ /* 0x002ea20000300a00 */
[----:B---3--:R-:W-:-:S02]  /*9c50*/  IMAD.MOV.U32 R26, RZ, RZ, R9 ;  /* 0x000000ffff1a7224 */ /* 0x008fc400078e0009 */
[----:B------:R-:W-:Y:S01]  /*9c60*/  IMAD.MOV.U32 R27, RZ, RZ, R8 ;  /* 0x000000ffff1b7224 */ /* 0x000fe200078e0008 */
[----:B--2---:R1:W-:Y:S04]  /*9c70*/  STL.64 [R1+0xbc8], R18 ;  /* 0x000bc81201007387 */ /* 0x0043e80000100a00 */
[----:B------:R-:W2:Y:S04]  /*9c80*/  LDL.LU R16, [R1+0x140] ;  /* 0x0001400001107983 */ /* 0x000ea80000300800 */
[----:B------:R-:W2:Y:S04]  /*9c90*/  LDL.LU R17, [R1+0x144] ;  /* 0x0001440001117983 */ /* 0x000ea80000300800 */
[----:B-1----:R-:W3:Y:S04]  /*9ca0*/  LDL.LU R18, [R1+0x148] ;  /* 0x0001480001127983 */ /* 0x002ee80000300800 */
[----:B------:R-:W3:Y:S04]  /*9cb0*/  LDL.LU R19, [R1+0x14c] ;  /* 0x00014c0001137983 */ /* 0x000ee80000300800 */
[----:B------:R1:W-:Y:S02]  /*9cc0*/  STL.64 [R1+0xc00], R26 ;  /* 0x000c001a01007387 */ /* 0x0003e40000100a00 */
[----:B-1----:R-:W-:-:S02]  /*9cd0*/  IMAD.MOV.U32 R26, RZ, RZ, R12 ;  /* 0x000000ffff1a7224 */ /* 0x002fc400078e000c */
[----:B------:R-:W4:Y:S04]  /*9ce0*/  LDL.LU R12, [R1+0x190] ;  /* 0x00019000010c7983 */ /* 0x000f280000300800 */
[----:B------:R-:W4:Y:S04]  /*9cf0*/  LDL.LU R13, [R1+0x194] ;  /* 0x00019400010d7983 */ /* 0x000f280000300800 */
[----:B------:R-:W4:Y:S04]  /*9d00*/  LDL.LU R14, [R1+0x198] ;  /* 0x00019800010e7983 */ /* 0x000f280000300800 */
[----:B------:R-:W4:Y:S04]  /*9d10*/  LDL.LU R15, [R1+0x19c] ;  /* 0x00019c00010f7983 */ /* 0x000f280000300800 */
[----:B---3--:R-:W-:Y:S04]  /*9d20*/  STL.64 [R1+0xbe0], R18 ;  /* 0x000be01201007387 */ /* 0x008fe80000100a00 */
[----:B--2---:R1:W-:Y:S04]  /*9d30*/  STL.64 [R1+0xbd8], R16 ;  /* 0x000bd81001007387 */ /* 0x0043e80000100a00 */
[----:B-1----:R-:W2:Y:S04]  /*9d40*/  LDL.LU R16, [R1+0x180] ;  /* 0x0001800001107983 */ /* 0x002ea80000300800 */
[----:B------:R-:W2:Y:S04]  /*9d50*/  LDL.LU R17, [R1+0x184] ;  /* 0x0001840001117983 */ /* 0x000ea80000300800 */
[----:B------:R-:W3:Y:S04]  /*9d60*/  LDL.LU R18, [R1+0x188] ;  /* 0x0001880001127983 */ /* 0x000ee80000300800 */
[----:B------:R-:W3:Y:S04]  /*9d70*/  LDL.LU R19, [R1+0x18c] ;  /* 0x00018c0001137983 */ /* 0x000ee80000300800 */
[----:B---3--:R-:W-:Y:S04]  /*9d80*/  STL.64 [R1+0xbf8], R18 ;  /* 0x000bf81201007387 */ /* 0x008fe80000100a00 */
[----:B--2---:R1:W-:Y:S04]  /*9d90*/  STL.64 [R1+0xbf0], R16 ;  /* 0x000bf01001007387 */ /* 0x0043e80000100a00 */
[----:B-1----:R-:W2:Y:S04]  /*9da0*/  LDL.LU R16, [R1+0x1b0] ;  /* 0x0001b00001107983 */ /* 0x002ea80000300800 */
[----:B------:R-:W2:Y:S04]  /*9db0*/  LDL.LU R17, [R1+0x1b4] ;  /* 0x0001b40001117983 */ /* 0x000ea80000300800 */
[----:B------:R-:W2:Y:S04]  /*9dc0*/  LDL.LU R18, [R1+0x1b8] ;  /* 0x0001b80001127983 */ /* 0x000ea80000300800 */
[----:B------:R-:W2:Y:S04]  /*9dd0*/  LDL.LU R19, [R1+0x1bc] ;  /* 0x0001bc0001137983 */ /* 0x000ea80000300800 */
[----:B0-----:R-:W-:Y:S04]  /*9de0*/  STL.64 [R1+0xb10], R22 ;  /* 0x000b101601007387 */ /* 0x001fe80000100a00 */
[----:B------:R0:W-:Y:S04]  /*9df0*/  STL.64 [R1+0xb08], R20 ;  /* 0x000b081401007387 */ /* 0x0001e80000100a00 */
[----:B0-----:R-:W3:Y:S04]  /*9e00*/  LDL.LU R20, [R1+0xa0] ;  /* 0x0000a00001147983 */ /* 0x001ee80000300800 */
[----:B------:R-:W3:Y:S04]  /*9e10*/  LDL.LU R21, [R1+0xa4] ;  /* 0x0000a40001157983 */ /* 0x000ee80000300800 */
[----:B------:R-:W2:Y:S01]  /*9e20*/  LDL.LU R22, [R1+0xa8] ;  /* 0x0000a80001167983 */ /* 0x000ea20000300800 */
[----:B------:R-:W-:-:S03]  /*9e30*/  IMAD.MOV.U32 R23, RZ, RZ, R29 ;  /* 0x000000ffff177224 */ /* 0x000fc600078e001d */
[----:B------:R-:W3:Y:S01]  /*9e40*/  LDL.LU R29, [R1+0xc10] ;  /* 0x000c1000011d7983 */ /* 0x000ee20000300800 */
[----:B------:R-:W-:-:S07]  /*9e50*/  IMAD.MOV.U32 R27, RZ, RZ, R0 ;  /* 0x000000ffff1b7224 */ /* 0x000fce00078e0000 */
[----:B----4-:R-:W-:Y:S01]  /*9e60*/  HMMA.16816.F32.BF16 R24, R4, R26, R12 ;  /* 0x0000001a0418723c */ /* 0x010fe2000004180c */
[----:B--2---:R-:W-:Y:S04]  /*9e70*/  STL.64 [R1+0xba8], R22 ;  /* 0x000ba81601007387 */ /* 0x004fe80000100a00 */
[----:B---3--:R0:W-:Y:S04]  /*9e80*/  STL.64 [R1+0xba0], R20 ;  /* 0x000ba01401007387 */ /* 0x0081e80000100a00 */
[----:B0-----:R-:W2:Y:S04]  /*9e90*/  LDL.LU R20, [R1+0xe0] ;  /* 0x0000e00001147983 */ /* 0x001ea80000300800 */
[----:B------:R-:W2:Y:S04]  /*9ea0*/  LDL.LU R21, [R1+0xe4] ;  /* 0x0000e40001157983 */ /* 0x000ea80000300800 */
[----:B------:R-:W3:Y:S04]  /*9eb0*/  LDL.LU R22, [R1+0xe8] ;  /* 0x0000e80001167983 */ /* 0x000ee80000300800 */
[----:B------:R-:W3:Y:S03]  /*9ec0*/  LDL.LU R23, [R1+0xec] ;  /* 0x0000ec0001177983 */ /* 0x000ee60000300800 */
[----:B------:R-:W-:-:S02]  /*9ed0*/  IMAD.MOV.U32 R13, RZ, RZ, R26 ;  /* 0x000000ffff0d7224 */ /* 0x000fc400078e001a */
[----:B------:R-:W-:Y:S01]  /*9ee0*/  IMAD.MOV.U32 R12, RZ, RZ, R27 ;  /* 0x000000ffff0c7224 */ /* 0x000fe200078e001b */
[----:B---3--:R-:W-:Y:S04]  /*9ef0*/  STL.64 [R1+0xbc0], R22 ;  /* 0x000bc01601007387 */ /* 0x008fe80000100a00 */
[----:B--2---:R0:W-:Y:S04]  /*9f00*/  STL.64 [R1+0xbb8], R20 ;  /* 0x000bb81401007387 */ /* 0x0041e80000100a00 */
[----:B0-----:R-:W2:Y:S04]  /*9f10*/  LDL.LU R20, [R1+0xf0] ;  /* 0x0000f00001147983 */ /* 0x001ea80000300800 */
[----:B------:R-:W2:Y:S04]  /*9f20*/  LDL.LU R21, [R1+0xf4] ;  /* 0x0000f40001157983 */ /* 0x000ea80000300800 */
[----:B------:R-:W2:Y:S04]  /*9f30*/  LDL.LU R22, [R1+0xf8] ;  /* 0x0000f80001167983 */ /* 0x000ea80000300800 */
[----:B------:R-:W3:Y:S04]  /*9f40*/  LDL.LU.64 R14, [R1+0xc08] ;  /* 0x000c0800010e7983 */ /* 0x000ee80000300a00 */
[----:B------:R-:W4:Y:S01]  /*9f50*/  LDL.LU.64 R26, [R1+0xc00] ;  /* 0x000c0000011a7983 */ /* 0x000f220000300a00 */
[----:B------:R-:W-:-:S02]  /*9f60*/  IMAD.MOV.U32 R9, RZ, RZ, R24 ;  /* 0x000000ffff097224 */ /* 0x000fc400078e0018 */
[----:B------:R-:W-:Y:S02]  /*9f70*/  IMAD.MOV.U32 R8, RZ, RZ, R25 ;  /* 0x000000ffff087224 */ /* 0x000fe400078e0019 */
[----:B------:R-:W-:Y:S01]  /*9f80*/  IMAD.MOV.U32 R23, RZ, RZ, R29 ;  /* 0x000000ffff177224 */ /* 0x000fe200078e001d */
[----:B----4-:R-:W-:Y:S01]  /*9f90*/  HMMA.16816.F32.BF16 R24, R4, R26, R16 ;  /* 0x0000001a0418723c */ /* 0x010fe20000041810 */
[----:B------:R-:W4:Y:S04]  /*9fa0*/  LDL.LU.64 R18, [R1+0xbf8] ;  /* 0x000bf80001127983 */ /* 0x000f280000300a00 */
[----:B------:R-:W4:Y:S11]  /*9fb0*/  LDL.LU.64 R16, [R1+0xbf0] ;  /* 0x000bf00001107983 */ /* 0x000f360000300a00 */
[----:B------:R-:W-:Y:S07]  /*9fc0*/  @!UPT UIADD3 URZ, URZ, URZ, URZ ;  /* 0x0000003f3f3ff290 */ /* 0x000fee000fffe03f */
[----:B------:R-:W-:Y:S01]  /*9fd0*/  STL.64 [R1+0x110], R24 ;  /* 0x0001101801007387 */ /* 0x000fe20000100a00 */
[----:B------:R-:W-:-:S03]  /*9fe0*/  IMAD.MOV.U32 R29, RZ, RZ, R27 ;  /* 0x000000ffff1d7224 */ /* 0x000fc600078e001b */
[----:B------:R0:W-:Y:S04]  /*9ff0*/  STL [R1+0x118], R26 ;  /* 0x0001181a01007387 */ /* 0x0001e80000100800 */
[----:B0-----:R-:W4:Y:S04]  /*a000*/  LDL.LU.64 R26, [R1+0xbe8] ;  /* 0x000be800011a7983 */ /* 0x001f280000300a00 */
[----:B------:R-:W-:Y:S01]  /*a010*/  STL [R1+0xa48], R29 ;  /* 0x000a481d01007387 */ /* 0x000fe20000100800 */
[C---:B----4-:R-:W-:Y:S03]  /*a020*/  HMMA.16816.F32.BF16 R24, R4.reuse, R26, R16 ;  /* 0x0000001a0418723c */ /* 0x050fe60000041810 */
[----:B------:R-:W4:Y:S04]  /*a030*/  LDL.LU.64 R18, [R1+0xbe0] ;  /* 0x000be00001127983 */ /* 0x000f280000300a00 */
[----:B------:R-:W4:Y:S11]  /*a040*/  LDL.LU.64 R16, [R1+0xbd8] ;  /* 0x000bd80001107983 */ /* 0x000f360000300a00 */
[----:B------:R-:W-:Y:S05]  /*a050*/  @!UPT UIADD3 URZ, URZ, URZ, URZ ;  /* 0x0000003f3f3ff290 */ /* 0x000fea000fffe03f */
[----:B------:R-:W-:Y:S04]  /*a060*/  STL.64 [R1+0x120], R24 ;  /* 0x0001201801007387 */ /* 0x000fe80000100a00 */
[----:B------:R0:W-:Y:S04]  /*a070*/  STL.64 [R1+0x128], R26 ;  /* 0x0001281a01007387 */ /* 0x0001e80000100a00 */
[----:B0-----:R-:W4:Y:S02]  /*a080*/  LDL.LU.64 R26, [R1+0xbd0] ;  /* 0x000bd000011a7983 */ /* 0x001f240000300a00 */
[C---:B----4-:R-:W-:Y:S11]  /*a090*/  HMMA.16816.F32.BF16 R16, R4.reuse, R26, R16 ;  /* 0x0000001a0410723c */ /* 0x050ff60000041810 */
[----:B------:R-:W-:Y:S11]  /*a0a0*/  @!UPT UIADD3 URZ, URZ, URZ, URZ ;  /* 0x0000003f3f3ff290 */ /* 0x000ff6000fffe03f */
[----:B------:R-:W-:Y:S01]  /*a0b0*/  @!UPT UIADD3 URZ, URZ, URZ, URZ ;  /* 0x0000003f3f3ff290 */ /* 0x000fe2000fffe03f */
[----:B------:R-:W-:Y:S04]  /*a0c0*/  STL.64 [R1+0x280], R16 ;  /* 0x0002801001007387 */ /* 0x000fe80000100a00 */
[----:B------:R0:W-:Y:S04]  /*a0d0*/  STL.64 [R1+0x288], R18 ;  /* 0x0002881201007387 */ /* 0x0001e80000100a00 */
[----:B0-----:R-:W2:Y:S04]  /*a0e0*/  LDL.LU.64 R18, [R1+0xbc8] ;  /* 0x000bc80001127983 */ /* 0x001ea80000300a00 */
[----:B------:R0:W-:Y:S04]  /*a0f0*/  STL.64 [R1+0xb48], R26 ;  /* 0x000b481a01007387 */ /* 0x0001e80000100a00 */
[----:B------:R-:W3:Y:S04]  /*a100*/  LDL.LU R24, [R1+0xd0] ;  /* 0x0000d00001187983 */ /* 0x000ee80000300800 */
[----:B------:R-:W3:Y:S04]  /*a110*/  LDL.LU R25, [R1+0xd4] ;  /* 0x0000d40001197983 */ /* 0x000ee80000300800 */
[----:B0-----:R-:W3:Y:S04]  /*a120*/  LDL.LU R26, [R1+0xd8] ;  /* 0x0000d800011a7983 */ /* 0x001ee80000300800 */
[----:B------:R-:W3:Y:S01]  /*a130*/  LDL.LU R27, [R1+0xdc] ;  /* 0x0000dc00011b7983 */ /* 0x000ee20000300800 */
[----:B--2---:R-:W-:Y:S01]  /*a140*/  HMMA.16816.F32.BF16 R20, R4, R18, R20 ;  /* 0x000000120414723c */ /* 0x004fe20000041814 */
[----:B------:R-:W-:-:S02]  /*a150*/  IMAD.MOV.U32 R0, RZ, RZ, R18 ;  /* 0x000000ffff007224 */ /* 0x000fc400078e0012 */
[----:B------:R-:W-:Y:S11]  /*a160*/  IMAD.MOV.U32 R29, RZ, RZ, R19 ;  /* 0x000000ffff1d7224 */ /* 0x000ff600078e0013 */
[----:B------:R-:W-:Y:S09]  /*a170*/  @!UPT UIADD3 URZ, URZ, URZ, URZ ;  /* 0x0000003f3f3ff290 */ /* 0x000ff2000fffe03f */
[----:B------:R-:W-:Y:S04]  /*a180*/  STL.64 [R1+0x330], R20 ;  /* 0x0003301401007387 */ /* 0x000fe80000100a00 */
[----:B------:R0:W-:Y:S04]  /*a190*/  STL.64 [R1+0x338], R22 ;  /* 0x0003381601007387 */ /* 0x0001e80000100a00 */
[----:B0-----:R-:W2:Y:S04]  /*a1a0*/  LDL.LU.64 R22, [R1+0xbc0] ;  /* 0x000bc00001167983 */ /* 0x001ea80000300a00 */
[----:B------:R-:W2:Y:S04]  /*a1b0*/  LDL.LU.64 R20, [R1+0xbb8] ;  /* 0x000bb80001147983 */ /* 0x000ea80000300a00 */
[----:B------:R-:W2:Y:S01]  /*a1c0*/  LDL.LU.64 R18, [R1+0xbb0] ;  /* 0x000bb00001127983 */ /* 0x000ea20000300a00 */
[C---:B---3--:R-:W-:Y:S08]  /*a1d0*/  HMMA.16816.F32.BF16 R24, R4.reuse, R14, R24 ;  /* 0x0000000e0418723c */ /* 0x048ff00000041818 */
[C---:B--2---:R-:W-:Y:S01]  /*a1e0*/  HMMA.16816.F32.BF16 R16, R4.reuse, R18, R20 ;  /* 0x000000120410723c */ /* 0x044fe20000041814 */
[----:B------:R-:W2:Y:S04]  /*a1f0*/  LDL.LU.64 R22, [R1+0xba8] ;  /* 0x000ba80001167983 */ /* 0x000ea80000300a00 */
[----:B------:R-:W2:Y:S11]  /*a200*/  LDL.LU.64 R20, [R1+0xba0] ;  /* 0x000ba00001147983 */ /* 0x000eb60000300a00 */
[----:B------:R-:W-:Y:S07]  /*a210*/  @!UPT UIADD3 URZ, URZ, URZ, URZ ;  /* 0x0000003f3f3ff290 */ /* 0x000fee000fffe03f */
[----:B------:R-:W-:Y:S04]  /*a220*/  STL.64 [R1+0x320], R16 ;  /* 0x0003201001007387 */ /* 0x000fe80000100a00 */
[----:B------:R0:W-:Y:S04]  /*a230*/  STL.64 [R1+0x328], R18 ;  /* 0x0003281201007387 */ /* 0x0001e80000100a00 */
[----:B0-----:R-:W3:Y:S04]  /*a240*/  LDL.LU.64 R18, [R1+0xb98] ;  /* 0x000b980001127983 */ /* 0x001ee80000300a00 */
[----:B------:R-:W3:Y:S04]  /*a250*/  LDL.LU.64 R16, [R1+0xb90] ;  /* 0x000b900001107983 */ /* 0x000ee80000300a00 */
[----:B------:R-:W-:Y:S04]  /*a260*/  STL.64 [R1+0xb30], R14 ;  /* 0x000b300e01007387 */ /* 0x000fe80000100a00 */
[----:B------:R0:W-:Y:S04]  /*a270*/  STL.64 [R1+0xb28], R12 ;  /* 0x000b280c01007387 */ /* 0x0001e80000100a00 */
[----:B------:R-:W-:Y:S04]  /*a280*/  STL.64 [R1+0x310], R24 ;  /* 0x0003101801007387 */ /* 0x000fe80000100a00 */
[----:B------:R1:W-:Y:S04]  /*a290*/  STL.64 [R1+0x318], R26 ;  /* 0x0003181a01007387 */ /* 0x0003e80000100a00 */
[----:B0-----:R-:W4:Y:S01]  /*a2a0*/  LDL.LU R12, [R1+0x170] ;  /* 0x00017000010c7983 */ /* 0x001f220000300800 */
[----:B--2---:R-:W-:Y:S11]  /*a2b0*/  HMMA.16816.F32.BF16 R4, R4, R10, R20 ;  /* 0x0000000a0404723c */ /* 0x004ff60000041814 */
[----:B------:R-:W-:Y:S11]  /*a2c0*/  @!UPT UIADD3 URZ, URZ, URZ, URZ ;  /* 0x0000003f3f3ff290 */ /* 0x000ff6000fffe03f */
[----:B------:R-:W-:Y:S01]  /*a2d0*/  @!UPT UIADD3 URZ, URZ, URZ, URZ ;  /* 0x0000003f3f3ff290 */ /* 0x000fe2000fffe03f */
[----:B------:R-:W-:Y:S04]  /*a2e0*/  STL.64 [R1+0x300], R4 ;  /* 0x0003000401007387 */ /* 0x000fe80000100a00 */
[----:B------:R-:W-:Y:S04]  /*a2f0*/  STL.64 [R1+0x308], R6 ;  /* 0x0003080601007387 */ /* 0x000fe80000100a00 */
[----:B------:R-:W4:Y:S04]  /*a300*/  LDL.LU R13, [R1+0x174] ;  /* 0x00017400010d7983 */ /* 0x000f280000300800 */
[----:B------:R-:W2:Y:S04]  /*a310*/  LDL.LU R14, [R1+0x178] ;  /* 0x00017800010e7983 */ /* 0x000ea80000300800 */
[----:B------:R-:W2:Y:S04]  /*a320*/  LDL.LU R15, [R1+0x17c] ;  /* 0x00017c00010f7983 */ /* 0x000ea80000300800 */
[----:B-1----:R-:W2:Y:S04]  /*a330*/  LDL.LU.64 R26, [R1+0x38] ;  /* 0x00003800011a7983 */ /* 0x002ea80000300a00 */
[----:B--2---:R0:W-:Y:S04]  /*a340*/  STL.64 [R1+0xb60], R26 ;  /* 0x000b601a01007387 */ /* 0x0041e80000100a00 */
[----:B------:R-:W2:Y:S04]  /*a350*/  LDL.LU R24, [R1+0x1e0] ;  /* 0x0001e00001187983 */ /* 0x000ea80000300800 */
[----:B------:R-:W2:Y:S04]  /*a360*/  LDL.LU R25, [R1+0x1e4] ;  /* 0x0001e40001197983 */ /* 0x000ea80000300800 */
[----:B0-----:R-:W2:Y:S04]  /*a370*/  LDL.LU R26, [R1+0x1e8] ;  /* 0x0001e800011a7983 */ /* 0x001ea80000300800 */
[----:B------:R-:W2:Y:S04]  /*a380*/  LDL.LU R27, [R1+0x1ec] ;  /* 0x0001ec00011b7983 */ /* 0x000ea80000300800 */
[----:B------:R-:W3:Y:S04]  /*a390*/  LDL.LU R20, [R1+0x1f0] ;  /* 0x0001f00001147983 */ /* 0x000ee80000300800 */
[----:B------:R-:W3:Y:S04]  /*a3a0*/  LDL.LU R21, [R1+0x1f4] ;  /* 0x0001f40001157983 */ /* 0x000ee80000300800 */
[----:B------:R-:W3:Y:S04]  /*a3b0*/  LDL.LU R22, [R1+0x1f8] ;  /* 0x0001f80001167983 */ /* 0x000ee80000300800 */
[----:B------:R-:W3:Y:S04]  /*a3c0*/  LDL.LU R23, [R1+0x1fc] ;  /* 0x0001fc0001177983 */ /* 0x000ee80000300800 */
[----:B--2---:R0:W-:Y:S04]  /*a3d0*/  STL.64 [R1+0xb80], R26 ;  /* 0x000b801a01007387 */ /* 0x0041e80000100a00 */
[----:B------:R-:W-:Y:S04]  /*a3e0*/  STL.64 [R1+0xb78], R24 ;  /* 0x000b781801007387 */ /* 0x000fe80000100a00 */
[----:B0-----:R-:W3:Y:S04]  /*a3f0*/  LDL.LU.64 R26, [R1+0x58] ;  /* 0x00005800011a7983 */ /* 0x001ee80000300a00 */
[----:B------:R-:W-:Y:S04]  /*a400*/  STL.64 [R1+0xb40], R14 ;  /* 0x000b400e01007387 */ /* 0x000fe80000100a00 */
[----:B----4-:R0:W-:Y:S04]  /*a410*/  STL.64 [R1+0xb38], R12 ;  /* 0x000b380c01007387 */ /* 0x0101e80000100a00 */
[----:B0-----:R-:W2:Y:S04]  /*a420*/  LDL.LU R12, [R1+0x1c0] ;  /* 0x0001c000010c7983 */ /* 0x001ea80000300800 */
[----:B------:R-:W2:Y:S04]  /*a430*/  LDL.LU R13, [R1+0x1c4] ;  /* 0x0001c400010d7983 */ /* 0x000ea80000300800 */
[----:B------:R-:W4:Y:S04]  /*a440*/  LDL.LU R14, [R1+0x1c8] ;  /* 0x0001c800010e7983 */ /* 0x000f280000300800 */
[----:B------:R-:W4:Y:S04]  /*a450*/  LDL.LU R15, [R1+0x1cc] ;  /* 0x0001cc00010f7983 */ /* 0x000f280000300800 */
[----:B----4-:R-:W-:Y:S04]  /*a460*/  STL.64 [R1+0xb58], R14 ;  /* 0x000b580e01007387 */ /* 0x010fe80000100a00 */
[----:B--2---:R0:W-:Y:S04]  /*a470*/  STL.64 [R1+0xb50], R12 ;  /* 0x000b500c01007387 */ /* 0x0041e80000100a00 */
[----:B0-----:R-:W2:Y:S04]  /*a480*/  LDL.LU R12, [R1+0x1d0] ;  /* 0x0001d000010c7983 */ /* 0x001ea80000300800 */
[----:B------:R-:W2:Y:S04]  /*a490*/  LDL.LU R13, [R1+0x1d4] ;  /* 0x0001d400010d7983 */ /* 0x000ea80000300800 */
[----:B------:R-:W4:Y:S04]  /*a4a0*/  LDL.LU R14, [R1+0x1d8] ;  /* 0x0001d800010e7983 */ /* 0x000f280000300800 */
[----:B------:R-:W4:Y:S04]  /*a4b0*/  LDL.LU R15, [R1+0x1dc] ;  /* 0x0001dc00010f7983 */ /* 0x000f280000300800 */
[----:B----4-:R0:W-:Y:S04]  /*a4c0*/  STL.64 [R1+0xb70], R14 ;  /* 0x000b700e01007387 */ /* 0x0101e80000100a00 */
[----:B--2---:R-:W-:Y:S04]  /*a4d0*/  STL.64 [R1+0xb68], R12 ;  /* 0x000b680c01007387 */ /* 0x004fe80000100a00 */
[----:B0-----:R-:W2:Y:S04]  /*a4e0*/  LDL.LU.64 R14, [R1+0x48] ;  /* 0x00004800010e7983 */ /* 0x001ea80000300a00 */
[----:B------:R0:W-:Y:S04]  /*a4f0*/  STL.64 [R1+0xb20], R10 ;  /* 0x000b200a01007387 */ /* 0x0001e80000100a00 */
[----:B------:R-:W-:Y:S04]  /*a500*/  STL.64 [R1+0xb18], R8 ;  /* 0x000b180801007387 */ /* 0x000fe80000100a00 */
[----:B0-----:R-:W4:Y:S04]  /*a510*/  LDL.LU.64 R10, [R1+0x8] ;  /* 0x00000800010a7983 */ /* 0x001f280000300a00 */
[----:B------:R-:W2:Y:S04]  /*a520*/  LDL.LU R4, [R1+0x1a0] ;  /* 0x0001a00001047983 */ /* 0x000ea80000300800 */
[----:B------:R-:W2:Y:S04]  /*a530*/  LDL.LU R5, [R1+0x1a4] ;  /* 0x0001a40001057983 */ /* 0x000ea80000300800 */
[----:B------:R-:W2:Y:S04]  /*a540*/  LDL.LU R6, [R1+0x1a8] ;  /* 0x0001a80001067983 */ /* 0x000ea80000300800 */
[----:B------:R-:W2:Y:S01]  /*a550*/  LDL.LU R7, [R1+0x1ac] ;  /* 0x0001ac0001077983 */ /* 0x000ea20000300800 */
[----:B---3--:R-:W-:Y:S03]  /*a560*/  HMMA.16816.F32.BF16 R20, R16, R26, R20 ;  /* 0x0000001a1014723c */ /* 0x008fe60000041814 */
[----:B--2---:R-:W-:Y:S04]  /*a570*/  STL.64 [R1+0xa88], R6 ;  /* 0x000a880601007387 */ /* 0x004fe80000100a00 */
[----:B------:R0:W-:Y:S04]  /*a580*/  STL.64 [R1+0xa80], R4 ;  /* 0x000a800401007387 */ /* 0x0001e80000100a00 */
[----:B0-----:R-:W2:Y:S04]  /*a590*/  LDL.LU R4, [R1+0x210] ;  /* 0x0002100001047983 */ /* 0x001ea80000300800 */
[----:B------:R-:W2:Y:S04]  /*a5a0*/  LDL.LU R5, [R1+0x214] ;  /* 0x0002140001057983 */ /* 0x000ea80000300800 */
[----:B------:R-:W3:Y:S04]  /*a5b0*/  LDL.LU R6, [R1+0x218] ;  /* 0x0002180001067983 */ /* 0x000ee80000300800 */
[----:B------:R-:W3:Y:S04]  /*a5c0*/  LDL.LU R7, [R1+0x21c] ;  /* 0x00021c0001077983 */ /* 0x000ee80000300800 */
[----:B---3--:R0:W-:Y:S04]  /*a5d0*/  STL.64 [R1+0xa98], R6 ;  /* 0x000a980601007387 */ /* 0x0081e80000100a00 */
[----:B--2---:R-:W-:Y:S01]  /*a5e0*/  STL.64 [R1+0xa90], R4 ;  /* 0x000a900401007387 */ /* 0x004fe20000100a00 */
[----:B0-----:R-:W-:-:S03]  /*a5f0*/  IMAD.MOV.U32 R6, RZ, RZ, R0 ;  /* 0x000000ffff067224 */ /* 0x001fc600078e0000 */
[----:B------:R-:W2:Y:S04]  /*a600*/  LDL.LU R0, [R1+0xb88] ;  /* 0x000b880001007983 */ /* 0x000ea80000300800 */
[----:B------:R0:W-:Y:S04]  /*a610*/  STL.64 [R1+0xc0], R20 ;  /* 0x0000c01401007387 */ /* 0x0001e80000100a00 */
[----:B------:R-:W-:Y:S01]  /*a620*/  STL.64 [R1+0xc8], R22 ;  /* 0x0000c81601007387 */ /* 0x000fe20000100a00 */
[----:B0-----:R-:W-:Y:S02]  /*a630*/  IMAD.MOV.U32 R21, RZ, RZ, R26 ;  /* 0x000000ffff157224 */ /* 0x001fe400078e001a */
[----:B------:R-:W-:-:S02]  /*a640*/  IMAD.MOV.U32 R20, RZ, RZ, R27 ;  /* 0x000000ffff147224 */ /* 0x000fc400078e001b */
[----:B------:R-:W3:Y:S04]  /*a650*/  LDL.LU.64 R26, [R1+0xb80] ;  /* 0x000b8000011a7983 */ /* 0x000ee80000300a00 */
[----:B------:R-:W3:Y:S01]  /*a660*/  LDL.LU.64 R24, [R1+0xb78] ;  /* 0x000b780001187983 */ /* 0x000ee20000300a00 */
[----:B------:R-:W-:Y:S02]  /*a670*/  IMAD.MOV.U32 R5, RZ, RZ, R14 ;  /* 0x000000ffff057224 */ /* 0x000fe400078e000e */
[----:B------:R-:W-:Y:S02]  /*a680*/  IMAD.MOV.U32 R4, RZ, RZ, R15 ;  /* 0x000000ffff047224 */ /* 0x000fe400078e000f */
[----:B------:R-:W-:Y:S01]  /*a690*/  IMAD.MOV.U32 R7, RZ, RZ, R29 ;  /* 0x000000ffff077224 */ /* 0x000fe200078e001d */
[----:B---3--:R-:W-:Y:S01]  /*a6a0*/  HMMA.16816.F32.BF16 R24, R16, R14, R24 ;  /* 0x0000000e1018723c */ /* 0x008fe20000041818 */
[----:B------:R-:W3:Y:S04]  /*a6b0*/  LDL.LU.64 R14, [R1+0xb70] ;  /* 0x000b7000010e7983 */ /* 0x000ee80000300a00 */
[----:B------:R-:W3:Y:S11]  /*a6c0*/  LDL.LU.64 R12, [R1+0xb68] ;  /* 0x000b6800010c7983 */ /* 0x000ef60000300a00 */
[----:B------:R-:W-:Y:S07]  /*a6d0*/  @!UPT UIADD3 URZ, URZ, URZ, URZ ;  /* 0x0000003f3f3ff290 */ /* 0x000fee000fffe03f */
[----:B------:R-:W-:Y:S01]  /*a6e0*/  STL.64 [R1+0xb0], R24 ;  /* 0x0000b01801007387 */ /* 0x000fe20000100a00 */
[----:B------:R-:W-:-:S03]  /*a6f0*/  IMAD.MOV.U32 R29, RZ, RZ, R26 ;  /* 0x000000ffff1d7224 */ /* 0x000fc600078e001a */
[----:B------:R0:W-:Y:S04]  /*a700*/  STL [R1+0xbc], R27 ;  /* 0x0000bc1b01007387 */ /* 0x0001e80000100800 */
[----:B0-----:R-:W3:Y:S04]  /*a710*/  LDL.LU.64 R26, [R1+0xb60] ;  /* 0x000b6000011a7983 */ /* 0x001ee80000300a00 */
[----:B------:R-:W-:Y:S01]  /*a720*/  STL [R1+0xa4c], R29 ;  /* 0x000a4c1d01007387 */ /* 0x000fe20000100800 */
[----:B---3--:R-:W-:Y:S01]  /*a730*/  HMMA.16816.F32.BF16 R12, R16, R26, R12 ;  /* 0x0000001a100c723c */ /* 0x008fe2000004180c */
[----:B------:R-:W-:-:S02]  /*a740*/  IMAD.MOV.U32 R9, RZ, RZ, R26 ;  /* 0x000000ffff097224 */ /* 0x000fc400078e001a */
[----:B------:R-:W-:Y:S11]  /*a750*/  IMAD.MOV.U32 R8, RZ, RZ, R27 ;  /* 0x000000ffff087224 */ /* 0x000ff600078e001b */
[----:B------:R-:W-:Y:S09]  /*a760*/  @!UPT UIADD3 URZ, URZ, URZ, URZ ;  /* 0x0000003f3f3ff290 */ /* 0x000ff2000fffe03f */
[----:B------:R-:W-:Y:S04]  /*a770*/  STL.64 [R1+0xa0], R12 ;  /* 0x0000a00c01007387 */ /* 0x000fe80000100a00 */
[----:B------:R0:W-:Y:S04]  /*a780*/  STL.64 [R1+0xa8], R14 ;  /* 0x0000a80e01007387 */ /* 0x0001e80000100a00 */
[----:B0-----:R-:W3:Y:S04]  /*a790*/  LDL.LU.64 R14, [R1+0xb58] ;  /* 0x000b5800010e7983 */ /* 0x001ee80000300a00 */
[----:B------:R-:W3:Y:S04]  /*a7a0*/  LDL.LU.64 R12, [R1+0xb50] ;  /* 0x000b5000010c7983 */ /* 0x000ee80000300a00 */
[----:B------:R-:W3:Y:S02]  /*a7b0*/  LDL.LU.64 R26, [R1+0xb48] ;  /* 0x000b4800011a7983 */ /* 0x000ee40000300a00 */
[----:B---3--:R-:W-:Y:S11]  /*a7c0*/  HMMA.16816.F32.BF16 R12, R16, R26, R12 ;  /* 0x0000001a100c723c */ /* 0x008ff6000004180c */
[----:B------:R-:W-:Y:S11]  /*a7d0*/  @!UPT UIADD3 URZ, URZ, URZ, URZ ;  /* 0x0000003f3f3ff290 */ /* 0x000ff6000fffe03f */
[----:B------:R-:W-:Y:S01]  /*a7e0*/  @!UPT UIADD3 URZ, URZ, URZ, URZ ;  /* 0x0000003f3f3ff290 */ /* 0x000fe2000fffe03f */
[----:B------:R-:W-:Y:S04]  /*a7f0*/  STL.64 [R1+0x90], R12 ;  /* 0x0000900c01007387 */ /* 0x000fe80000100a00 */
[----:B------:R0:W-:Y:S04]  /*a800*/  STL.64 [R1+0x98], R14 ;  /* 0x0000980e01007387 */ /* 0x0001e80000100a00 */
[----:B0-----:R-:W3:Y:S04]  /*a810*/  LDL.LU.64 R14, [R1+0xb40] ;  /* 0x000b4000010e7983 */ /* 0x001ee80000300a00 */
[----:B------:R-:W3:Y:S04]  /*a820*/  LDL.LU.64 R12, [R1+0xb38] ;  /* 0x000b3800010c7983 */ /* 0x000ee80000300a00 */
[----:B------:R0:W-:Y:S02]  /*a830*/  STL.64 [R1+0xac0], R26 ;  /* 0x000ac01a01007387 */ /* 0x0001e40000100a00 */
[----:B0-----:R-:W-:-:S02]  /*a840*/  IMAD.MOV.U32 R26, RZ, RZ, R9 ;  /* 0x000000ffff1a7224 */ /* 0x001fc400078e0009 */
[----:B------:R-:W-:-:S05]  /*a850*/  IMAD.MOV.U32 R27, RZ, RZ, R8 ;  /* 0x000000ffff1b7224 */ /* 0x000fca00078e0008 */
[----:B------:R0:W-:Y:S02]  /*a860*/  STL.64 [R1+0xad8], R26 ;  /* 0x000ad81a01007387 */ /* 0x0001e40000100a00 */
[----:B0-----:R-:W-:Y:S02]  /*a870*/  IMAD.MOV.U32 R26, RZ, RZ, R5 ;  /* 0x000000ffff1a7224 */ /* 0x001fe400078e0005 */
[----:B------:R-:W-:-:S05]  /*a880*/  IMAD.MOV.U32 R27, RZ, RZ, R4 ;  /* 0x000000ffff1b7224 */ /* 0x000fca00078e0004 */
[----:B------:R0:W-:Y:S04]  /*a890*/  STL.64 [R1+0xaf0], R26 ;  /* 0x000af01a01007387 */ /* 0x0001e80000100a00 */
[----:B------:R-:W2:Y:S04]  /*a8a0*/  LDL.LU R24, [R1+0x160] ;  /* 0x0001600001187983 */ /* 0x000ea80000300800 */
[----:B------:R-:W2:Y:S04]  /*a8b0*/  LDL.LU R25, [R1+0x164] ;  /* 0x0001640001197983 */ /* 0x000ea80000300800 */
[----:B0-----:R-:W2:Y:S04]  /*a8c0*/  LDL.LU R26, [R1+0x168] ;  /* 0x00016800011a7983 */ /* 0x001ea80000300800 */
[----:B------:R-:W2:Y:S01]  /*a8d0*/  LDL.LU R27, [R1+0x16c] ;  /* 0x00016c00011b7983 */ /* 0x000ea20000300800 */
[----:B----4-:R-:W-:-:S02]  /*a8e0*/  IMAD.MOV.U32 R5, RZ, RZ, R10 ;  /* 0x000000ffff057224 */ /* 0x010fc400078e000a */
[----:B------:R-:W-:Y:S01]  /*a8f0*/  IMAD.MOV.U32 R4, RZ, RZ, R11 ;  /* 0x000000ffff047224 */ /* 0x000fe200078e000b */
[C---:B---3--:R-:W-:Y:S11]  /*a900*/  HMMA.16816.F32.BF16 R12, R16.reuse, R6, R12 ;  /* 0x00000006100c723c */ /* 0x048ff6000004180c */
[----:B------:R-:W-:Y:S11]  /*a910*/  @!UPT UIADD3 URZ, URZ, URZ, URZ ;  /* 0x0000003f3f3ff290 */ /* 0x000ff6000fffe03f */
[----:B------:R-:W-:Y:S01]  /*a920*/  @!UPT UIADD3 URZ, URZ, URZ, URZ ;  /* 0x0000003f3f3ff290 */ /* 0x000fe2000fffe03f */
[----:B------:R-:W-:Y:S04]  /*a930*/  STL.64 [R1+0x2d0], R12 ;  /* 0x0002d00c01007387 */ /* 0x000fe80000100a00 */
[----:B------:R0:W-:Y:S04]  /*a940*/  STL.64 [R1+0x2d8], R14 ;  /* 0x0002d80e01007387 */ /* 0x0001e80000100a00 */
[----:B0-----:R-:W3:Y:S04]  /*a950*/  LDL.LU.64 R14, [R1+0xb30] ;  /* 0x000b3000010e7983 */ /* 0x001ee80000300a00 */
[----:B------:R-:W4:Y:S01]  /*a960*/  LDL.LU.64 R12, [R1+0xb28] ;  /* 0x000b2800010c7983 */ /* 0x000f220000300a00 */
[----:B--2---:R-:W-:Y:S11]  /*a970*/  HMMA.16816.F32.BF16 R24, R16, R10, R24 ;  /* 0x0000000a1018723c */ /* 0x004ff60000041818 */
[----:B------:R-:W-:Y:S11]  /*a980*/  @!UPT UIADD3 URZ, URZ, URZ, URZ ;  /* 0x0000003f3f3ff290 */ /* 0x000ff6000fffe03f */
[----:B------:R-:W-:Y:S01]  /*a990*/  @!UPT UIADD3 URZ, URZ, URZ, URZ ;  /* 0x0000003f3f3ff290 */ /* 0x000fe2000fffe03f */
[----:B------:R-:W-:Y:S04]  /*a9a0*/  STL.64 [R1+0x2c0], R24 ;  /* 0x0002c01801007387 */ /* 0x000fe80000100a00 */
[----:B------:R0:W-:Y:S04]  /*a9b0*/  STL.64 [R1+0x2c8], R26 ;  /* 0x0002c81a01007387 */ /* 0x0001e80000100a00 */
[----:B------:R-:W3:Y:S04]  /*a9c0*/  LDL.LU R8, [R1+0x150] ;  /* 0x0001500001087983 */ /* 0x000ee80000300800 */
[----:B------:R-:W3:Y:S04]  /*a9d0*/  LDL.LU R9, [R1+0x154] ;  /* 0x0001540001097983 */ /* 0x000ee80000300800 */
[----:B------:R-:W3:Y:S01]  /*a9e0*/  LDL.LU R10, [R1+0x158] ;  /* 0x00015800010a7983 */ /* 0x000ee20000300800 */
[----:B0-----:R-:W-:-:S02]  /*a9f0*/  IMAD.MOV.U32 R27, RZ, RZ, R20 ;  /* 0x000000ffff1b7224 */ /* 0x001fc400078e0014 */
[----:B------:R-:W-:Y:S01]  /*aa00*/  IMAD.MOV.U32 R26, RZ, RZ, R21 ;  /* 0x000000ffff1a7224 */ /* 0x000fe200078e0015 */
[----:B------:R-:W3:Y:S04]  /*aa10*/  LDL.LU R11, [R1+0x15c] ;  /* 0x00015c00010b7983 */ /* 0x000ee80000300800 */
[----:B------:R-:W2:Y:S04]  /*aa20*/  LDL.LU R20, [R1+0x130] ;  /* 0x0001300001147983 */ /* 0x000ea80000300800 */
[----:B------:R-:W2:Y:S04]  /*aa30*/  LDL.LU R21, [R1+0x134] ;  /* 0x0001340001157983 */ /* 0x000ea80000300800 */
[----:B------:R-:W2:Y:S04]  /*aa40*/  LDL.LU R22, [R1+0x138] ;  /* 0x0001380001167983 */ /* 0x000ea80000300800 */
[----:B------:R-:W2:Y:S04]  /*aa50*/  LDL.LU R23, [R1+0x13c] ;  /* 0x00013c0001177983 */ /* 0x000ea80000300800 */
[----:B------:R-:W-:Y:S04]  /*aa60*/  STL.64 [R1+0xab8], R6 ;  /* 0x000ab80601007387 */ /* 0x000fe80000100a00 */
[----:B------:R0:W-:Y:S04]  /*aa70*/  STL.64 [R1+0xab0], R4 ;  /* 0x000ab00401007387 */ /* 0x0001e80000100a00 */
[----:B0-----:R-:W2:Y:S04]  /*aa80*/  LDL.LU R4, [R1+0x230] ;  /* 0x0002300001047983 */ /* 0x001ea80000300800 */
[----:B------:R-:W2:Y:S04]  /*aa90*/  LDL.LU R5, [R1+0x234] ;  /* 0x0002340001057983 */ /* 0x000ea80000300800 */
[----:B------:R-:W2:Y:S04]  /*aaa0*/  LDL.LU R6, [R1+0x238] ;  /* 0x0002380001067983 */ /* 0x000ea80000300800 */
[----:B------:R-:W2:Y:S04]  /*aab0*/  LDL.LU R7, [R1+0x23c] ;  /* 0x00023c0001077983 */ /* 0x000ea80000300800 */
[----:B--2---:R-:W-:Y:S04]  /*aac0*/  STL.64 [R1+0xad0], R6 ;  /* 0x000ad00601007387 */ /* 0x004fe80000100a00 */
[----:B------:R0:W-:Y:S04]  /*aad0*/  STL.64 [R1+0xac8], R4 ;  /* 0x000ac80401007387 */ /* 0x0001e80000100a00 */
[----:B0-----:R-:W2:Y:S04]  /*aae0*/  LDL.LU R4, [R1+0x240] ;  /* 0x0002400001047983 */ /* 0x001ea80000300800 */
[----:B------:R-:W2:Y:S04]  /*aaf0*/  LDL.LU R5, [R1+0x244] ;  /* 0x0002440001057983 */ /* 0x000ea80000300800 */
[----:B------:R-:W2:Y:S04]  /*ab00*/  LDL.LU R6, [R1+0x248] ;  /* 0x0002480001067983 */ /* 0x000ea80000300800 */
[----:B------:R-:W2:Y:S01]  /*ab10*/  LDL.LU R7, [R1+0x24c] ;  /* 0x00024c0001077983 */ /* 0x000ea20000300800 */
[C---:B---3--:R-:W-:Y:S03]  /*ab20*/  HMMA.16816.F32.BF16 R8, R16.reuse, R14, R8 ;  /* 0x0000000e1008723c */ /* 0x048fe60000041808 */
[----:B--2---:R-:W-:Y:S04]  /*ab30*/  STL.64 [R1+0xae8], R6 ;  /* 0x000ae80601007387 */ /* 0x004fe80000100a00 */
[----:B------:R0:W-:Y:S04]  /*ab40*/  STL.64 [R1+0xae0], R4 ;  /* 0x000ae00401007387 */ /* 0x0001e80000100a00 */
[----:B0-----:R-:W2:Y:S04]  /*ab50*/  LDL.LU R4, [R1+0x250] ;  /* 0x0002500001047983 */ /* 0x001ea80000300800 */
[----:B------:R-:W2:Y:S04]  /*ab60*/  LDL.LU R5, [R1+0x254] ;  /* 0x0002540001057983 */ /* 0x000ea80000300800 */
[----:B------:R-:W3:Y:S04]  /*ab70*/  LDL.LU R6, [R1+0x258] ;  /* 0x0002580001067983 */ /* 0x000ee80000300800 */
[----:B------:R-:W3:Y:S04]  /*ab80*/  LDL.LU R7, [R1+0x25c] ;  /* 0x00025c0001077983 */ /* 0x000ee80000300800 */
[----:B---3--:R-:W-:Y:S04]  /*ab90*/  STL.64 [R1+0xb00], R6 ;  /* 0x000b000601007387 */ /* 0x008fe80000100a00 */
[----:B--2---:R0:W-:Y:S04]  /*aba0*/  STL.64 [R1+0xaf8], R4 ;  /* 0x000af80401007387 */ /* 0x0041e80000100a00 */
[----:B0-----:R-:W2:Y:S04]  /*abb0*/  LDL.LU R4, [R1+0x260] ;  /* 0x0002600001047983 */ /* 0x001ea80000300800 */
[----:B------:R-:W2:Y:S04]  /*abc0*/  LDL.LU R5, [R1+0x264] ;  /* 0x0002640001057983 */ /* 0x000ea80000300800 */
[----:B------:R-:W2:Y:S04]  /*abd0*/  LDL.LU R6, [R1+0x268] ;  /* 0x0002680001067983 */ /* 0x000ea80000300800 */
[----:B------:R-:W2:Y:S04]  /*abe0*/  LDL.LU R7, [R1+0x26c] ;  /* 0x00026c0001077983 */ /* 0x000ea80000300800 */
[----:B------:R-:W-:Y:S04]  /*abf0*/  STL.64 [R1+0x2b0], R8 ;  /* 0x0002b00801007387 */ /* 0x000fe80000100a00 */
[----:B------:R0:W-:Y:S04]  /*ac00*/  STL.64 [R1+0x2b8], R10 ;  /* 0x0002b80a01007387 */ /* 0x0001e80000100a00 */
[----:B0-----:R-:W3:Y:S04]  /*ac10*/  LDL.LU.64 R10, [R1+0xb20] ;  /* 0x000b2000010a7983 */ /* 0x001ee80000300a00 */
[----:B------:R-:W2:Y:S04]  /*ac20*/  LDL.LU.64 R8, [R1+0xb18] ;  /* 0x000b180001087983 */ /* 0x000ea80000300a00 */
[----:B------:R-:W-:Y:S04]  /*ac30*/  STL.64 [R1+0xaa8], R14 ;  /* 0x000aa80e01007387 */ /* 0x000fe80000100a00 */
[----:B----4-:R0:W-:Y:S04]  /*ac40*/  STL.64 [R1+0xaa0], R12 ;  /* 0x000aa00c01007387 */ /* 0x0101e80000100a00 */
[----:B0-----:R-:W4:Y:S04]  /*ac50*/  LDL.LU R12, [R1+0x220] ;  /* 0x00022000010c7983 */ /* 0x001f280000300800 */
[----:B------:R-:W4:Y:S04]  /*ac60*/  LDL.LU R13, [R1+0x224] ;  /* 0x00022400010d7983 */ /* 0x000f280000300800 */
[----:B------:R-:W4:Y:S04]  /*ac70*/  LDL.LU R14, [R1+0x228] ;  /* 0x00022800010e7983 */ /* 0x000f280000300800 */
[----:B------:R-:W4:Y:S01]  /*ac80*/  LDL.LU R15, [R1+0x22c] ;  /* 0x00022c00010f7983 */ /* 0x000f220000300800 */
[----:B---3--:R-:W-:Y:S03]  /*ac90*/  HMMA.16816.F32.BF16 R16, R16, R10, R20 ;  /* 0x0000000a1010723c */ /* 0x008fe60000041814 */
[----:B------:R-:W2:Y:S04]  /*aca0*/  LDL.LU.64 R22, [R1+0xb10] ;  /* 0x000b100001167983 */ /* 0x000ea80000300a00 */
[----:B------:R-:W2:Y:S11]  /*acb0*/  LDL.LU.64 R20, [R1+0xb08] ;  /* 0x000b080001147983 */ /* 0x000eb60000300a00 */
[----:B------:R-:W-:Y:S05]  /*acc0*/  @!UPT UIADD3 URZ, URZ, URZ, URZ ;  /* 0x0000003f3f3ff290 */ /* 0x000fea000fffe03f */
[----:B------:R0:W-:Y:S04]  /*acd0*/  STL.64 [R1+0x2a0], R16 ;  /* 0x0002a01001007387 */ /* 0x0001e80000100a00 */
[----:B------:R1:W-:Y:S04]  /*ace0*/  STL.64 [R1+0x2a8], R18 ;  /* 0x0002a81201007387 */ /* 0x0003e80000100a00 */
[----:B0-----:R-:W3:Y:S04]  /*acf0*/  LDL.LU R16, [R1+0x200] ;  /* 0x0002000001107983 */ /* 0x001ee80000300800 */
[----:B------:R-:W3:Y:S04]  /*ad00*/  LDL.LU R17, [R1+0x204] ;  /* 0x0002040001117983 */ /* 0x000ee80000300800 */
[----:B-1----:R-:W3:Y:S01]  /*ad10*/  LDL.LU R18, [R1+0x208] ;  /* 0x0002080001127983 */ /* 0x002ee20000300800 */
[C---:B--2---:R-:W-:Y:S03]  /*ad20*/  HMMA.16816.F32.BF16 R24, R20.reuse, R26, R4 ;  /* 0x0000001a1418723c */ /* 0x044fe60000041804 */
[----:B------:R-:W2:Y:S04]  /*ad30*/  LDL.LU.64 R6, [R1+0xb00] ;  /* 0x000b000001067983 */ /* 0x000ea80000300a00 */
[----:B------:R-:W2:Y:S11]  /*ad40*/  LDL.LU.64 R4, [R1+0xaf8] ;  /* 0x000af80001047983 */ /* 0x000eb60000300a00 */
[----:B------:R-:W-:Y:S05]  /*ad50*/  @!UPT UIADD3 URZ, URZ, URZ, URZ ;  /* 0x0000003f3f3ff290 */ /* 0x000fea000fffe03f */
[----:B------:R-:W-:Y:S04]  /*ad60*/  STL.64 [R1+0x80], R24 ;  /* 0x0000801801007387 */ /* 0x000fe80000100a00 */
[----:B------:R0:W-:Y:S04]  /*ad70*/  STL.64 [R1+0x88], R26 ;  /* 0x0000881a01007387 */ /* 0x0001e80000100a00 */
[----:B0-----:R-:W2:Y:S02]  /*ad80*/  LDL.LU.64 R26, [R1+0xaf0] ;  /* 0x000af000011a7983 */ /* 0x001ea40000300a00 */
[----:B--2---:R-:W-:Y:S02]  /*ad90*/  HMMA.16816.F32.BF16 R24, R20, R26, R4 ;  /* 0x0000001a1418723c */ /* 0x004fe40000041804 */
[----:B------:R-:W2:Y:S04]  /*ada0*/  LDL.LU.64 R6, [R1+0xae8] ;  /* 0x000ae80001067983 */ /* 0x000ea80000300a00 */
[----:B------:R-:W2:Y:S11]  /*adb0*/  LDL.LU.64 R4, [R1+0xae0] ;  /* 0x000ae00001047983 */ /* 0x000eb60000300a00 */
[----:B------:R-:W-:Y:S06]  /*adc0*/  @!UPT UIADD3 URZ, URZ, URZ, URZ ;  /* 0x0000003f3f3ff290 */ /* 0x000fec000fffe03f */
[----:B------:R-:W-:Y:S04]  /*add0*/  STL [R1+0x70], R24 ;  /* 0x0000701801007387 */ /* 0x000fe80000100800 */
[----:B------:R0:W-:Y:S04]  /*ade0*/  STL.64 [R1+0x78], R26 ;  /* 0x0000781a01007387 */ /* 0x0001e80000100a00 */
[----:B0-----:R-:W2:Y:S01]  /*adf0*/  LDL.LU.64 R26, [R1+0xad8] ;  /* 0x000ad800011a7983 */ /* 0x001ea20000300a00 */
[----:B------:R-:W-:Y:S02]  /*ae00*/  IMAD.MOV.U32 R29, RZ, RZ, R25 ;  /* 0x000000ffff1d7224 */ /* 0x000fe400078e0019 */
[----:B------:R-:W-:-:S02]  /*ae10*/  IMAD.MOV.U32 R19, RZ, RZ, R0 ;  /* 0x000000ffff137224 */ /* 0x000fc400078e0000 */
[----:B------:R-:W3:Y:S04]  /*ae20*/  LDL R0, [R1+0x388] ;  /* 0x0003880001007983 */ /* 0x000ee80000100800 */
[----:B------:R-:W-:Y:S01]  /*ae30*/  STL [R1+0xa50], R29 ;  /* 0x000a501d01007387 */ /* 0x000fe20000100800 */
[C---:B--2---:R-:W-:Y:S03]  /*ae40*/  HMMA.16816.F32.BF16 R24, R20.reuse, R26, R4 ;  /* 0x0000001a1418723c */ /* 0x044fe60000041804 */
[----:B------:R-:W2:Y:S04]  /*ae50*/  LDL.LU.64 R6, [R1+0xad0] ;  /* 0x000ad00001067983 */ /* 0x000ea80000300a00 */
[----:B------:R-:W2:Y:S11]  /*ae60*/  LDL.LU.64 R4, [R1+0xac8] ;  /* 0x000ac80001047983 */ /* 0x000eb60000300a00 */
[----:B------:R-:W-:Y:S05]  /*ae70*/  @!UPT UIADD3 URZ, URZ, URZ, URZ ;  /* 0x0000003f3f3ff290 */ /* 0x000fea000fffe03f */
[----:B------:R-:W-:Y:S04]  /*ae80*/  STL.64 [R1+0x60], R24 ;  /* 0x0000601801007387 */ /* 0x000fe80000100a00 */
[----:B------:R0:W-:Y:S04]  /*ae90*/  STL.64 [R1+0x68], R26 ;  /* 0x0000681a01007387 */ /* 0x0001e80000100a00 */
[----:B0-----:R-:W2:Y:S02]  /*aea0*/  LDL.LU.64 R26, [R1+0xac0] ;  /* 0x000ac000011a7983 */ /* 0x001ea40000300a00 */
[C---:B--2---:R-:W-:Y:S02]  /*aeb0*/  HMMA.16816.F32.BF16 R24, R20.reuse, R26, R4 ;  /* 0x0000001a1418723c */ /* 0x044fe40000041804 */
[----:B------:R-:W4:Y:S04]  /*aec0*/  LDL.LU.64 R6, [R1+0xab8] ;  /* 0x000ab80001067983 */ /* 0x000f280000300a00 */
[----:B------:R-:W2:Y:S11]  /*aed0*/  LDL.LU.64 R4, [R1+0xab0] ;  /* 0x000ab00001047983 */ /* 0x000eb60000300a00 */
[----:B------:R-:W-:Y:S06]  /*aee0*/  @!UPT UIADD3 URZ, URZ, URZ, URZ ;  /* 0x0000003f3f3ff290 */ /* 0x000fec000fffe03f */
[----:B------:R2:W-:Y:S04]  /*aef0*/  STL.64 [R1+0x978], R26 ;  /* 0x0009781a01007387 */ /* 0x0005e80000100a00 */
[----:B------:R-:W-:Y:S01]  /*af00*/  STL.64 [R1+0x970], R24 ;  /* 0x0009701801007387 */ /* 0x000fe20000100a00 */
[----:B--2---:R-:W-:Y:S02]  /*af10*/  IMAD.MOV.U32 R26, RZ, RZ, R5 ;  /* 0x000000ffff1a7224 */ /* 0x004fe400078e0005 */
[----:B------:R-:W-:Y:S02]  /*af20*/  IMAD.MOV.U32 R27, RZ, RZ, R4 ;  /* 0x000000ffff1b7224 */ /* 0x000fe400078e0004 */
[C---:B----4-:R-:W-:Y:S01]  /*af30*/  HMMA.16816.F32.BF16 R4, R20.reuse, R6, R12 ;  /* 0x000000061404723c */ /* 0x050fe2000004180c */
[----:B------:R-:W3:Y:S04]  /*af40*/  LDL.LU.64 R14, [R1+0xaa8] ;  /* 0x000aa800010e7983 */ /* 0x000ee80000300a00 */
[----:B------:R-:W2:Y:S11]  /*af50*/  LDL.LU.64 R12, [R1+0xaa0] ;  /* 0x000aa000010c7983 */ /* 0x000eb60000300a00 */
[----:B------:R-:W-:Y:S07]  /*af60*/  @!UPT UIADD3 URZ, URZ, URZ, URZ ;  /* 0x0000003f3f3ff290 */ /* 0x000fee000fffe03f */
[----:B------:R-:W-:Y:S04]  /*af70*/  STL.64 [R1+0x220], R4 ;  /* 0x0002200401007387 */ /* 0x000fe80000100a00 */
[----:B------:R0:W-:Y:S04]  /*af80*/  STL.64 [R1+0x228], R6 ;  /* 0x0002280601007387 */ /* 0x0001e80000100a00 */
[----:B0-----:R-:W4:Y:S04]  /*af90*/  LDL.LU.64 R6, [R1+0xa98] ;  /* 0x000a980001067983 */ /* 0x001f280000300a00 */
[----:B------:R-:W4:Y:S02]  /*afa0*/  LDL.LU.64 R4, [R1+0xa90] ;  /* 0x000a900001047983 */ /* 0x000f240000300a00 */
[C---:B----4-:R-:W-:Y:S02]  /*afb0*/  HMMA.16816.F32.BF16 R24, R20.reuse, R26, R4 ;  /* 0x0000001a1418723c */ /* 0x050fe40000041804 */
[----:B------:R-:W4:Y:S04]  /*afc0*/  LDL.LU.64 R6, [R1+0xa88] ;  /* 0x000a880001067983 */ /* 0x000f280000300a00 */
[----:B------:R-:W4:Y:S02]  /*afd0*/  LDL.LU.64 R4, [R1+0xa80] ;  /* 0x000a800001047983 */ /* 0x000f240000300a00 */
[----:B---3--:R-:W-:Y:S11]  /*afe0*/  HMMA.16816.F32.BF16 R16, R20, R14, R16 ;  /* 0x0000000e1410723c */ /* 0x008ff60000041810 */
[----:B------:R-:W-:Y:S04]  /*aff0*/  @!UPT UIADD3 URZ, URZ, URZ, URZ ;  /* 0x0000003f3f3ff290 */ /* 0x000fe8000fffe03f */
[----:B------:R-:W-:Y:S04]  /*b000*/  STL.64 [R1+0x1f0], R24 ;  /* 0x0001f01801007387 */ /* 0x000fe80000100a00 */
[----:B------:R2:W-:Y:S04]  /*b010*/  STL.64 [R1+0x1f8], R26 ;  /* 0x0001f81a01007387 */ /* 0x0005e80000100a00 */
[----:B------:R-:W-:Y:S04]  /*b020*/  STL.64 [R1+0x1e0], R16 ;  /* 0x0001e01001007387 */ /* 0x000fe80000100a00 */
[----:B------:R-:W-:Y:S01]  /*b030*/  STL.64 [R1+0x1e8], R18 ;  /* 0x0001e81201007387 */ /* 0x000fe20000100a00 */
[----:B--2---:R-:W-:-:S03]  /*b040*/  IMAD.MOV.U32 R26, RZ, RZ, R13 ;  /* 0x000000ffff1a7224 */ /* 0x004fc600078e000d */
[----:B------:R-:W0:Y:S01]  /*b050*/  LDSM.16.MT88.4 R16, [R28+0x4080] ;  /* 0x004080001c10783b */ /* 0x000e220000004200 */
[----:B------:R-:W-:-:S03]  /*b060*/  IMAD.MOV.U32 R27, RZ, RZ, R12 ;  /* 0x000000ffff1b7224 */ /* 0x000fc600078e000c */
[----:B------:R-:W1:Y:S01]  /*b070*/  LDSM.16.M88.4 R12, [R0+0x8000] ;  /* 0x00800000000c783b */ /* 0x000e620000000200 */
[----:B------:R-:W-:-:S03]  /*b080*/  IMAD.MOV.U32 R24, RZ, RZ, R9 ;  /* 0x000000ffff187224 */ /* 0x000fc600078e0009 */
[----:B------:R-:W2:Y:S01]  /*b090*/  LDL.LU R9, [R1+0xa7c] ;  /* 0x000a7c0001097983 */ /* 0x000ea20000300800 */
[----:B------:R-:W-:Y:S01]  /*b0a0*/  IMAD.MOV.U32 R25, RZ, RZ, R8 ;  /* 0x000000ffff197224 */ /* 0x000fe200078e0008 */
[----:B----4-:R-:W-:Y:S02]  /*b0b0*/  HMMA.16816.F32.BF16 R4, R20, R10, R4 ;  /* 0x0000000a1404723c */ /* 0x010fe40000041804 */
[----:B------:R-:W-:Y:S11]  /*b0c0*/  LDSM.16.M88.4 R20, [R0+0x9000] ;  /* 0x009000000014783b */ /* 0x000ff60000000200 */
[----:B------:R-:W-:Y:S10]  /*b0d0*/  @!UPT UIADD3 URZ, URZ, URZ, URZ ;  /* 0x0000003f3f3ff290 */ /* 0x000ff4000fffe03f */
[----:B------:R-:W-:Y:S04]  /*b0e0*/  STL.64 [R1+0x1a0], R4 ;  /* 0x0001a00401007387 */ /* 0x000fe80000100a00 */
[----:B------:R-:W-:Y:S04]  /*b0f0*/  STL.64 [R1+0x1a8], R6 ;  /* 0x0001a80601007387 */ /* 0x000fe80000100a00 */
[----:B------:R-:W-:Y:S04]  /*b100*/  STL [R1+0xa54], R24 ;  /* 0x000a541801007387 */ /* 0x000fe80000100800 */
[----:B------:R-:W3:Y:S04]  /*b110*/  LDL.LU R8, [R1+0xa78] ;  /* 0x000a780001087983 */ /* 0x000ee80000300800 */
[----:B0-----:R-:W-:Y:S04]  /*b120*/  STL.64 [R1+0xa60], R18 ;  /* 0x000a601201007387 */ /* 0x001fe80000100a00 */
[----:B-1----:R-:W-:Y:S04]  /*b130*/  STL.64 [R1+0x50], R12 ;  /* 0x0000500c01007387 */ /* 0x002fe80000100a00 */
[----:B------:R-:W-:Y:S04]  /*b140*/  STL.64 [R1+0x58], R14 ;  /* 0x0000580e01007387 */ /* 0x000fe80000100a00 */
[----:B------:R-:W0:Y:S04]  /*b150*/  LDSM.16.MT88.4 R12, [R28+0x4100] ;  /* 0x004100001c0c783b */ /* 0x000e280000004200 */
[----:B------:R-:W-:Y:S04]  /*b160*/  STL.64 [R1+0xa58], R16 ;  /* 0x000a581001007387 */ /* 0x000fe80000100a00 */
[----:B------:R-:W-:Y:S04]  /*b170*/  LDSM.16.MT88.4 R4, [R28+0x4000] ;  /* 0x004000001c04783b */ /* 0x000fe80000004200 */
[----:B0-----:R-:W-:Y:S04]  /*b180*/  STL.64 [R1+0xa70], R14 ;  /* 0x000a700e01007387 */ /* 0x001fe80000100a00 */
[----:B------:R0:W-:Y:S04]  /*b190*/  STL.64 [R1+0xa68], R12 ;  /* 0x000a680c01007387 */ /* 0x0001e80000100a00 */
[----:B0-----:R-:W4:Y:S01]  /*b1a0*/  LDL.LU.64 R12, [R1+0x50] ;  /* 0x00005000010c7983 */ /* 0x001f220000300a00 */
[----:B--2---:R-:W-:-:S02]  /*b1b0*/  IMAD.MOV.U32 R16, RZ, RZ, R9 ;  /* 0x000000ffff107224 */ /* 0x004fc400078e0009 */
[----:B------:R-:W-:Y:S02]  /*b1c0*/  IMAD.MOV.U32 R18, RZ, RZ, R3 ;  /* 0x000000ffff127224 */ /* 0x000fe400078e0003 */
[----:B------:R-:W-:Y:S02]  /*b1d0*/  IMAD.MOV.U32 R19, RZ, RZ, R2 ;  /* 0x000000ffff137224 */ /* 0x000fe400078e0002 */
[----:B---3--:R-:W-:Y:S02]  /*b1e0*/  IMAD.MOV.U32 R17, RZ, RZ, R8 ;  /* 0x000000ffff117224 */ /* 0x008fe400078e0008 */
[----:B------:R-:W0:Y:S04]  /*b1f0*/  LDSM.16.MT88.4 R8, [R28+0x4180] ;  /* 0x004180001c08783b */ /* 0x000e280000004200 */
[----:B0-----:R-:W-:Y:S04]  /*b200*/  STL.64 [R1+0xa40], R10 ;  /* 0x000a400a01007387 */ /* 0x001fe80000100a00 */
[----:B------:R0:W-:Y:S04]  /*b210*/  STL.64 [R1+0xa38], R8 ;  /* 0x000a380801007387 */ /* 0x0001e80000100a00 */
[----:B------:R1:W-:Y:S04]  /*b220*/  STL [R1+0x858], R28 ;  /* 0x0008581c01007387 */ /* 0x0003e80000100800 */
[----:B------:R-:W-:Y:S01]  /*b230*/  STL.64 [R1+0x48], R22 ;  /* 0x0000481601007387 */ /* 0x000fe20000100a00 */
[----:B0-----:R-:W-:-:S02]  /*b240*/  IMAD.MOV.U32 R9, RZ, RZ, R20 ;  /* 0x000000ffff097224 */ /* 0x001fc400078e0014 */
[----:B------:R-:W-:Y:S02]  /*b250*/  IMAD.MOV.U32 R8, RZ, RZ, R21 ;  /* 0x000000ffff087224 */ /* 0x000fe400078e0015 */
[----:B------:R-:W0:Y:S01]  /*b260*/  LDSM.16.M88.4 R20, [R0+0xa000] ;  /* 0x00a000000014783b */ /* 0x000e220000000200 */
[----:B----4-:R-:W-:Y:S01]  /*b270*/  HMMA.16816.F32.BF16 R16, R4, R12, R16 ;  /* 0x0000000c0410723c */ /* 0x010fe20000041810 */
[----:B------:R-:W-:Y:S02]  /*b280*/  IMAD.MOV.U32 R24, RZ, RZ, R12 ;  /* 0x000000ffff187224 */ /* 0x000fe400078e000c */
[----:B------:R-:W-:Y:S11]  /*b290*/  IMAD.MOV.U32 R29, RZ, RZ, R13 ;  /* 0x000000ffff1d7224 */ /* 0x000ff600078e000d */
[----:B------:R-:W-:Y:S10]  /*b2a0*/  @!UPT UIADD3 URZ, URZ, URZ, URZ ;  /* 0x0000003f3f3ff290 */ /* 0x000ff4000fffe03f */
[----:B------:R-:W-:Y:S02]  /*b2b0*/  IMAD.MOV.U32 R2, RZ, RZ, R18 ;  /* 0x000000ffff027224 */ /* 0x000fe400078e0012 */
[----:B-1----:R-:W-:Y:S02]  /*b2c0*/  IMAD.MOV.U32 R28, RZ, RZ, R16 ;  /* 0x000000ffff1c7224 */ /* 0x002fe400078e0010 */
[----:B0-----:R-:W-:Y:S01]  /*b2d0*/  IMAD.MOV.U32 R11, RZ, RZ, R20 ;  /* 0x000000ffff0b7224 */ /* 0x001fe200078e0014 */
[----:B------:R-:W-:Y:S01]  /*b2e0*/  STL.64 [R1+0x38], R22 ;  /* 0x0000381601007387 */ /* 0x000fe20000100a00 */
[----:B------:R-:W-:-:S03]  /*b2f0*/  IMAD.MOV.U32 R10, RZ, RZ, R21 ;  /* 0x000000ffff0a7224 */ /* 0x000fc600078e0015 */
[----:B------:R0:W1:Y:S01]  /*b300*/  LDSM.16.M88.4 R20, [R0+0xb000] ;  /* 0x00b000000014783b */ /* 0x0000620000000200 */
[----:B------:R-:W-:-:S03]  /*b310*/  IMAD.MOV.U32 R3, RZ, RZ, R17 ;  /* 0x000000ffff037224 */ /* 0x000fc600078e0011 */
[----:B------:R-:W2:Y:S04]  /*b320*/  LDL.LU.64 R14, [R1+0xa70] ;  /* 0x000a7000010e7983 */ /* 0x000ea80000300a00 */
[----:B------:R-:W2:Y:S01]  /*b330*/  LDL.LU.64 R12, [R1+0xa68] ;  /* 0x000a6800010c7983 */ /* 0x000ea20000300a00 */
[----:B0-----:R-:W-:-:S03]  /*b340*/  IMAD.MOV.U32 R0, RZ, RZ, R19 ;  /* 0x000000ffff007224 */ /* 0x001fc600078e0013 */
[----:B------:R-:W3:Y:S04]  /*b350*/  LDL.LU.64 R18, [R1+0xa60] ;  /* 0x000a600001127983 */ /* 0x000ee80000300a00 */
[----:B------:R-:W4:Y:S04]  /*b360*/  LDL.LU.64 R16, [R1+0xa58] ;  /* 0x000a580001107983 */ /* 0x000f280000300a00 */
[----:B------:R-:W-:Y:S04]  /*b370*/  STL.64 [R1+0xa28], R6 ;  /* 0x000a280601007387 */ /* 0x000fe80000100a00 */
[----:B------:R0:W-:Y:S02]  /*b380*/  STL.64 [R1+0xa20], R4 ;  /* 0x000a200401007387 */ /* 0x0001e40000100a00 */
[----:B0-----:R-:W-:-:S02]  /*b390*/  IMAD.MOV.U32 R4, RZ, RZ, R24 ;  /* 0x000000ffff047224 */ /* 0x001fc400078e0018 */
[----:B------:R-:W2:Y:S01]  /*b3a0*/  LDL.LU R24, [R1+0xa54] ;  /* 0x000a540001187983 */ /* 0x000ea20000300800 */
[----:B------:R-:W-:-:S03]  /*b3b0*/  IMAD.MOV.U32 R5, RZ, RZ, R29 ;  /* 0x000000ffff057224 */ /* 0x000fc600078e001d */
[----:B------:R-:W2:Y:S04]  /*b3c0*/  LDL.LU R29, [R1+0xa50] ;  /* 0x000a5000011d7983 */ /* 0x000ea80000300800 */
[----:B-1----:R-:W-:Y:S04]  /*b3d0*/  STL.64 [R1+0x28], R22 ;  /* 0x0000281601007387 */ /* 0x002fe80000100a00 */
[----:B------:R0:W-:Y:S02]  /*b3e0*/  STL.64 [R1+0x990], R20 ;  /* 0x0009901401007387 */ /* 0x0001e40000100a00 */
[----:B0-----:R-:W-:-:S02]  /*b3f0*/  IMAD.MOV.U32 R20, RZ, RZ, R11 ;  /* 0x000000ffff147224 */ /* 0x001fc400078e000b */
[----:B------:R-:W-:-:S05]  /*b400*/  IMAD.MOV.U32 R21, RZ, RZ, R10 ;  /* 0x000000ffff157224 */ /* 0x000fca00078e000a */
[----:B------:R2:W-:Y:S04]  /*b410*/  STL.64 [R1+0x9d8], R20 ;  /* 0x0009d81401007387 */ /* 0x0005e80000100a00 */
[----:B------:R-:W-:Y:S04]  /*b420*/  STL [R1+0x868], R2 ;  /* 0x0008680201007387 */ /* 0x000fe80000100800 */
[----:B------:R-:W-:Y:S04]  /*b430*/  STL [R1+0x864], R28 ;  /* 0x0008641c01007387 */ /* 0x000fe80000100800 */
[----:B------:R-:W-:Y:S04]  /*b440*/  STL [R1+0x860], R3 ;  /* 0x0008600301007387 */ /* 0x000fe80000100800 */
[----:B------:R-:W-:Y:S04]  /*b450*/  STL [R1+0x85c], R0 ;  /* 0x00085c0001007387 */ /* 0x000fe80000100800 */
[----:B---3--:R-:W-:Y:S04]  /*b460*/  STL.64 [R1+0xa18], R18 ;  /* 0x000a181201007387 */ /* 0x008fe80000100a00 */
[----:B----4-:R-:W-:Y:S01]  /*b470*/  STL.64 [R1+0xa10], R16 ;  /* 0x000a101001007387 */ /* 0x010fe20000100a00 */
[----:B--2---:R-:W-:Y:S11]  /*b480*/  HMMA.16816.F32.BF16 R20, R16, R4, R24 ;  /* 0x000000041014723c */ /* 0x004ff60000041818 */
[----:B------:R-:W-:Y:S11]  /*b490*/  @!UPT UIADD3 URZ, URZ, URZ, URZ ;  /* 0x0000003f3f3ff290 */ /* 0x000ff6000fffe03f */
[----:B------:R-:W-:Y:S01]  /*b4a0*/  @!UPT UIADD3 URZ, URZ, URZ, URZ ;  /* 0x0000003f3f3ff290 */ /* 0x000fe2000fffe03f */
[----:B------:R0:W-:Y:S04]  /*b4b0*/  STL.64 [R1+0x1c0], R20 ;  /* 0x0001c01401007387 */ /* 0x0001e80000100a00 */
[----:B------:R-:W-:Y:S04]  /*b4c0*/  STL.64 [R1+0x1c8], R22 ;  /* 0x0001c81601007387 */ /* 0x000fe80000100a00 */
[----:B------:R-:W2:Y:S04]  /*b4d0*/  LDL.LU R24, [R1+0x280] ;  /* 0x0002800001187983 */ /* 0x000ea80000300800 */
[----:B------:R-:W2:Y:S04]  /*b4e0*/  LDL.LU R25, [R1+0x284] ;  /* 0x0002840001197983 */ /* 0x000ea80000300800 */
[----:B------:R-:W3:Y:S04]  /*b4f0*/  LDL.LU R26, [R1+0x288] ;  /* 0x00028800011a7983 */ /* 0x000ee80000300800 */
[----:B------:R-:W3:Y:S01]  /*b500*/  LDL.LU R27, [R1+0x28c] ;  /* 0x00028c00011b7983 */ /* 0x000ee20000300800 */
[----:B0-----:R-:W-:-:S02]  /*b510*/  IMAD.MOV.U32 R20, RZ, RZ, R9 ;  /* 0x000000ffff147224 */ /* 0x001fc400078e0009 */
[----:B------:R-:W-:-:S05]  /*b520*/  IMAD.MOV.U32 R21, RZ, RZ, R8 ;  /* 0x000000ffff157224 */ /* 0x000fca00078e0008 */
[----:B------:R-:W-:Y:S04]  /*b530*/  STL.64 [R1+0xa30], R20 ;  /* 0x000a301401007387 */ /* 0x000fe80000100a00 */
[----:B---3--:R-:W-:Y:S04]  /*b540*/  STL.64 [R1+0x988], R26 ;  /* 0x0009881a01007387 */ /* 0x008fe80000100a00 */
[----:B--2---:R0:W-:Y:S04]  /*b550*/  STL.64 [R1+0x980], R24 ;  /* 0x0009801801007387 */ /* 0x0041e80000100a00 */
        /* <DEDUP_REMOVED lines=16> */
[----:B------:R-:W4:Y:S04]  /*b660*/  LDL.LU R16, [R1+0x290] ;  /* 0x0002900001107983 */ /* 0x000f280000300800 */
        /* <DEDUP_REMOVED lines=25> */
[----:B0-----:R-:W2:Y:S01]  /*b800*/  LDL.LU R24, [R1+0x70] ;  /* 0x0000700001187983 */ /* 0x001ea20000300800 */
[----:B------:R-:W-:-:S03]  /*b810*/  IMAD.MOV.U32 R25, RZ, RZ, R29 ;  /* 0x000000ffff197224 */ /* 0x000fc600078e001d */
[----:B------:R-:W3:Y:S04]  /*b820*/  LDL.LU R29, [R1+0xa4c] ;  /* 0x000a4c00011d7983 */ /* 0x000ee80000300800 */
[----:B------:R-:W2:Y:S04]  /*b830*/  LDL.LU R26, [R1+0x78] ;  /* 0x00007800011a7983 */ /* 0x000ea80000300800 */
[----:B------:R-:W2:Y:S01]  /*b840*/  LDL.LU R27, [R1+0x7c] ;  /* 0x00007c00011b7983 */ /* 0x000ea20000300800 */
[----:B----4-:R-:W-:Y:S03]  /*b850*/  HMMA.16816.F32.BF16 R8, R12, R4, R8 ;  /* 0x000000040c08723c */ /* 0x010fe60000041808 */
[----:B--2---:R3:W-:Y:S04]  /*b860*/  STL.64 [R1+0x9f8], R26 ;  /* 0x0009f81a01007387 */ /* 0x0047e80000100a00 */
[----:B------:R0:W-:Y:S01]  /*b870*/  STL.64 [R1+0x9f0], R24 ;  /* 0x0009f01801007387 */ /* 0x0001e20000100a00 */
[----:B---3--:R-:W-:-:S03]  /*b880*/  IMAD.MOV.U32 R26, RZ, RZ, R29 ;  /* 0x000000ffff1a7224 */ /* 0x008fc600078e001d */
[----:B0-----:R-:W2:Y:S04]  /*b890*/  LDL.LU R24, [R1+0xb0] ;  /* 0x0000b00001187983 */ /* 0x001ea80000300800 */
[----:B------:R-:W2:Y:S04]  /*b8a0*/  LDL.LU R25, [R1+0xb4] ;  /* 0x0000b40001197983 */ /* 0x000ea80000300800 */
[----:B------:R-:W3:Y:S04]  /*b8b0*/  LDL.LU R29, [R1+0xa48] ;  /* 0x000a4800011d7983 */ /* 0x000ee80000300800 */
[----:B------:R-:W4:Y:S04]  /*b8c0*/  LDL.LU R27, [R1+0xbc] ;  /* 0x0000bc00011b7983 */ /* 0x000f280000300800 */
[----:B----4-:R3:W-:Y:S04]  /*b8d0*/  STL.64 [R1+0xa08], R26 ;  /* 0x000a081a01007387 */ /* 0x0107e80000100a00 */
[----:B--2---:R0:W-:Y:S01]  /*b8e0*/  STL.64 [R1+0xa00], R24 ;  /* 0x000a001801007387 */ /* 0x0041e20000100a00 */
[----:B---3--:R-:W-:-:S03]  /*b8f0*/  IMAD.MOV.U32 R27, RZ, RZ, R29 ;  /* 0x000000ffff1b7224 */ /* 0x008fc600078e001d */
[----:B0-----:R-:W2:Y:S01]  /*b900*/  LDL.LU R24, [R1+0x110] ;  /* 0x0001100001187983 */ /* 0x001ea20000300800 */
[----:B------:R-:W-:-:S03]  /*b910*/  IMAD.MOV.U32 R29, RZ, RZ, R11 ;  /* 0x000000ffff1d7224 */ /* 0x000fc600078e000b */
[----:B------:R-:W2:Y:S04]  /*b920*/  LDL.LU R25, [R1+0x114] ;  /* 0x0001140001197983 */ /* 0x000ea80000300800 */
[----:B------:R-:W2:Y:S04]  /*b930*/  LDL.LU R26, [R1+0x118] ;  /* 0x00011800011a7983 */ /* 0x000ea80000300800 */
[----:B------:R-:W-:Y:S04]  /*b940*/  STL.64 [R1+0x1b0], R8 ;  /* 0x0001b00801007387 */ /* 0x000fe80000100a00 */
[----:B------:R0:W-:Y:S04]  /*b950*/  STL [R1+0x1b8], R10 ;  /* 0x0001b80a01007387 */ /* 0x0001e80000100800 */
[----:B0-----:R-:W3:Y:S04]  /*b960*/  LDL.LU.64 R10, [R1+0xa40] ;  /* 0x000a4000010a7983 */ /* 0x001ee80000300a00 */
[----:B------:R-:W3:Y:S04]  /*b970*/  LDL.LU.64 R8, [R1+0xa38] ;  /* 0x000a380001087983 */ /* 0x000ee80000300a00 */
[----:B------:R-:W-:Y:S01]  /*b980*/  STL [R1+0x760], R29 ;  /* 0x0007601d01007387 */ /* 0x000fe20000100800 */
[----:B---3--:R-:W-:Y:S03]  /*b990*/  HMMA.16816.F32.BF16 R4, R8, R4, R20 ;  /* 0x000000040804723c */ /* 0x008fe60000041814 */
[----:B------:R-:W3:Y:S11]  /*b9a0*/  LDL.LU.64 R20, [R1+0xa30] ;  /* 0x000a300001147983 */ /* 0x000ef60000300a00 */
[----:B------:R-:W-:Y:S09]  /*b9b0*/  @!UPT UIADD3 URZ, URZ, URZ, URZ ;  /* 0x0000003f3f3ff290 */ /* 0x000ff2000fffe03f */
[----:B------:R-:W-:Y:S04]  /*b9c0*/  STL.64 [R1+0x200], R4 ;  /* 0x0002000401007387 */ /* 0x000fe80000100a00 */
[----:B------:R0:W-:Y:S04]  /*b9d0*/  STL.64 [R1+0x208], R6 ;  /* 0x0002080601007387 */ /* 0x0001e80000100a00 */
[----:B0-----:R-:W3:Y:S04]  /*b9e0*/  LDL.LU.64 R6, [R1+0xa28] ;  /* 0x000a280001067983 */ /* 0x001ee80000300a00 */
[----:B------:R-:W3:Y:S02]  /*b9f0*/  LDL.LU.64 R4, [R1+0xa20] ;  /* 0x000a200001047983 */ /* 0x000ee40000300a00 */
[-C--:B---3--:R-:W-:Y:S11]  /*ba00*/  HMMA.16816.F32.BF16 R16, R4, R20.reuse, R16 ;  /* 0x000000140410723c */ /* 0x088ff60000041810 */
[----:B------:R-:W-:Y:S11]  /*ba10*/  @!UPT UIADD3 URZ, URZ, URZ, URZ ;  /* 0x0000003f3f3ff290 */ /* 0x000ff6000fffe03f */
[----:B------:R-:W-:Y:S01]  /*ba20*/  @!UPT UIADD3 URZ, URZ, URZ, URZ ;  /* 0x0000003f3f3ff290 */ /* 0x000fe2000fffe03f */
[----:B------:R0:W-:Y:S01]  /*ba30*/  STL.64 [R1+0x198], R18 ;  /* 0x0001981201007387 */ /* 0x0001e20000100a00 */
[----:B------:R-:W-:Y:S02]  /*ba40*/  IMAD.MOV.U32 R3, RZ, RZ, R16 ;  /* 0x000000ffff037224 */ /* 0x000fe400078e0010 */
[----:B------:R-:W-:Y:S01]  /*ba50*/  IMAD.MOV.U32 R0, RZ, RZ, R17 ;  /* 0x000000ffff007224 */ /* 0x000fe200078e0011 */
[----:B0-----:R-:W2:Y:S04]  /*ba60*/  LDL.LU.64 R18, [R1+0xa18] ;  /* 0x000a180001127983 */ /* 0x001ea80000300a00 */
[----:B------:R-:W2:Y:S04]  /*ba70*/  LDL.LU.64 R16, [R1+0xa10] ;  /* 0x000a100001107983 */ /* 0x000ea80000300a00 */
        /* <DEDUP_REMOVED lines=8> */
[----:B------:R-:W2:Y:S02]  /*bb00*/  LDL.LU.64 R24, [R1+0xa00] ;  /* 0x000a000001187983 */ /* 0x000ea40000300a00 */
[----:B--2---:R-:W-:Y:S11]  /*bb10*/  HMMA.16816.F32.BF16 R24, R12, R20, R24 ;  /* 0x000000140c18723c */ /* 0x004ff60000041818 */
[----:B------:R-:W-:Y:S11]  /*bb20*/  @!UPT UIADD3 URZ, URZ, URZ, URZ ;  /* 0x0000003f3f3ff290 */ /* 0x000ff6000fffe03f */
[----:B------:R-:W-:Y:S01]  /*bb30*/  @!UPT UIADD3 URZ, URZ, URZ, URZ ;  /* 0x0000003f3f3ff290 */ /* 0x000fe2000fffe03f */
[----:B------:R-:W-:Y:S01]  /*bb40*/  STL.64 [R1+0x170], R24 ;  /* 0x0001701801007387 */ /* 0x000fe20000100a00 */
[----:B------:R-:W-:-:S03]  /*bb50*/  IMAD.MOV.U32 R29, RZ, RZ, R26 ;  /* 0x000000ffff1d7224 */ /* 0x000fc600078e001a */
[----:B------:R0:W-:Y:S04]  /*bb60*/  STL [R1+0x17c], R27 ;  /* 0x00017c1b01007387 */ /* 0x0001e80000100800 */
[----:B0-----:R-:W2:Y:S04]  /*bb70*/  LDL.LU.64 R26, [R1+0x9f8] ;  /* 0x0009f800011a7983 */ /* 0x001ea80000300a00 */
[----:B------:R-:W2:Y:S04]  /*bb80*/  LDL.LU.64 R24, [R1+0x9f0] ;  /* 0x0009f00001187983 */ /* 0x000ea80000300a00 */
[----:B------:R-:W-:Y:S01]  /*bb90*/  STL [R1+0x764], R29 ;  /* 0x0007641d01007387 */ /* 0x000fe20000100800 */
[----:B--2---:R-:W-:Y:S03]  /*bba0*/  HMMA.16816.F32.BF16 R20, R8, R20, R24 ;  /* 0x000000140814723c */ /* 0x004fe60000041818 */
[----:B------:R-:W2:Y:S04]  /*bbb0*/  LDL.LU.64 R26, [R1+0x9e8] ;  /* 0x0009e800011a7983 */ /* 0x000ea80000300a00 */
[----:B------:R-:W2:Y:S11]  /*bbc0*/  LDL.LU.64 R24, [R1+0x9e0] ;  /* 0x0009e00001187983 */ /* 0x000eb60000300a00 */
[----:B------:R-:W-:Y:S05]  /*bbd0*/  @!UPT UIADD3 URZ, URZ, URZ, URZ ;  /* 0x0000003f3f3ff290 */ /* 0x000fea000fffe03f */
[----:B------:R0:W-:Y:S04]  /*bbe0*/  STL.64 [R1+0x210], R20 ;  /* 0x0002101401007387 */ /* 0x0001e80000100a00 */
[----:B------:R-:W-:Y:S04]  /*bbf0*/  STL.64 [R1+0x218], R22 ;  /* 0x0002181601007387 */ /* 0x000fe80000100a00 */
[----:B0-----:R-:W2:Y:S02]  /*bc00*/  LDL.LU.64 R20, [R1+0x9d8] ;  /* 0x0009d80001147983 */ /* 0x001ea40000300a00 */
        /* <DEDUP_REMOVED lines=17> */
[----:B------:R-:W-:Y:S01]  /*bd20*/  STL [R1+0x140], R24 ;  /* 0x0001401801007387 */ /* 0x000fe20000100800 */
[----:B------:R-:W-:-:S03]  /*bd30*/  IMAD.MOV.U32 R29, RZ, RZ, R25 ;  /* 0x000000ffff1d7224 */ /* 0x000fc600078e0019 */
[----:B------:R0:W-:Y:S04]  /*bd40*/  STL.64 [R1+0x148], R26 ;  /* 0x0001481a01007387 */ /* 0x0001e80000100a00 */
        /* <DEDUP_REMOVED lines=10> */
[----:B--2---:R-:W-:Y:S11]  /*bdf0*/  HMMA.16816.F32.BF16 R24, R4, R20, R24 ;  /* 0x000000140418723c */ /* 0x004ff60000041818 */
        /* <DEDUP_REMOVED lines=8> */
[----:B------:R0:W-:Y:S04]  /*be80*/  STL [R1+0x880], R28 ;  /* 0x0008801c01007387 */ /* 0x0001e80000100800 */
[----:B0-----:R-:W3:Y:S04]  /*be90*/  LDL R28, [R1+0x388] ;  /* 0x00038800011c7983 */ /* 0x001ee80000100800 */
[----:B------:R-:W-:Y:S04]  /*bea0*/  STL [R1+0x87c], R3 ;  /* 0x00087c0301007387 */ /* 0x000fe80000100800 */
        /* <DEDUP_REMOVED lines=11> */
[----:B0-----:R-:W4:Y:S04]  /*bf60*/  LDL.LU R16, [R1+0x90] ;  /* 0x0000900001107983 */ /* 0x001f280000300800 */
[----:B------:R-:W4:Y:S04]  /*bf70*/  LDL.LU R17, [R1+0x94] ;  /* 0x0000940001117983 */ /* 0x000f280000300800 */
[----:B------:R-:W4:Y:S04]  /*bf80*/  LDL.LU R18, [R1+0x98] ;  /* 0x0000980001127983 */ /* 0x000f280000300800 */
[----:B------:R-:W4:Y:S02]  /*bf90*/  LDL.LU R19, [R1+0x9c] ;  /* 0x00009c0001137983 */ /* 0x000f240000300800 */
[-C--:B----4-:R-:W-:Y:S11]  /*bfa0*/  HMMA.16816.F32.BF16 R16, R12, R20.reuse, R16 ;  /* 0x000000140c10723c */ /* 0x090ff60000041810 */
[----:B------:R-:W-:Y:S11]  /*bfb0*/  @!UPT UIADD3 URZ, URZ, URZ, URZ ;  /* 0x0000003f3f3ff290 */ /* 0x000ff6000fffe03f */
[----:B------:R-:W-:Y:S01]  /*bfc0*/  @!UPT UIADD3 URZ, URZ, URZ, URZ ;  /* 0x0000003f3f3ff290 */ /* 0x000fe2000fffe03f */
[----:B------:R-:W-:Y:S04]  /*bfd0*/  STL [R1+0x114], R17 ;  /* 0x0001141101007387 */ /* 0x000fe80000100800 */
[----:B------:R-:W-:Y:S04]  /*bfe0*/  STL.64 [R1+0x118], R18 ;  /* 0x0001181201007387 */ /* 0x000fe80000100a00 */
[----:B------:R-:W-:Y:S04]  /*bff0*/  STL.64 [R1+0x8e8], R14 ;  /* 0x0008e80e01007387 */ /* 0x000fe80000100a00 */
[----:B------:R2:W-:Y:S02]  /*c000*/  STL.64 [R1+0x8e0], R12 ;  /* 0x0008e00c01007387 */ /* 0x0005e40000100a00 */
[----:B--2---:R-:W-:Y:S01]  /*c010*/  HMMA.16816.F32.BF16 R12, R8, R20, R24 ;  /* 0x00000014080c723c */ /* 0x004fe20000041818 */
[----:B------:R-:W-:Y:S01]  /*c020*/  IMAD.MOV.U32 R29, RZ, RZ, R16 ;  /* 0x000000ffff1d7224 */ /* 0x000fe200078e0010 */
[----:B---3--:R-:W-:Y:S04]  /*c030*/  LDSM.16.M88.4 R20, [R28+0xe000] ;  /* 0x00e000001c14783b */ /* 0x008fe80000000200 */
[----:B------:R-:W-:Y:S04]  /*c040*/  STL [R1+0x76c], R29 ;  /* 0x00076c1d01007387 */ /* 0x000fe80000100800 */
[----:B------:R-:W-:Y:S04]  /*c050*/  STL.64 [R1+0x8b0], R10 ;  /* 0x0008b00a01007387 */ /* 0x000fe80000100a00 */
[----:B------:R-:W-:Y:S04]  /*c060*/  STL.64 [R1+0x8a8], R8 ;  /* 0x0008a80801007387 */ /* 0x000fe80000100a00 */
[----:B------:R-:W0:Y:S04]  /*c070*/  LDSM.16.M88.4 R8, [R28+0xd000] ;  /* 0x00d000001c08783b */ /* 0x000e280000000200 */
[----:B------:R-:W-:Y:S04]  /*c080*/  LDSM.16.M88.4 R24, [R28+0xf000] ;  /* 0x00f000001c18783b */ /* 0x000fe80000000200 */
[----:B------:R-:W-:Y:S04]  /*c090*/  STL.64 [R1+0x240], R12 ;  /* 0x0002400c01007387 */ /* 0x000fe80000100a00 */
[----:B------:R-:W-:Y:S04]  /*c0a0*/  STL.64 [R1+0x248], R14 ;  /* 0x0002480e01007387 */ /* 0x000fe80000100a00 */
[----:B------:R-:W1:Y:S01]  /*c0b0*/  LDSM.16.M88.4 R12, [R28+0xc000] ;  /* 0x00c000001c0c783b */ /* 0x000e620000000200 */
[----:B0-----:R-:W-:-:S02]  /*c0c0*/  IMAD.MOV.U32 R2, RZ, RZ, R8 ;  /* 0x000000ffff027224 */ /* 0x001fc400078e0008 */
[----:B------:R-:W-:Y:S01]  /*c0d0*/  IMAD.MOV.U32 R0, RZ, RZ, R9 ;  /* 0x000000ffff007224 */ /* 0x000fe200078e0009 */
[----:B-1----:R-:W-:Y:S04]  /*c0e0*/  STL.64 [R1+0x10], R12 ;  /* 0x0000100c01007387 */ /* 0x002fe80000100a00 */
[----:B------:R-:W-:Y:S04]  /*c0f0*/  STL.64 [R1+0x18], R14 ;  /* 0x0000180e01007387 */ /* 0x000fe80000100a00 */
[----:B------:R0:W-:Y:S04]  /*c100*/  STL.64 [R1], R8 ;  /* 0x0000000801007387 */ /* 0x0001e80000100a00 */
[----:B------:R1:W-:Y:S04]  /*c110*/  STL.64 [R1+0x8], R10 ;  /* 0x0000080a01007387 */ /* 0x0003e80000100a00 */
[----:B------:R-:W-:Y:S04]  /*c120*/  STL.64 [R1+0x948], R22 ;  /* 0x0009481601007387 */ /* 0x000fe80000100a00 */
[----:B------:R-:W-:Y:S04]  /*c130*/  STL.64 [R1+0x940], R20 ;  /* 0x0009401401007387 */ /* 0x000fe80000100a00 */
[----:B0-----:R-:W2:Y:S04]  /*c140*/  LDL.LU R8, [R1+0x2b0] ;  /* 0x0002b00001087983 */ /* 0x001ea80000300800 */
[----:B------:R-:W2:Y:S04]  /*c150*/  LDL.LU R9, [R1+0x2b4] ;  /* 0x0002b40001097983 */ /* 0x000ea80000300800 */
[----:B-1----:R-:W3:Y:S04]  /*c160*/  LDL.LU R10, [R1+0x2b8] ;  /* 0x0002b800010a7983 */ /* 0x002ee80000300800 */
[----:B------:R-:W3:Y:S04]  /*c170*/  LDL.LU R11, [R1+0x2bc] ;  /* 0x0002bc00010b7983 */ /* 0x000ee80000300800 */
[----:B---3--:R-:W-:Y:S04]  /*c180*/  STL.64 [R1+0x8c0], R10 ;  /* 0x0008c00a01007387 */ /* 0x008fe80000100a00 */
[----:B--2---:R-:W-:Y:S04]  /*c190*/  STL.64 [R1+0x8b8], R8 ;  /* 0x0008b80801007387 */ /* 0x004fe80000100a00 */
[----:B------:R-:W2:Y:S04]  /*c1a0*/  LDL.LU R16, [R1+0x340] ;  /* 0x0003400001107983 */ /* 0x000ea80000300800 */
        /* <DEDUP_REMOVED lines=15> */
[----:B------:R-:W3:Y:S04]  /*c2a0*/  LDL.LU R20, [R1+0x360] ;  /* 0x0003600001147983 */ /* 0x000ee80000300800 */
[----:B------:R-:W3:Y:S04]  /*c2b0*/  LDL.LU R21, [R1+0x364] ;  /* 0x0003640001157983 */ /* 0x000ee80000300800 */
[----:B------:R-:W4:Y:S04]  /*c2c0*/  LDL.LU R22, [R1+0x368] ;  /* 0x0003680001167983 */ /* 0x000f280000300800 */
[----:B------:R-:W4:Y:S04]  /*c2d0*/  LDL.LU R23, [R1+0x36c] ;  /* 0x00036c0001177983 */ /* 0x000f280000300800 */
[----:B----4-:R-:W-:Y:S04]  /*c2e0*/  STL.64 [R1+0x968], R22 ;  /* 0x0009681601007387 */ /* 0x010fe80000100a00 */
[----:B---3--:R0:W-:Y:S04]  /*c2f0*/  STL.64 [R1+0x960], R20 ;  /* 0x0009601401007387 */ /* 0x0081e80000100a00 */
[----:B0-----:R-:W2:Y:S04]  /*c300*/  LDL.LU.64 R20, [R1+0x10] ;  /* 0x0000100001147983 */ /* 0x001ea80000300a00 */
[----:B------:R-:W3:Y:S04]  /*c310*/  LDL.LU R12, [R1+0x300] ;  /* 0x00030000010c7983 */ /* 0x000ee80000300800 */
[----:B------:R-:W3:Y:S04]  /*c320*/  LDL.LU R13, [R1+0x304] ;  /* 0x00030400010d7983 */ /* 0x000ee80000300800 */
[----:B------:R-:W4:Y:S04]  /*c330*/  LDL.LU R14, [R1+0x308] ;  /* 0x00030800010e7983 */ /* 0x000f280000300800 */
[----:B------:R-:W4:Y:S04]  /*c340*/  LDL.LU R15, [R1+0x30c] ;  /* 0x00030c00010f7983 */ /* 0x000f280000300800 */
[----:B----4-:R-:W-:Y:S04]  /*c350*/  STL.64 [R1+0x8f8], R14 ;  /* 0x0008f80e01007387 */ /* 0x010fe80000100a00 */
[----:B---3--:R0:W-:Y:S04]  /*c360*/  STL.64 [R1+0x8f0], R12 ;  /* 0x0008f00c01007387 */ /* 0x0081e80000100a00 */
[----:B0-----:R-:W3:Y:S04]  /*c370*/  LDL.LU R12, [R1+0x310] ;  /* 0x00031000010c7983 */ /* 0x001ee80000300800 */
        /* <DEDUP_REMOVED lines=8> */
[----:B------:R-:W4:Y:S01]  /*c400*/  LDL.LU R15, [R1+0x32c] ;  /* 0x00032c00010f7983 */ /* 0x000f220000300800 */
[----:B--2---:R-:W-:Y:S01]  /*c410*/  HMMA.16816.F32.BF16 R16, R4, R20, R16 ;  /* 0x000000140410723c */ /* 0x004fe20000041810 */
[----:B------:R-:W-:-:S02]  /*c420*/  IMAD.MOV.U32 R11, RZ, RZ, R20 ;  /* 0x000000ffff0b7224 */ /* 0x000fc400078e0014 */
[----:B------:R-:W-:Y:S01]  /*c430*/  IMAD.MOV.U32 R10, RZ, RZ, R21 ;  /* 0x000000ffff0a7224 */ /* 0x000fe200078e0015 */
[----:B----4-:R-:W-:Y:S04]  /*c440*/  STL.64 [R1+0x918], R14 ;  /* 0x0009180e01007387 */ /* 0x010fe80000100a00 */
[----:B---3--:R0:W-:Y:S04]  /*c450*/  STL.64 [R1+0x910], R12 ;  /* 0x0009100c01007387 */ /* 0x0081e80000100a00 */
[----:B0-----:R-:W2:Y:S04]  /*c460*/  LDL.LU R12, [R1+0x330] ;  /* 0x00033000010c7983 */ /* 0x001ea80000300800 */
[----:B------:R-:W2:Y:S04]  /*c470*/  LDL.LU R13, [R1+0x334] ;  /* 0x00033400010d7983 */ /* 0x000ea80000300800 */
[----:B------:R-:W2:Y:S04]  /*c480*/  LDL.LU R14, [R1+0x338] ;  /* 0x00033800010e7983 */ /* 0x000ea80000300800 */
[----:B------:R-:W2:Y:S04]  /*c490*/  LDL.LU R15, [R1+0x33c] ;  /* 0x00033c00010f7983 */ /* 0x000ea80000300800 */
[----:B------:R-:W-:Y:S04]  /*c4a0*/  STL [R1+0x854], R26 ;  /* 0x0008541a01007387 */ /* 0x000fe80000100800 */
[----:B------:R-:W-:Y:S04]  /*c4b0*/  STL [R1+0x850], R27 ;  /* 0x0008501b01007387 */ /* 0x000fe80000100800 */
[----:B------:R-:W3:Y:S04]  /*c4c0*/  LDL.LU.64 R22, [R1+0x968] ;  /* 0x0009680001167983 */ /* 0x000ee80000300a00 */
[----:B------:R-:W3:Y:S01]  /*c4d0*/  LDL.LU.64 R20, [R1+0x960] ;  /* 0x0009600001147983 */ /* 0x000ee20000300a00 */
[----:B------:R-:W-:-:S02]  /*c4e0*/  IMAD.MOV.U32 R8, RZ, RZ, R2 ;  /* 0x000000ffff087224 */ /* 0x000fc400078e0002 */
[----:B------:R-:W-:Y:S02]  /*c4f0*/  IMAD.MOV.U32 R9, RZ, RZ, R0 ;  /* 0x000000ffff097224 */ /* 0x000fe400078e0000 */
[----:B------:R-:W-:Y:S02]  /*c500*/  IMAD.MOV.U32 R0, RZ, RZ, R18 ;  /* 0x000000ffff007224 */ /* 0x000fe400078e0012 */
[----:B------:R-:W-:Y:S02]  /*c510*/  IMAD.MOV.U32 R2, RZ, RZ, R19 ;  /* 0x000000ffff027224 */ /* 0x000fe400078e0013 */
[----:B------:R-:W-:Y:S01]  /*c520*/  IMAD.MOV.U32 R28, RZ, RZ, R16 ;  /* 0x000000ffff1c7224 */ /* 0x000fe200078e0010 */
[----:B------:R-:W4:Y:S01]  /*c530*/  LDL.LU.64 R18, [R1+0x958] ;  /* 0x0009580001127983 */ /* 0x000f220000300a00 */
[----:B------:R-:W-:-:S03]  /*c540*/  IMAD.MOV.U32 R3, RZ, RZ, R17 ;  /* 0x000000ffff037224 */ /* 0x000fc600078e0011 */
[----:B------:R-:W4:Y:S01]  /*c550*/  LDL.LU.64 R16, [R1+0x950] ;  /* 0x0009500001107983 */ /* 0x000f220000300a00 */
[C---:B---3--:R-:W-:Y:S11]  /*c560*/  HMMA.16816.F32.BF16 R20, R4.reuse, R8, R20 ;  /* 0x000000080414723c */ /* 0x048ff60000041814 */
[----:B------:R-:W-:Y:S11]  /*c570*/  @!UPT UIADD3 URZ, URZ, URZ, URZ ;  /* 0x0000003f3f3ff290 */ /* 0x000ff6000fffe03f */
[----:B------:R-:W-:Y:S01]  /*c580*/  @!UPT UIADD3 URZ, URZ, URZ, URZ ;  /* 0x0000003f3f3ff290 */ /* 0x000fe2000fffe03f */
[----:B------:R-:W-:Y:S04]  /*c590*/  STL.64 [R1+0xf0], R20 ;  /* 0x0000f01401007387 */ /* 0x000fe80000100a00 */
[----:B------:R0:W-:Y:S04]  /*c5a0*/  STL.64 [R1+0xf8], R22 ;  /* 0x0000f81601007387 */ /* 0x0001e80000100a00 */
[----:B0-----:R-:W3:Y:S04]  /*c5b0*/  LDL.LU.64 R22, [R1+0x948] ;  /* 0x0009480001167983 */ /* 0x001ee80000300a00 */
[----:B------:R-:W4:Y:S02]  /*c5c0*/  LDL.LU.64 R20, [R1+0x940] ;  /* 0x0009400001147983 */ /* 0x000f240000300a00 */
[C---:B----4-:R-:W-:Y:S11]  /*c5d0*/  HMMA.16816.F32.BF16 R16, R4.reuse, R20, R16 ;  /* 0x000000140410723c */ /* 0x050ff60000041810 */
[----:B------:R-:W-:Y:S11]  /*c5e0*/  @!UPT UIADD3 URZ, URZ, URZ, URZ ;  /* 0x0000003f3f3ff290 */ /* 0x000ff6000fffe03f */
[----:B------:R-:W-:Y:S01]  /*c5f0*/  @!UPT UIADD3 URZ, URZ, URZ, URZ ;  /* 0x0000003f3f3ff290 */ /* 0x000fe2000fffe03f */
[----:B------:R-:W-:Y:S04]  /*c600*/  STL.64 [R1+0xe0], R16 ;  /* 0x0000e01001007387 */ /* 0x000fe80000100a00 */
[----:B------:R0:W-:Y:S04]  /*c610*/  STL.64 [R1+0xe8], R18 ;  /* 0x0000e81201007387 */ /* 0x0001e80000100a00 */
[----:B0-----:R-:W4:Y:S04]  /*c620*/  LDL.LU.64 R18, [R1+0x938] ;  /* 0x0009380001127983 */ /* 0x001f280000300a00 */
[----:B------:R-:W4:Y:S02]  /*c630*/  LDL.LU.64 R16, [R1+0x930] ;  /* 0x0009300001107983 */ /* 0x000f240000300a00 */
[----:B----4-:R-:W-:Y:S02]  /*c640*/  HMMA.16816.F32.BF16 R4, R4, R24, R16 ;  /* 0x000000180404723c */ /* 0x010fe40000041810 */
[----:B------:R-:W2:Y:S04]  /*c650*/  LDL.LU.64 R18, [R1+0x928] ;  /* 0x0009280001127983 */ /* 0x000ea80000300a00 */
[----:B------:R-:W2:Y:S11]  /*c660*/  LDL.LU.64 R16, [R1+0x920] ;  /* 0x0009200001107983 */ /* 0x000eb60000300a00 */
[----:B------:R-:W-:Y:S06]  /*c670*/  @!UPT UIADD3 URZ, URZ, URZ, URZ ;  /* 0x0000003f3f3ff290 */ /* 0x000fec000fffe03f */
[----:B------:R0:W-:Y:S01]  /*c680*/  STL.64 [R1+0xd0], R4 ;  /* 0x0000d00401007387 */ /* 0x0001e20000100a00 */
[----:B------:R-:W-:Y:S02]  /*c690*/  IMAD.MOV.U32 R26, RZ, RZ, R6 ;  /* 0x000000ffff1a7224 */ /* 0x000fe400078e0006 */
[----:B------:R-:W-:Y:S01]  /*c6a0*/  IMAD.MOV.U32 R27, RZ, RZ, R7 ;  /* 0x000000ffff1b7224 */ /* 0x000fe200078e0007 */
[----:B0-----:R-:W4:Y:S04]  /*c6b0*/  LDL.LU R4, [R1+0x1e0] ;  /* 0x0001e00001047983 */ /* 0x001f280000300800 */
[----:B------:R-:W4:Y:S04]  /*c6c0*/  LDL.LU R5, [R1+0x1e4] ;  /* 0x0001e40001057983 */ /* 0x000f280000300800 */
[----:B------:R-:W2:Y:S04]  /*c6d0*/  LDL.LU R6, [R1+0x1e8] ;  /* 0x0001e80001067983 */ /* 0x000ea80000300800 */
[----:B------:R-:W2:Y:S04]  /*c6e0*/  LDL.LU R7, [R1+0x1ec] ;  /* 0x0001ec0001077983 */ /* 0x000ea80000300800 */
[----:B--2---:R-:W-:Y:S04]  /*c6f0*/  STL.64 [R1+0x890], R6 ;  /* 0x0008900601007387 */ /* 0x004fe80000100a00 */
[----:B----4-:R0:W-:Y:S02]  /*c700*/  STL.64 [R1+0x888], R4 ;  /* 0x0008880401007387 */ /* 0x0101e40000100a00 */
[----:B0-----:R-:W-:-:S02]  /*c710*/  IMAD.MOV.U32 R4, RZ, RZ, R11 ;  /* 0x000000ffff047224 */ /* 0x001fc400078e000b */
[----:B------:R-:W-:-:S07]  /*c720*/  IMAD.MOV.U32 R5, RZ, RZ, R10 ;  /* 0x000000ffff057224 */ /* 0x000fce00078e000a */
[C---:B------:R-:W-:Y:S11]  /*c730*/  HMMA.16816.F32.BF16 R12, R16.reuse, R4, R12 ;  /* 0x00000004100c723c */ /* 0x040ff6000004180c */
[----:B------:R-:W-:Y:S11]  /*c740*/  @!UPT UIADD3 URZ, URZ, URZ, URZ ;  /* 0x0000003f3f3ff290 */ /* 0x000ff6000fffe03f */
[----:B------:R-:W-:Y:S01]  /*c750*/  @!UPT UIADD3 URZ, URZ, URZ, URZ ;  /* 0x0000003f3f3ff290 */ /* 0x000fe2000fffe03f */
[----:B------:R-:W-:Y:S04]  /*c760*/  STL.64 [R1+0xc0], R12 ;  /* 0x0000c00c01007387 */ /* 0x000fe80000100a00 */
[----:B------:R0:W-:Y:S04]  /*c770*/  STL.64 [R1+0xc8], R14 ;  /* 0x0000c80e01007387 */ /* 0x0001e80000100a00 */
[----:B0-----:R-:W2:Y:S04]  /*c780*/  LDL.LU.64 R14, [R1+0x918] ;  /* 0x00091800010e7983 */ /* 0x001ea80000300a00 */
[----:B------:R-:W2:Y:S02]  /*c790*/  LDL.LU.64 R12, [R1+0x910] ;  /* 0x00091000010c7983 */ /* 0x000ea40000300a00 */
[C---:B--2---:R-:W-:Y:S11]  /*c7a0*/  HMMA.16816.F32.BF16 R12, R16.reuse, R8, R12 ;  /* 0x00000008100c723c */ /* 0x044ff6000004180c */
[----:B------:R-:W-:Y:S11]  /*c7b0*/  @!UPT UIADD3 URZ, URZ, URZ, URZ ;  /* 0x0000003f3f3ff290 */ /* 0x000ff6000fffe03f */
[----:B------:R-:W-:Y:S01]  /*c7c0*/  @!UPT UIADD3 URZ, URZ, URZ, URZ ;  /* 0x0000003f3f3ff290 */ /* 0x000fe2000fffe03f */
[----:B------:R-:W-:Y:S04]  /*c7d0*/  STL.64 [R1+0xb0], R12 ;  /* 0x0000b00c01007387 */ /* 0x000fe80000100a00 */
[----:B------:R0:W-:Y:S04]  /*c7e0*/  STL.64 [R1+0xb8], R14 ;  /* 0x0000b80e01007387 */ /* 0x0001e80000100a00 */
[----:B0-----:R-:W2:Y:S04]  /*c7f0*/  LDL.LU.64 R14, [R1+0x908] ;  /* 0x00090800010e7983 */ /* 0x001ea80000300a00 */
[----:B------:R-:W2:Y:S04]  /*c800*/  LDL.LU.64 R12, [R1+0x900] ;  /* 0x00090000010c7983 */ /* 0x000ea80000300a00 */
[----:B------:R0:W-:Y:S04]  /*c810*/  STL.64 [R1+0x8d8], R8 ;  /* 0x0008d80801007387 */ /* 0x0001e80000100a00 */
[----:B0-----:R-:W4:Y:S04]  /*c820*/  LDL.LU R8, [R1+0x2d0] ;  /* 0x0002d00001087983 */ /* 0x001f280000300800 */
[----:B------:R-:W4:Y:S04]  /*c830*/  LDL.LU R9, [R1+0x2d4] ;  /* 0x0002d40001097983 */ /* 0x000f280000300800 */
[----:B------:R-:W4:Y:S04]  /*c840*/  LDL.LU R10, [R1+0x2d8] ;  /* 0x0002d800010a7983 */ /* 0x000f280000300800 */
[----:B------:R-:W4:Y:S01]  /*c850*/  LDL.LU R11, [R1+0x2dc] ;  /* 0x0002dc00010b7983 */ /* 0x000f220000300800 */
[C---:B--2---:R-:W-:Y:S11]  /*c860*/  HMMA.16816.F32.BF16 R12, R16.reuse, R20, R12 ;  /* 0x00000014100c723c */ /* 0x044ff6000004180c */
[----:B------:R-:W-:Y:S11]  /*c870*/  @!UPT UIADD3 URZ, URZ, URZ, URZ ;  /* 0x0000003f3f3ff290 */ /* 0x000ff6000fffe03f */
[----:B------:R-:W-:Y:S01]  /*c880*/  @!UPT UIADD3 URZ, URZ, URZ, URZ ;  /* 0x0000003f3f3ff290 */ /* 0x000fe2000fffe03f */
[----:B------:R-:W-:Y:S04]  /*c890*/  STL.64 [R1+0xa0], R12 ;  /* 0x0000a00c01007387 */ /* 0x000fe80000100a00 */
[----:B------:R0:W-:Y:S04]  /*c8a0*/  STL.64 [R1+0xa8], R14 ;  /* 0x0000a80e01007387 */ /* 0x0001e80000100a00 */
[----:B0-----:R-:W2:Y:S04]  /*c8b0*/  LDL.LU.64 R14, [R1+0x8f8] ;  /* 0x0008f800010e7983 */ /* 0x001ea80000300a00 */
[----:B------:R-:W2:Y:S04]  /*c8c0*/  LDL.LU.64 R12, [R1+0x8f0] ;  /* 0x0008f000010c7983 */ /* 0x000ea80000300a00 */
[----:B---3--:R-:W-:Y:S04]  /*c8d0*/  STL.64 [R1+0x8d0], R22 ;  /* 0x0008d01601007387 */ /* 0x008fe80000100a00 */
[----:B------:R0:W-:Y:S04]  /*c8e0*/  STL.64 [R1+0x8c8], R20 ;  /* 0x0008c81401007387 */ /* 0x0001e80000100a00 */
[----:B0-----:R-:W3:Y:S04]  /*c8f0*/  LDL.LU R20, [R1+0x2c0] ;  /* 0x0002c00001147983 */ /* 0x001ee80000300800 */
[----:B------:R-:W3:Y:S04]  /*c900*/  LDL.LU R21, [R1+0x2c4] ;  /* 0x0002c40001157983 */ /* 0x000ee80000300800 */
[----:B------:R-:W3:Y:S04]  /*c910*/  LDL.LU R22, [R1+0x2c8] ;  /* 0x0002c80001167983 */ /* 0x000ee80000300800 */
[----:B------:R-:W3:Y:S01]  /*c920*/  LDL.LU R23, [R1+0x2cc] ;  /* 0x0002cc0001177983 */ /* 0x000ee20000300800 */
[----:B--2---:R-:W-:Y:S03]  /*c930*/  HMMA.16816.F32.BF16 R16, R16, R24, R12 ;  /* 0x000000181010723c */ /* 0x004fe6000004180c */
[----:B------:R-:W4:Y:S04]  /*c940*/  LDL.LU.64 R14, [R1+0x8e8] ;  /* 0x0008e800010e7983 */ /* 0x000f280000300a00 */
[----:B------:R-:W4:Y:S11]  /*c950*/  LDL.LU.64 R12, [R1+0x8e0] ;  /* 0x0008e000010c7983 */ /* 0x000f360000300a00 */
[----:B------:R-:W-:Y:S05]  /*c960*/  @!UPT UIADD3 URZ, URZ, URZ, URZ ;  /* 0x0000003f3f3ff290 */ /* 0x000fea000fffe03f */
[----:B------:R0:W-:Y:S01]  /*c970*/  STL.64 [R1+0x90], R16 ;  /* 0x0000901001007387 */ /* 0x0001e20000100a00 */
[----:B------:R-:W-:-:S03]  /*c980*/  IMAD.MOV.U32 R29, RZ, RZ, R19 ;  /* 0x000000ffff1d7224 */ /* 0x000fc600078e0013 */
[----:B------:R1:W-:Y:S04]  /*c990*/  STL [R1+0x98], R18 ;  /* 0x0000981201007387 */ /* 0x0003e80000100800 */
[----:B0-----:R-:W2:Y:S04]  /*c9a0*/  LDL.LU R16, [R1+0x2a0] ;  /* 0x0002a00001107983 */ /* 0x001ea80000300800 */
[----:B------:R-:W2:Y:S04]  /*c9b0*/  LDL.LU R17, [R1+0x2a4] ;  /* 0x0002a40001117983 */ /* 0x000ea80000300800 */
[----:B-1----:R-:W2:Y:S04]  /*c9c0*/  LDL.LU R18, [R1+0x2a8] ;  /* 0x0002a80001127983 */ /* 0x002ea80000300800 */
[----:B------:R-:W2:Y:S04]  /*c9d0*/  LDL.LU R19, [R1+0x2ac] ;  /* 0x0002ac0001137983 */ /* 0x000ea80000300800 */
[----:B------:R-:W-:Y:S01]  /*c9e0*/  STL [R1+0x7c8], R29 ;  /* 0x0007c81d01007387 */ /* 0x000fe20000100800 */
[C---:B----4-:R-:W-:Y:S11]  /*c9f0*/  HMMA.16816.F32.BF16 R8, R12.reuse, R4, R8 ;  /* 0x000000040c08723c */ /* 0x050ff60000041808 */
[----:B------:R-:W-:Y:S11]  /*ca00*/  @!UPT UIADD3 URZ, URZ, URZ, URZ ;  /* 0x0000003f3f3ff290 */ /* 0x000ff6000fffe03f */
[----:B------:R-:W-:Y:S01]  /*ca10*/  @!UPT UIADD3 URZ, URZ, URZ, URZ ;  /* 0x0000003f3f3ff290 */ /* 0x000fe2000fffe03f */
[----:B------:R0:W-:Y:S04]  /*ca20*/  STL.64 [R1+0x80], R8 ;  /* 0x0000800801007387 */ /* 0x0001e80000100a00 */
[----:B------:R3:W-:Y:S04]  /*ca30*/  STL.64 [R1+0x88], R10 ;  /* 0x0000880a01007387 */ /* 0x0007e80000100a00 */
[----:B0-----:R-:W3:Y:S02]  /*ca40*/  LDL.LU.64 R8, [R1+0x8d8] ;  /* 0x0008d80001087983 */ /* 0x001ee40000300a00 */
[----:B---3--:R-:W-:Y:S02]  /*ca50*/  HMMA.16816.F32.BF16 R8, R12, R8, R20 ;  /* 0x000000080c08723c */ /* 0x008fe40000041814 */
[----:B------:R-:W3:Y:S04]  /*ca60*/  LDL.LU.64 R22, [R1+0x8d0] ;  /* 0x0008d00001167983 */ /* 0x000ee80000300a00 */
[----:B------:R-:W4:Y:S11]  /*ca70*/  LDL.LU.64 R20, [R1+0x8c8] ;  /* 0x0008c80001147983 */ /* 0x000f360000300a00 */
[----:B------:R-:W-:Y:S06]  /*ca80*/  @!UPT UIADD3 URZ, URZ, URZ, URZ ;  /* 0x0000003f3f3ff290 */ /* 0x000fec000fffe03f */
[----:B------:R-:W-:Y:S01]  /*ca90*/  STL.64 [R1+0x70], R8 ;  /* 0x0000700801007387 */ /* 0x000fe20000100a00 */
[----:B------:R-:W-:-:S03]  /*caa0*/  IMAD.MOV.U32 R29, RZ, RZ, R11 ;  /* 0x000000ffff1d7224 */ /* 0x000fc600078e000b */
[----:B------:R0:W-:Y:S04]  /*cab0*/  STL [R1+0x78], R10 ;  /* 0x0000780a01007387 */ /* 0x0001e80000100800 */
[----:B0-----:R-:W4:Y:S04]  /*cac0*/  LDL.LU.64 R10, [R1+0x8c0] ;  /* 0x0008c000010a7983 */ /* 0x001f280000300a00 */
[----:B------:R-:W4:Y:S01]  /*cad0*/  LDL.LU.64 R8, [R1+0x8b8] ;  /* 0x0008b80001087983 */ /* 0x000f220000300a00 */
[C---:B--2---:R-:W-:Y:S08]  /*cae0*/  HMMA.16816.F32.BF16 R16, R12.reuse, R24, R16 ;  /* 0x000000180c10723c */ /* 0x044ff00000041810 */
[----:B----4-:R-:W-:Y:S11]  /*caf0*/  HMMA.16816.F32.BF16 R8, R12, R20, R8 ;  /* 0x000000140c08723c */ /* 0x010ff60000041808 */
        /* <DEDUP_REMOVED lines=8> */
[----:B0-----:R-:W2:Y:S04]  /*cb80*/  LDL.LU R20, [R1+0x220] ;  /* 0x0002200001147983 */ /* 0x001ea80000300800 */
[----:B------:R-:W2:Y:S04]  /*cb90*/  LDL.LU R21, [R1+0x224] ;  /* 0x0002240001157983 */ /* 0x000ea80000300800 */
[----:B------:R-:W2:Y:S04]  /*cba0*/  LDL.LU R22, [R1+0x228] ;  /* 0x0002280001167983 */ /* 0x000ea80000300800 */
[----:B------:R-:W2:Y:S04]  /*cbb0*/  LDL.LU R23, [R1+0x22c] ;  /* 0x00022c0001177983 */ /* 0x000ea80000300800 */
[----:B------:R-:W3:Y:S04]  /*cbc0*/  LDL.LU R12, [R1+0x1f0] ;  /* 0x0001f000010c7983 */ /* 0x000ee80000300800 */
[----:B------:R-:W3:Y:S04]  /*cbd0*/  LDL.LU R13, [R1+0x1f4] ;  /* 0x0001f400010d7983 */ /* 0x000ee80000300800 */
[----:B------:R-:W3:Y:S04]  /*cbe0*/  LDL.LU R14, [R1+0x1f8] ;  /* 0x0001f800010e7983 */ /* 0x000ee80000300800 */
[----:B------:R-:W3:Y:S04]  /*cbf0*/  LDL.LU R15, [R1+0x1fc] ;  /* 0x0001fc00010f7983 */ /* 0x000ee80000300800 */
[----:B------:R-:W-:Y:S04]  /*cc00*/  STL.64 [R1+0x6b0], R18 ;  /* 0x0006b01201007387 */ /* 0x000fe80000100a00 */
[----:B------:R0:W-:Y:S04]  /*cc10*/  STL.64 [R1+0x6a8], R16 ;  /* 0x0006a81001007387 */ /* 0x0001e80000100a00 */
[----:B0-----:R-:W3:Y:S04]  /*cc20*/  LDL.LU.64 R16, [R1] ;  /* 0x0000000001107983 */ /* 0x001ee80000300a00 */
[----:B------:R-:W4:Y:S01]  /*cc30*/  LDL.LU.64 R18, [R1+0x8] ;  /* 0x0000080001127983 */ /* 0x000f220000300a00 */
[C---:B--2---:R-:W-:Y:S03]  /*cc40*/  HMMA.16816.F32.BF16 R4, R8.reuse, R4, R20 ;  /* 0x000000040804723c */ /* 0x044fe60000041814 */
[----:B------:R-:W2:Y:S04]  /*cc50*/  LDL.LU.64 R22, [R1+0x8a0] ;  /* 0x0008a00001167983 */ /* 0x000ea80000300a00 */
[----:B------:R-:W2:Y:S11]  /*cc60*/  LDL.LU.64 R20, [R1+0x898] ;  /* 0x0008980001147983 */ /* 0x000eb60000300a00 */
[----:B------:R-:W-:Y:S05]  /*cc70*/  @!UPT UIADD3 URZ, URZ, URZ, URZ ;  /* 0x0000003f3f3ff290 */ /* 0x000fea000fffe03f */
[----:B------:R-:W-:Y:S04]  /*cc80*/  STL.64 [R1+0x220], R4 ;  /* 0x0002200401007387 */ /* 0x000fe80000100a00 */
[----:B------:R0:W-:Y:S01]  /*cc90*/  STL.64 [R1+0x228], R6 ;  /* 0x0002280601007387 */ /* 0x0001e20000100a00 */
[C---:B---3--:R-:W-:Y:S03]  /*cca0*/  HMMA.16816.F32.BF16 R12, R8.reuse, R16, R12 ;  /* 0x00000010080c723c */ /* 0x048fe6000004180c */
[----:B0-----:R-:W2:Y:S04]  /*ccb0*/  LDL.LU.64 R6, [R1+0x890] ;  /* 0x0008900001067983 */ /* 0x001ea80000300a00 */
[----:B------:R-:W2:Y:S04]  /*ccc0*/  LDL.LU.64 R4, [R1+0x888] ;  /* 0x0008880001047983 */ /* 0x000ea80000300a00 */
[----:B----4-:R0:W-:Y:S04]  /*ccd0*/  STL.64 [R1+0x7d8], R18 ;  /* 0x0007d81201007387 */ /* 0x0101e80000100a00 */
[----:B0-----:R-:W3:Y:S08]  /*cce0*/  LDL R18, [R1+0x18] ;  /* 0x0000180001127983 */ /* 0x001ef00000100800 */
[----:B------:R-:W-:Y:S04]  /*ccf0*/  STL.64 [R1+0x1f0], R12 ;  /* 0x0001f00c01007387 */ /* 0x000fe80000100a00 */
[----:B------:R-:W-:Y:S04]  /*cd00*/  STL.64 [R1+0x1f8], R14 ;  /* 0x0001f80e01007387 */ /* 0x000fe80000100a00 */
[----:B------:R-:W3:Y:S01]  /*cd10*/  LDL R19, [R1+0x1c] ;  /* 0x00001c0001137983 */ /* 0x000ee20000100800 */
[----:B--2---:R-:W-:Y:S03]  /*cd20*/  HMMA.16816.F32.BF16 R4, R8, R20, R4 ;  /* 0x000000140804723c */ /* 0x004fe60000041804 */
[----:B---3--:R0:W-:Y:S04]  /*cd30*/  STL.64 [R1+0x7f0], R18 ;  /* 0x0007f01201007387 */ /* 0x0081e80000100a00 */
[----:B0-----:R-:W2:Y:S11]  /*cd40*/  LDL R18, [R1+0x28] ;  /* 0x0000280001127983 */ /* 0x001eb60000100800 */
[----:B------:R-:W-:Y:S05]  /*cd50*/  @!UPT UIADD3 URZ, URZ, URZ, URZ ;  /* 0x0000003f3f3ff290 */ /* 0x000fea000fffe03f */
[----:B------:R-:W-:Y:S04]  /*cd60*/  STL.64 [R1+0x1e0], R4 ;  /* 0x0001e00401007387 */ /* 0x000fe80000100a00 */
[----:B------:R-:W-:Y:S04]  /*cd70*/  STL.64 [R1+0x1e8], R6 ;  /* 0x0001e80601007387 */ /* 0x000fe80000100a00 */
[----:B------:R-:W2:Y:S04]  /*cd80*/  LDL R19, [R1+0x2c] ;  /* 0x00002c0001137983 */ /* 0x000ea80000100800 */
[----:B--2---:R-:W-:Y:S04]  /*cd90*/  STL.64 [R1+0x808], R18 ;  /* 0x0008081201007387 */ /* 0x004fe80000100a00 */
[----:B------:R0:W-:Y:S04]  /*cda0*/  STL.64 [R1+0x7d0], R22 ;  /* 0x0007d01601007387 */ /* 0x0001e80000100a00 */
[----:B------:R-:W2:Y:S04]  /*cdb0*/  LDL.LU R20, [R1+0xf0] ;  /* 0x0000f00001147983 */ /* 0x000ea80000300800 */
[----:B------:R-:W2:Y:S04]  /*cdc0*/  LDL.LU R21, [R1+0xf4] ;  /* 0x0000f40001157983 */ /* 0x000ea80000300800 */
[----:B0-----:R-:W3:Y:S04]  /*cdd0*/  LDL.LU R22, [R1+0xf8] ;  /* 0x0000f80001167983 */ /* 0x001ee80000300800 */
[----:B------:R-:W3:Y:S04]  /*cde0*/  LDL.LU R23, [R1+0xfc] ;  /* 0x0000fc0001177983 */ /* 0x000ee80000300800 */
[----:B------:R-:W4:Y:S04]  /*cdf0*/  LDL.LU R16, [R1+0x160] ;  /* 0x0001600001107983 */ /* 0x000f280000300800 */
[----:B------:R-:W4:Y:S04]  /*ce00*/  LDL.LU R17, [R1+0x164] ;  /* 0x0001640001117983 */ /* 0x000f280000300800 */
[----:B------:R-:W2:Y:S04]  /*ce10*/  LDL.LU R18, [R1+0x168] ;  /* 0x0001680001127983 */ /* 0x000ea80000300800 */
[----:B------:R-:W2:Y:S04]  /*ce20*/  LDL.LU R19, [R1+0x16c] ;  /* 0x00016c0001137983 */ /* 0x000ea80000300800 */
[----:B------:R-:W3:Y:S04]  /*ce30*/  LDL.LU R4, [R1+0x1a0] ;  /* 0x0001a00001047983 */ /* 0x000ee80000300800 */
[----:B------:R-:W3:Y:S04]  /*ce40*/  LDL.LU R5, [R1+0x1a4] ;  /* 0x0001a40001057983 */ /* 0x000ee80000300800 */
[----:B------:R-:W3:Y:S04]  /*ce50*/  LDL.LU R6, [R1+0x1a8] ;  /* 0x0001a80001067983 */ /* 0x000ee80000300800 */
[----:B------:R-:W3:Y:S04]  /*ce60*/  LDL.LU R7, [R1+0x1ac] ;  /* 0x0001ac0001077983 */ /* 0x000ee80000300800 */
[----:B--2---:R0:W-:Y:S04]  /*ce70*/  STL.64 [R1+0x828], R18 ;  /* 0x0008281201007387 */ /* 0x0041e80000100a00 */
[----:B----4-:R-:W-:Y:S04]  /*ce80*/  STL.64 [R1+0x820], R16 ;  /* 0x0008201001007387 */ /* 0x010fe80000100a00 */
[----:B0-----:R-:W2:Y:S04]  /*ce90*/  LDL R18, [R1+0x48] ;  /* 0x0000480001127983 */ /* 0x001ea80000100800 */
[----:B------:R-:W2:Y:S04]  /*cea0*/  LDL R19, [R1+0x4c] ;  /* 0x00004c0001137983 */ /* 0x000ea80000100800 */
[----:B--2---:R-:W-:Y:S04]  /*ceb0*/  STL.64 [R1+0x838], R18 ;  /* 0x0008381201007387 */ /* 0x004fe80000100a00 */
[----:B---3--:R0:W-:Y:S04]  /*cec0*/  STL.64 [R1+0x7e8], R22 ;  /* 0x0007e81601007387 */ /* 0x0081e80000100a00 */
[----:B------:R1:W-:Y:S01]  /*ced0*/  STL.64 [R1+0x7e0], R20 ;  /* 0x0007e01401007387 */ /* 0x0003e20000100a00 */
[----:B0-----:R-:W-:-:S02]  /*cee0*/  IMAD.MOV.U32 R22, RZ, RZ, R0 ;  /* 0x000000ffff167224 */ /* 0x001fc400078e0000 */
[----:B-1----:R-:W-:Y:S02]  /*cef0*/  IMAD.MOV.U32 R20, RZ, RZ, R28 ;  /* 0x000000ffff147224 */ /* 0x002fe400078e001c */
[----:B------:R-:W2:Y:S01]  /*cf00*/  LDL.LU R28, [R1+0x880] ;  /* 0x00088000011c7983 */ /* 0x000ea20000300800 */
[----:B------:R-:W-:Y:S02]  /*cf10*/  IMAD.MOV.U32 R21, RZ, RZ, R3 ;  /* 0x000000ffff157224 */ /* 0x000fe400078e0003 */
[----:B------:R-:W-:Y:S01]  /*cf20*/  IMAD.MOV.U32 R23, RZ, RZ, R2 ;  /* 0x000000ffff177224 */ /* 0x000fe200078e0002 */
[----:B------:R-:W3:Y:S04]  /*cf30*/  LDL.LU R3, [R1+0x87c] ;  /* 0x00087c0001037983 */ /* 0x000ee80000300800 */
[----:B------:R-:W4:Y:S04]  /*cf40*/  LDL.LU R0, [R1+0x878] ;  /* 0x0008780001007983 */ /* 0x000f280000300800 */
[----:B------:R-:W4:Y:S04]  /*cf50*/  LDL.LU R2, [R1+0x874] ;  /* 0x0008740001027983 */ /* 0x000f280000300800 */
[----:B------:R-:W4:Y:S04]  /*cf60*/  LDL R18, [R1+0x58] ;  /* 0x0000580001127983 */ /* 0x000f280000100800 */
[----:B------:R-:W4:Y:S04]  /*cf70*/  LDL R19, [R1+0x5c] ;  /* 0x00005c0001137983 */ /* 0x000f280000100800 */
[----:B------:R2:W-:Y:S04]  /*cf80*/  STL.64 [R1+0x800], R22 ;  /* 0x0008001601007387 */ /* 0x0005e80000100a00 */
[----:B------:R3:W-:Y:S01]  /*cf90*/  STL.64 [R1+0x7f8], R20 ;  /* 0x0007f81401007387 */ /* 0x0007e20000100a00 */
[----:B--2---:R-:W-:-:S02]  /*cfa0*/  IMAD.MOV.U32 R23, RZ, RZ, R28 ;  /* 0x000000ffff177224 */ /* 0x004fc400078e001c */
[----:B---3--:R-:W-:Y:S02]  /*cfb0*/  IMAD.MOV.U32 R20, RZ, RZ, R3 ;  /* 0x000000ffff147224 */ /* 0x008fe400078e0003 */
[----:B------:R-:W2:Y:S01]  /*cfc0*/  LDL.LU R3, [R1+0x870] ;  /* 0x0008700001037983 */ /* 0x000ea20000300800 */
[----:B----4-:R-:W-:-:S03]  /*cfd0*/  IMAD.MOV.U32 R21, RZ, RZ, R0 ;  /* 0x000000ffff157224 */ /* 0x010fc600078e0000 */
[----:B------:R-:W3:Y:S01]  /*cfe0*/  LDL.LU R0, [R1+0x86c] ;  /* 0x00086c0001007983 */ /* 0x000ee20000300800 */
[----:B------:R-:W-:-:S03]  /*cff0*/  IMAD.MOV.U32 R22, RZ, RZ, R2 ;  /* 0x000000ffff167224 */ /* 0x000fc600078e0002 */
[----:B------:R-:W4:Y:S04]  /*d000*/  LDL.LU R2, [R1+0x868] ;  /* 0x0008680001027983 */ /* 0x000f280000300800 */
[----:B------:R-:W4:Y:S04]  /*d010*/  LDL.LU R28, [R1+0x864] ;  /* 0x00086400011c7983 */ /* 0x000f280000300800 */
[----:B------:R0:W-:Y:S04]  /*d020*/  STL.64 [R1+0x818], R22 ;  /* 0x0008181601007387 */ /* 0x0001e80000100a00 */
[----:B------:R2:W-:Y:S04]  /*d030*/  STL.64 [R1+0x810], R20 ;  /* 0x0008101401007387 */ /* 0x0005e80000100a00 */
[----:B0-----:R-:W4:Y:S01]  /*d040*/  LDL.64 R22, [R1+0x38] ;  /* 0x0000380001167983 */ /* 0x001f220000100a00 */
[----:B--2---:R-:W-:-:S02]  /*d050*/  IMAD.MOV.U32 R20, RZ, RZ, R3 ;  /* 0x000000ffff147224 */ /* 0x004fc400078e0003 */
[----:B---3--:R-:W-:Y:S01]  /*d060*/  IMAD.MOV.U32 R21, RZ, RZ, R0 ;  /* 0x000000ffff157224 */ /* 0x008fe200078e0000 */
[----:B----4-:R0:W-:Y:S04]  /*d070*/  STL.64 [R1+0x830], R22 ;  /* 0x0008301601007387 */ /* 0x0101e80000100a00 */
[----:B------:R-:W2:Y:S04]  /*d080*/  LDL.LU R3, [R1+0x860] ;  /* 0x0008600001037983 */ /* 0x000ea80000300800 */
[----:B------:R-:W3:Y:S04]  /*d090*/  LDL.LU R0, [R1+0x85c] ;  /* 0x00085c0001007983 */ /* 0x000ee80000300800 */
[----:B0-----:R-:W4:Y:S04]  /*d0a0*/  LDL.LU R22, [R1+0x198] ;  /* 0x0001980001167983 */ /* 0x001f280000300800 */
[----:B------:R-:W4:Y:S01]  /*d0b0*/  LDL.LU R23, [R1+0x19c] ;  /* 0x00019c0001177983 */ /* 0x000f220000300800 */
[----:B------:R-:W-:Y:S03]  /*d0c0*/  HMMA.16816.F32.BF16 R4, R8, R24, R4 ;  /* 0x000000180804723c */ /* 0x000fe60000041804 */
[----:B----4-:R-:W-:Y:S04]  /*d0d0*/  STL.64 [R1+0x848], R22 ;  /* 0x0008481601007387 */ /* 0x010fe80000100a00 */
[----:B------:R0:W-:Y:S02]  /*d0e0*/  STL.64 [R1+0x840], R20 ;  /* 0x0008401401007387 */ /* 0x0001e40000100a00 */
[----:B0-----:R-:W-:-:S02]  /*d0f0*/  IMAD.MOV.U32 R20, RZ, RZ, R28 ;  /* 0x000000ffff147224 */ /* 0x001fc400078e001c */
[----:B------:R-:W4:Y:S01]  /*d100*/  LDL.LU R28, [R1+0x858] ;  /* 0x00085800011c7983 */ /* 0x000f220000300800 */
[----:B--2---:R-:W-:Y:S02]  /*d110*/  IMAD.MOV.U32 R21, RZ, RZ, R3 ;  /* 0x000000ffff157224 */ /* 0x004fe400078e0003 */
[----:B------:R-:W-:-:S09]  /*d120*/  IMAD.MOV.U32 R22, RZ, RZ, R2 ;  /* 0x000000ffff167224 */ /* 0x000fd200078e0002 */
[----:B------:R-:W-:Y:S01]  /*d130*/  STL [R1+0x250], R4 ;  /* 0x0002500401007387 */ /* 0x000fe20000100800 */
[----:B---3--:R-:W-:Y:S02]  /*d140*/  IMAD.MOV.U32 R23, RZ, RZ, R0 ;  /* 0x000000ffff177224 */ /* 0x008fe400078e0000 */
[----:B------:R-:W-:Y:S02]  /*d150*/  IMAD.MOV.U32 R0, RZ, RZ, R5 ;  /* 0x000000ffff007224 */ /* 0x000fe400078e0005 */
[----:B------:R-:W-:Y:S02]  /*d160*/  IMAD.MOV.U32 R2, RZ, RZ, R6 ;  /* 0x000000ffff027224 */ /* 0x000fe400078e0006 */
[----:B------:R-:W-:-:S05]  /*d170*/  IMAD.MOV.U32 R3, RZ, RZ, R7 ;  /* 0x000000ffff037224 */ /* 0x000fca00078e0007 */
[----:B------:R-:W-:Y:S04]  /*d180*/  STL [R1+0x658], R3 ;  /* 0x0006580301007387 */ /* 0x000fe80000100800 */
[----:B------:R-:W-:Y:S04]  /*d190*/  STL [R1+0x654], R2 ;  /* 0x0006540201007387 */ /* 0x000fe80000100800 */
[----:B------:R-:W-:Y:S04]  /*d1a0*/  STL [R1+0x650], R0 ;  /* 0x0006500001007387 */ /* 0x000fe80000100800 */
[----:B----4-:R-:W0:Y:S04]  /*d1b0*/  LDSM.16.MT88.4 R4, [R28+0x6000] ;  /* 0x006000001c04783b */ /* 0x010e280000004200 */
[----:B------:R-:W1:Y:S04]  /*d1c0*/  LDSM.16.MT88.4 R12, [R28+0x6100] ;  /* 0x006100001c0c783b */ /* 0x000e680000004200 */
[----:B------:R-:W2:Y:S01]  /*d1d0*/  LDSM.16.MT88.4 R8, [R28+0x6080] ;  /* 0x006080001c08783b */ /* 0x000ea20000004200 */
[----:B0-----:R-:W-:Y:S03]  /*d1e0*/  HMMA.16816.F32.BF16 R16, R4, R18, R20 ;  /* 0x000000120410723c */ /* 0x001fe60000041814 */
[----:B-1----:R0:W-:Y:S04]  /*d1f0*/  STL.64 [R1+0x748], R14 ;  /* 0x0007480e01007387 */ /* 0x0021e80000100a00 */
[----:B------:R1:W-:Y:S01]  /*d200*/  STL.64 [R1+0x740], R12 ;  /* 0x0007400c01007387 */ /* 0x0003e20000100a00 */
[----:B0-----:R-:W-:-:S02]  /*d210*/  IMAD.MOV.U32 R14, RZ, RZ, R26 ;  /* 0x000000ffff0e7224 */ /* 0x001fc400078e001a */
[----:B------:R-:W-:Y:S01]  /*d220*/  IMAD.MOV.U32 R15, RZ, RZ, R27 ;  /* 0x000000ffff0f7224 */ /* 0x000fe200078e001b */
[----:B-1----:R-:W3:Y:S04]  /*d230*/  LDL.LU R12, [R1+0xd0] ;  /* 0x0000d000010c7983 */ /* 0x002ee80000300800 */
[----:B------:R-:W3:Y:S04]  /*d240*/  LDL.LU R13, [R1+0xd4] ;  /* 0x0000d400010d7983 */ /* 0x000ee80000300800 */
[----:B------:R-:W3:Y:S04]  /*d250*/  LDL.LU R26, [R1+0x854] ;  /* 0x00085400011a7983 */ /* 0x000ee80000300800 */
[----:B------:R-:W3:Y:S04]  /*d260*/  LDL.LU R27, [R1+0x850] ;  /* 0x00085000011b7983 */ /* 0x000ee80000300800 */
[----:B------:R-:W4:Y:S04]  /*d270*/  LDL.LU.64 R22, [R1+0x848] ;  /* 0x0008480001167983 */ /* 0x000f280000300a00 */
[----:B------:R-:W4:Y:S04]  /*d280*/  LDL.LU.64 R20, [R1+0x840] ;  /* 0x0008400001147983 */ /* 0x000f280000300a00 */
[----:B------:R-:W-:Y:S04]  /*d290*/  STL.64 [R1+0x1d0], R16 ;  /* 0x0001d01001007387 */ /* 0x000fe80000100a00 */
[----:B------:R0:W-:Y:S04]  /*d2a0*/  STL.64 [R1+0x1d8], R18 ;  /* 0x0001d81201007387 */ /* 0x0001e80000100a00 */
[----:B0-----:R-:W4:Y:S01]  /*d2b0*/  LDL.LU.64 R18, [R1+0x838] ;  /* 0x0008380001127983 */ /* 0x001f220000300a00 */
[----:B------:R-:W-:-:S02]  /*d2c0*/  IMAD.MOV.U32 R24, RZ, RZ, R16 ;  /* 0x000000ffff187224 */ /* 0x000fc400078e0010 */
[----:B----4-:R-:W-:Y:S01]  /*d2d0*/  HMMA.16816.F32.BF16 R16, R4, R18, R20 ;  /* 0x000000120410723c */ /* 0x010fe20000041814 */
[----:B------:R-:W4:Y:S11]  /*d2e0*/  LDL.LU.64 R22, [R1+0x830] ;  /* 0x0008300001167983 */ /* 0x000f360000300a00 */
[----:B------:R-:W-:Y:S11]  /*d2f0*/  @!UPT UIADD3 URZ, URZ, URZ, URZ ;  /* 0x0000003f3f3ff290 */ /* 0x000ff6000fffe03f */
[----:B------:R-:W-:Y:S04]  /*d300*/  STL.64 [R1+0x270], R16 ;  /* 0x0002701001007387 */ /* 0x000fe80000100a00 */
[----:B------:R0:W-:Y:S04]  /*d310*/  STL.64 [R1+0x278], R18 ;  /* 0x0002781201007387 */ /* 0x0001e80000100a00 */
[----:B0-----:R-:W2:Y:S04]  /*d320*/  LDL.LU.64 R18, [R1+0x828] ;  /* 0x0008280001127983 */ /* 0x001ea80000300a00 */
[----:B------:R-:W2:Y:S01]  /*d330*/  LDL.LU.64 R16, [R1+0x820] ;  /* 0x0008200001107983 */ /* 0x000ea20000300a00 */
[----:B----4-:R-:W-:-:S02]  /*d340*/  IMAD.MOV.U32 R2, RZ, RZ, R22 ;  /* 0x000000ffff027224 */ /* 0x010fc400078e0016 */
[----:B------:R-:W-:Y:S01]  /*d350*/  IMAD.MOV.U32 R0, RZ, RZ, R23 ;  /* 0x000000ffff007224 */ /* 0x000fe200078e0017 */
[C---:B--2---:R-:W-:Y:S01]  /*d360*/  HMMA.16816.F32.BF16 R16, R4.reuse, R22, R16 ;  /* 0x000000160410723c */ /* 0x044fe20000041810 */
[----:B------:R-:W2:Y:S04]  /*d370*/  LDL.LU.64 R22, [R1+0x818] ;  /* 0x0008180001167983 */ /* 0x000ea80000300a00 */
[----:B------:R-:W2:Y:S11]  /*d380*/  LDL.LU.64 R20, [R1+0x810] ;  /* 0x0008100001147983 */ /* 0x000eb60000300a00 */
[----:B------:R-:W-:Y:S07]  /*d390*/  @!UPT UIADD3 URZ, URZ, URZ, URZ ;  /* 0x0000003f3f3ff290 */ /* 0x000fee000fffe03f */
[----:B------:R-:W-:Y:S04]  /*d3a0*/  STL.64 [R1+0x2a0], R16 ;  /* 0x0002a01001007387 */ /* 0x000fe80000100a00 */
[----:B------:R0:W-:Y:S04]  /*d3b0*/  STL.64 [R1+0x2a8], R18 ;  /* 0x0002a81201007387 */ /* 0x0001e80000100a00 */
[----:B0-----:R-:W2:Y:S01]  /*d3c0*/  LDL.LU.64 R18, [R1+0x808] ;  /* 0x0008080001127983 */ /* 0x001ea20000300a00 */
[----:B------:R-:W-:Y:S02]  /*d3d0*/  IMAD.MOV.U32 R25, RZ, RZ, R16 ;  /* 0x000000ffff197224 */ /* 0x000fe400078e0010 */
[C---:B--2---:R-:W-:Y:S01]  /*d3e0*/  HMMA.16816.F32.BF16 R16, R4.reuse, R18, R20 ;  /* 0x000000120410723c */ /* 0x044fe20000041814 */
[----:B------:R-:W2:Y:S04]  /*d3f0*/  LDL.LU.64 R22, [R1+0x800] ;  /* 0x0008000001167983 */ /* 0x000ea80000300a00 */
[----:B------:R-:W2:Y:S11]  /*d400*/  LDL.LU.64 R20, [R1+0x7f8] ;  /* 0x0007f80001147983 */ /* 0x000eb60000300a00 */
[----:B------:R-:W-:Y:S07]  /*d410*/  @!UPT UIADD3 URZ, URZ, URZ, URZ ;  /* 0x0000003f3f3ff290 */ /* 0x000fee000fffe03f */
[----:B------:R-:W-:Y:S04]  /*d420*/  STL.64 [R1+0x2f0], R16 ;  /* 0x0002f01001007387 */ /* 0x000fe80000100a00 */
[----:B------:R0:W-:Y:S04]  /*d430*/  STL.64 [R1+0x2f8], R18 ;  /* 0x0002f81201007387 */ /* 0x0001e80000100a00 */
[----:B0-----:R-:W2:Y:S02]  /*d440*/  LDL.LU.64 R18, [R1+0x7f0] ;  /* 0x0007f00001127983 */ /* 0x001ea40000300a00 */
[C---:B--2---:R-:W-:Y:S02]  /*d450*/  HMMA.16816.F32.BF16 R16, R4.reuse, R18, R20 ;  /* 0x000000120410723c */ /* 0x044fe40000041814 */
[----:B------:R-:W2:Y:S04]  /*d460*/  LDL.LU.64 R22, [R1+0x7e8] ;  /* 0x0007e80001167983 */ /* 0x000ea80000300a00 */
[----:B------:R-:W2:Y:S11]  /*d470*/  LDL.LU.64 R20, [R1+0x7e0] ;  /* 0x0007e00001147983 */ /* 0x000eb60000300a00 */
[----:B------:R-:W-:Y:S06]  /*d480*/  @!UPT UIADD3 URZ, URZ, URZ, URZ ;  /* 0x0000003f3f3ff290 */ /* 0x000fec000fffe03f */
[----:B------:R-:W-:Y:S04]  /*d490*/  STL.64 [R1+0x330], R16 ;  /* 0x0003301001007387 */ /* 0x000fe80000100a00 */
[----:B------:R0:W-:Y:S04]  /*d4a0*/  STL.64 [R1+0x338], R18 ;  /* 0x0003381201007387 */ /* 0x0001e80000100a00 */
[----:B0-----:R-:W2:Y:S02]  /*d4b0*/  LDL.LU.64 R18, [R1+0x7d8] ;  /* 0x0007d80001127983 */ /* 0x001ea40000300a00 */
[C---:B--2---:R-:W-:Y:S11]  /*d4c0*/  HMMA.16816.F32.BF16 R20, R4.reuse, R18, R20 ;  /* 0x000000120414723c */ /* 0x044ff60000041814 */
[----:B------:R-:W-:Y:S11]  /*d4d0*/  @!UPT UIADD3 URZ, URZ, URZ, URZ ;  /* 0x0000003f3f3ff290 */ /* 0x000ff6000fffe03f */
[----:B------:R-:W-:Y:S01]  /*d4e0*/  @!UPT UIADD3 URZ, URZ, URZ, URZ ;  /* 0x0000003f3f3ff290 */ /* 0x000fe2000fffe03f */
[----:B------:R-:W-:Y:S04]  /*d4f0*/  STL.64 [R1+0x320], R20 ;  /* 0x0003201401007387 */ /* 0x000fe80000100a00 */
[----:B------:R0:W-:Y:S04]  /*d500*/  STL.64 [R1+0x328], R22 ;  /* 0x0003281601007387 */ /* 0x0001e80000100a00 */
[----:B0-----:R-:W2:Y:S04]  /*d510*/  LDL.LU.64 R22, [R1+0x7d0] ;  /* 0x0007d00001167983 */ /* 0x001ea80000300a00 */
[----:B------:R0:W-:Y:S04]  /*d520*/  STL.64 [R1+0x778], R18 ;  /* 0x0007781201007387 */ /* 0x0001e80000100a00 */
[----:B------:R-:W2:Y:S04]  /*d530*/  LDL.LU R16, [R1+0xe0] ;  /* 0x0000e00001107983 */ /* 0x000ea80000300800 */
[----:B------:R-:W2:Y:S04]  /*d540*/  LDL.LU R17, [R1+0xe4] ;  /* 0x0000e40001117983 */ /* 0x000ea80000300800 */
[----:B0-----:R-:W2:Y:S04]  /*d550*/  LDL.LU R18, [R1+0xe8] ;  /* 0x0000e80001127983 */ /* 0x001ea80000300800 */
[----:B------:R-:W2:Y:S02]  /*d560*/  LDL.LU R19, [R1+0xec] ;  /* 0x0000ec0001137983 */ /* 0x000ea40000300800 */
[C---:B--2---:R-:W-:Y:S08]  /*d570*/  HMMA.16816.F32.BF16 R16, R4.reuse, R22, R16 ;  /* 0x000000160410723c */ /* 0x044ff00000041810 */
[----:B---3--:R-:W-:Y:S01]  /*d580*/  HMMA.16816.F32.BF16 R4, R4, R26, R12 ;  /* 0x0000001a0404723c */ /* 0x008fe2000004180c */
[----:B------:R-:W-:Y:S11]  /*d590*/  STL.64 [R1+0x770], R22 ;  /* 0x0007701601007387 */ /* 0x000ff60000100a00 */
[----:B------:R-:W-:Y:S03]  /*d5a0*/  @!UPT UIADD3 URZ, URZ, URZ, URZ ;  /* 0x0000003f3f3ff290 */ /* 0x000fe6000fffe03f */
[----:B------:R0:W-:Y:S04]  /*d5b0*/  STL.64 [R1+0x310], R16 ;  /* 0x0003101001007387 */ /* 0x0001e80000100a00 */
[----:B------:R1:W-:Y:S04]  /*d5c0*/  STL.64 [R1+0x318], R18 ;  /* 0x0003181201007387 */ /* 0x0003e80000100a00 */
[----:B0-----:R-:W2:Y:S04]  /*d5d0*/  LDL.LU R16, [R1+0x120] ;  /* 0x0001200001107983 */ /* 0x001ea80000300800 */
[----:B------:R-:W-:Y:S04]  /*d5e0*/  STL.64 [R1+0x300], R4 ;  /* 0x0003000401007387 */ /* 0x000fe80000100a00 */
[----:B------:R-:W-:Y:S04]  /*d5f0*/  STL.64 [R1+0x308], R6 ;  /* 0x0003080601007387 */ /* 0x000fe80000100a00 */
[----:B------:R-:W2:Y:S04]  /*d600*/  LDL.LU R17, [R1+0x124] ;  /* 0x0001240001117983 */ /* 0x000ea80000300800 */
[----:B-1----:R-:W3:Y:S04]  /*d610*/  LDL.LU R18, [R1+0x128] ;  /* 0x0001280001127983 */ /* 0x002ee80000300800 */
[----:B------:R-:W3:Y:S04]  /*d620*/  LDL.LU R19, [R1+0x12c] ;  /* 0x00012c0001137983 */ /* 0x000ee80000300800 */
[----:B---3--:R0:W-:Y:S04]  /*d630*/  STL.64 [R1+0x788], R18 ;  /* 0x0007881201007387 */ /* 0x0081e80000100a00 */
[----:B--2---:R-:W-:Y:S01]  /*d640*/  STL.64 [R1+0x780], R16 ;  /* 0x0007801001007387 */ /* 0x004fe20000100a00 */
[----:B0-----:R-:W-:-:S02]  /*d650*/  IMAD.MOV.U32 R18, RZ, RZ, R2 ;  /* 0x000000ffff127224 */ /* 0x001fc400078e0002 */
[----:B------:R-:W-:-:S05]  /*d660*/  IMAD.MOV.U32 R19, RZ, RZ, R0 ;  /* 0x000000ffff137224 */ /* 0x000fca00078e0000 */
[----:B------:R0:W-:Y:S04]  /*d670*/  STL.64 [R1+0x798], R18 ;  /* 0x0007981201007387 */ /* 0x0001e80000100a00 */
[----:B0-----:R-:W2:Y:S04]  /*d680*/  LDL.64 R18, [R1+0x48] ;  /* 0x0000480001127983 */ /* 0x001ea80000100a00 */
[----:B--2---:R0:W-:Y:S04]  /*d690*/  STL.64 [R1+0x7b0], R18 ;  /* 0x0007b01201007387 */ /* 0x0041e80000100a00 */
[----:B------:R-:W2:Y:S04]  /*d6a0*/  LDL.64 R22, [R1+0x28] ;  /* 0x0000280001167983 */ /* 0x000ea80000100a00 */
[----:B0-----:R-:W3:Y:S04]  /*d6b0*/  LDL.64 R18, [R1+0x58] ;  /* 0x0000580001127983 */ /* 0x001ee80000100a00 */
[----:B--2---:R0:W-:Y:S04]  /*d6c0*/  STL.64 [R1+0x790], R22 ;  /* 0x0007901601007387 */ /* 0x0041e80000100a00 */
[----:B------:R-:W2:Y:S04]  /*d6d0*/  LDL.LU R20, [R1+0x150] ;  /* 0x0001500001147983 */ /* 0x000ea80000300800 */
[----:B------:R-:W2:Y:S04]  /*d6e0*/  LDL.LU R21, [R1+0x154] ;  /* 0x0001540001157983 */ /* 0x000ea80000300800 */
[----:B0-----:R-:W4:Y:S04]  /*d6f0*/  LDL.LU R22, [R1+0x158] ;  /* 0x0001580001167983 */ /* 0x001f280000300800 */
[----:B------:R-:W4:Y:S04]  /*d700*/  LDL.LU R23, [R1+0x15c] ;  /* 0x00015c0001177983 */ /* 0x000f280000300800 */
[----:B----4-:R-:W-:Y:S04]  /*d710*/  STL.64 [R1+0x7a8], R22 ;  /* 0x0007a81601007387 */ /* 0x010fe80000100a00 */
[----:B--2---:R0:W-:Y:S04]  /*d720*/  STL.64 [R1+0x7a0], R20 ;  /* 0x0007a01401007387 */ /* 0x0041e80000100a00 */
[----:B0-----:R-:W2:Y:S04]  /*d730*/  LDL.LU R20, [R1+0x180] ;  /* 0x0001800001147983 */ /* 0x001ea80000300800 */
[----:B------:R-:W2:Y:S04]  /*d740*/  LDL.LU R21, [R1+0x184] ;  /* 0x0001840001157983 */ /* 0x000ea80000300800 */
[----:B------:R-:W4:Y:S04]  /*d750*/  LDL.LU R22, [R1+0x188] ;  /* 0x0001880001167983 */ /* 0x000f280000300800 */
[----:B------:R-:W4:Y:S04]  /*d760*/  LDL.LU R23, [R1+0x18c] ;  /* 0x00018c0001177983 */ /* 0x000f280000300800 */
[----:B----4-:R-:W-:Y:S04]  /*d770*/  STL.64 [R1+0x7c0], R22 ;  /* 0x0007c01601007387 */ /* 0x010fe80000100a00 */
[----:B--2---:R0:W-:Y:S04]  /*d780*/  STL.64 [R1+0x7b8], R20 ;  /* 0x0007b81401007387 */ /* 0x0041e80000100a00 */
[----:B0-----:R-:W3:Y:S04]  /*d790*/  LDL.LU R20, [R1+0x1c0] ;  /* 0x0001c00001147983 */ /* 0x001ee80000300800 */
[----:B------:R-:W3:Y:S04]  /*d7a0*/  LDL.LU R21, [R1+0x1c4] ;  /* 0x0001c40001157983 */ /* 0x000ee80000300800 */
[----:B------:R-:W3:Y:S04]  /*d7b0*/  LDL.LU R22, [R1+0x1c8] ;  /* 0x0001c80001167983 */ /* 0x000ee80000300800 */
[----:B------:R-:W3:Y:S04]  /*d7c0*/  LDL.LU R23, [R1+0x1cc] ;  /* 0x0001cc0001177983 */ /* 0x000ee80000300800 */
[----:B------:R-:W2:Y:S04]  /*d7d0*/  LDL.LU R12, [R1+0xb0] ;  /* 0x0000b000010c7983 */ /* 0x000ea80000300800 */
[----:B------:R-:W2:Y:S04]  /*d7e0*/  LDL.LU R13, [R1+0xb4] ;  /* 0x0000b400010d7983 */ /* 0x000ea80000300800 */
[----:B------:R-:W2:Y:S04]  /*d7f0*/  LDL.LU R14, [R1+0xb8] ;  /* 0x0000b800010e7983 */ /* 0x000ea80000300800 */
[----:B------:R-:W2:Y:S04]  /*d800*/  LDL.LU R15, [R1+0xbc] ;  /* 0x0000bc00010f7983 */ /* 0x000ea80000300800 */
[----:B------:R-:W-:Y:S04]  /*d810*/  STL.64 [R1+0x758], R26 ;  /* 0x0007581a01007387 */ /* 0x000fe80000100a00 */
[----:B------:R0:W-:Y:S04]  /*d820*/  STL.64 [R1+0x750], R24 ;  /* 0x0007501801007387 */ /* 0x0001e80000100a00 */
[----:B0-----:R-:W4:Y:S04]  /*d830*/  LDL.LU R24, [R1+0xc0] ;  /* 0x0000c00001187983 */ /* 0x001f280000300800 */
[----:B------:R-:W4:Y:S04]  /*d840*/  LDL.LU R25, [R1+0xc4] ;  /* 0x0000c40001197983 */ /* 0x000f280000300800 */
[----:B------:R-:W4:Y:S04]  /*d850*/  LDL.LU R26, [R1+0xc8] ;  /* 0x0000c800011a7983 */ /* 0x000f280000300800 */
[----:B------:R-:W4:Y:S04]  /*d860*/  LDL.LU R27, [R1+0xcc] ;  /* 0x0000cc00011b7983 */ /* 0x000f280000300800 */
[----:B------:R-:W2:Y:S04]  /*d870*/  LDL.LU R4, [R1+0x60] ;  /* 0x0000600001047983 */ /* 0x000ea80000300800 */
[----:B------:R-:W2:Y:S04]  /*d880*/  LDL.LU R5, [R1+0x64] ;  /* 0x0000640001057983 */ /* 0x000ea80000300800 */
[----:B------:R-:W2:Y:S04]  /*d890*/  LDL.LU R6, [R1+0x68] ;  /* 0x0000680001067983 */ /* 0x000ea80000300800 */
[----:B------:R-:W2:Y:S04]  /*d8a0*/  LDL.LU R7, [R1+0x6c] ;  /* 0x00006c0001077983 */ /* 0x000ea80000300800 */
[----:B--2---:R-:W-:Y:S04]  /*d8b0*/  STL.64 [R1+0x6c0], R6 ;  /* 0x0006c00601007387 */ /* 0x004fe80000100a00 */
[----:B------:R0:W-:Y:S04]  /*d8c0*/  STL.64 [R1+0x6b8], R4 ;  /* 0x0006b80401007387 */ /* 0x0001e80000100a00 */
[----:B0-----:R-:W2:Y:S04]  /*d8d0*/  LDL.LU R4, [R1+0x70] ;  /* 0x0000700001047983 */ /* 0x001ea80000300800 */
[----:B------:R-:W2:Y:S04]  /*d8e0*/  LDL.LU R5, [R1+0x74] ;  /* 0x0000740001057983 */ /* 0x000ea80000300800 */
[----:B------:R-:W2:Y:S01]  /*d8f0*/  LDL.LU R6, [R1+0x78] ;  /* 0x0000780001067983 */ /* 0x000ea20000300800 */
[----:B---3--:R-:W-:Y:S01]  /*d900*/  HMMA.16816.F32.BF16 R20, R8, R18, R20 ;  /* 0x000000120814723c */ /* 0x008fe20000041814 */
[----:B------:R-:W-:-:S02]  /*d910*/  IMAD.MOV.U32 R7, RZ, RZ, R29 ;  /* 0x000000ffff077224 */ /* 0x000fc400078e001d */
[----:B------:R-:W3:Y:S01]  /*d920*/  LDL.LU R29, [R1+0x7c8] ;  /* 0x0007c800011d7983 */ /* 0x000ee20000300800 */
[----:B------:R-:W-:Y:S02]  /*d930*/  IMAD.MOV.U32 R2, RZ, RZ, R18 ;  /* 0x000000ffff027224 */ /* 0x000fe400078e0012 */
[----:B------:R-:W-:Y:S01]  /*d940*/  IMAD.MOV.U32 R0, RZ, RZ, R19 ;  /* 0x000000ffff007224 */ /* 0x000fe200078e0013 */
[----:B--2---:R0:W-:Y:S04]  /*d950*/  STL.64 [R1+0x6d0], R6 ;  /* 0x0006d00601007387 */ /* 0x0041e80000100a00 */
[----:B------:R-:W-:Y:S04]  /*d960*/  STL.64 [R1+0x6c8], R4 ;  /* 0x0006c80401007387 */ /* 0x000fe80000100a00 */
[----:B0-----:R-:W4:Y:S08]  /*d970*/  LDL.64 R6, [R1+0x18] ;  /* 0x0000180001067983 */ /* 0x001f300000100a00 */
[----:B------:R-:W-:Y:S04]  /*d980*/  STL.64 [R1+0xd0], R20 ;  /* 0x0000d01401007387 */ /* 0x000fe80000100a00 */
[----:B------:R0:W-:Y:S04]  /*d990*/  STL.64 [R1+0xd8], R22 ;  /* 0x0000d81601007387 */ /* 0x0001e80000100a00 */
[----:B0-----:R-:W2:Y:S04]  /*d9a0*/  LDL.LU.64 R22, [R1+0x7c0] ;  /* 0x0007c00001167983 */ /* 0x001ea80000300a00 */
[----:B------:R-:W2:Y:S04]  /*d9b0*/  LDL.LU.64 R20, [R1+0x7b8] ;  /* 0x0007b80001147983 */ /* 0x000ea80000300a00 */
[----:B------:R-:W2:Y:S02]  /*d9c0*/  LDL.LU.64 R18, [R1+0x7b0] ;  /* 0x0007b00001127983 */ /* 0x000ea40000300a00 */
        /* <DEDUP_REMOVED lines=8> */
[----:B------:R-:W2:Y:S02]  /*da50*/  LDL.LU.64 R18, [R1+0x798] ;  /* 0x0007980001127983 */ /* 0x000ea40000300a00 */
[C---:B--2---:R-:W-:Y:S02]  /*da60*/  HMMA.16816.F32.BF16 R16, R8.reuse, R18, R20 ;  /* 0x000000120810723c */ /* 0x044fe40000041814 */
[----:B------:R-:W2:Y:S11]  /*da70*/  LDL.LU.64 R22, [R1+0x790] ;  /* 0x0007900001167983 */ /* 0x000eb60000300a00 */
[----:B------:R-:W-:Y:S10]  /*da80*/  @!UPT UIADD3 URZ, URZ, URZ, URZ ;  /* 0x0000003f3f3ff290 */ /* 0x000ff4000fffe03f */
[----:B------:R-:W-:Y:S04]  /*da90*/  STL.64 [R1+0x130], R16 ;  /* 0x0001301001007387 */ /* 0x000fe80000100a00 */
[----:B------:R0:W-:Y:S04]  /*daa0*/  STL.64 [R1+0x138], R18 ;  /* 0x0001381201007387 */ /* 0x0001e80000100a00 */
[----:B0-----:R-:W3:Y:S04]  /*dab0*/  LDL.LU.64 R18, [R1+0x788] ;  /* 0x0007880001127983 */ /* 0x001ee80000300a00 */
[----:B------:R-:W3:Y:S01]  /*dac0*/  LDL.LU.64 R16, [R1+0x780] ;  /* 0x0007800001107983 */ /* 0x000ee20000300a00 */
[----:B----4-:R-:W-:Y:S01]  /*dad0*/  HMMA.16816.F32.BF16 R24, R8, R6, R24 ;  /* 0x000000060818723c */ /* 0x010fe20000041818 */
[----:B--2---:R-:W-:-:S07]  /*dae0*/  IMAD.MOV.U32 R5, RZ, RZ, R23 ;  /* 0x000000ffff057224 */ /* 0x004fce00078e0017 */
[----:B---3--:R-:W-:Y:S11]  /*daf0*/  HMMA.16816.F32.BF16 R16, R8, R22, R16 ;  /* 0x000000160810723c */ /* 0x008ff60000041810 */
[----:B------:R-:W-:Y:S11]  /*db00*/  @!UPT UIADD3 URZ, URZ, URZ, URZ ;  /* 0x0000003f3f3ff290 */ /* 0x000ff6000fffe03f */
[----:B------:R-:W-:Y:S01]  /*db10*/  @!UPT UIADD3 URZ, URZ, URZ, URZ ;  /* 0x0000003f3f3ff290 */ /* 0x000fe2000fffe03f */
[----:B------:R-:W-:Y:S04]  /*db20*/  STL.64 [R1+0x150], R16 ;  /* 0x0001501001007387 */ /* 0x000fe80000100a00 */
[----:B------:R0:W-:Y:S04]  /*db30*/  STL.64 [R1+0x158], R18 ;  /* 0x0001581201007387 */ /* 0x0001e80000100a00 */
[----:B0-----:R-:W2:Y:S01]  /*db40*/  LDL.LU.64 R18, [R1+0x778] ;  /* 0x0007780001127983 */ /* 0x001ea20000300a00 */
[----:B------:R-:W-:-:S03]  /*db50*/  IMAD.MOV.U32 R16, RZ, RZ, R22 ;  /* 0x000000ffff107224 */ /* 0x000fc600078e0016 */
[----:B------:R-:W3:Y:S04]  /*db60*/  LDL.LU.64 R22, [R1+0x770] ;  /* 0x0007700001167983 */ /* 0x000ee80000300a00 */
[----:B------:R0:W-:Y:S04]  /*db70*/  STL.64 [R1+0x6e0], R6 ;  /* 0x0006e00601007387 */ /* 0x0001e80000100a00 */
[----:B------:R-:W-:Y:S04]  /*db80*/  STL.64 [R1+0x2e0], R24 ;  /* 0x0002e01801007387 */ /* 0x000fe80000100a00 */
[----:B------:R-:W-:Y:S01]  /*db90*/  STL.64 [R1+0x2e8], R26 ;  /* 0x0002e81a01007387 */ /* 0x000fe20000100a00 */
[----:B0-----:R-:W-:-:S02]  /*dba0*/  IMAD.MOV.U32 R6, RZ, RZ, R16 ;  /* 0x000000ffff067224 */ /* 0x001fc400078e0010 */
[----:B------:R-:W-:-:S05]  /*dbb0*/  IMAD.MOV.U32 R7, RZ, RZ, R5 ;  /* 0x000000ffff077224 */ /* 0x000fca00078e0005 */
[----:B------:R0:W-:Y:S04]  /*dbc0*/  STL.64 [R1+0x6f8], R6 ;  /* 0x0006f80601007387 */ /* 0x0001e80000100a00 */
[----:B0-----:R-:W4:Y:S01]  /*dbd0*/  LDL.LU.64 R6, [R1+0x38] ;  /* 0x0000380001067983 */ /* 0x001f220000300a00 */
[----:B--2---:R-:W-:Y:S03]  /*dbe0*/  HMMA.16816.F32.BF16 R12, R8, R18, R12 ;  /* 0x00000012080c723c */ /* 0x004fe6000004180c */
[----:B----4-:R0:W-:Y:S02]  /*dbf0*/  STL.64 [R1+0x710], R6 ;  /* 0x0007100601007387 */ /* 0x0101e40000100a00 */
[----:B0-----:R-:W-:-:S02]  /*dc00*/  IMAD.MOV.U32 R6, RZ, RZ, R4 ;  /* 0x000000ffff067224 */ /* 0x001fc400078e0004 */
[----:B------:R-:W-:-:S05]  /*dc10*/  IMAD.MOV.U32 R7, RZ, RZ, R3 ;  /* 0x000000ffff077224 */ /* 0x000fca00078e0003 */
[----:B------:R-:W-:Y:S04]  /*dc20*/  STL.64 [R1+0x728], R6 ;  /* 0x0007280601007387 */ /* 0x000fe80000100a00 */
[----:B------:R-:W3:Y:S07]  /*dc30*/  LDL.LU R24, [R1+0xa0] ;  /* 0x0000a00001187983 */ /* 0x000eee0000300800 */
[----:B------:R-:W-:Y:S04]  /*dc40*/  STL.64 [R1+0x2d0], R12 ;  /* 0x0002d00c01007387 */ /* 0x000fe80000100a00 */
[----:B------:R0:W-:Y:S04]  /*dc50*/  STL.64 [R1+0x2d8], R14 ;  /* 0x0002d80e01007387 */ /* 0x0001e80000100a00 */
[----:B------:R-:W3:Y:S04]  /*dc60*/  LDL.LU R25, [R1+0xa4] ;  /* 0x0000a40001197983 */ /* 0x000ee80000300800 */
[----:B------:R-:W3:Y:S04]  /*dc70*/  LDL.LU R26, [R1+0xa8] ;  /* 0x0000a800011a7983 */ /* 0x000ee80000300800 */
[----:B------:R-:W3:Y:S01]  /*dc80*/  LDL.LU R27, [R1+0xac] ;  /* 0x0000ac00011b7983 */ /* 0x000ee20000300800 */
[----:B0-----:R-:W-:-:S03]  /*dc90*/  IMAD.MOV.U32 R15, RZ, RZ, R29 ;  /* 0x000000ffff0f7224 */ /* 0x001fc600078e001d */
[----:B------:R-:W2:Y:S04]  /*dca0*/  LDL.LU R12, [R1+0x90] ;  /* 0x00009000010c7983 */ /* 0x000ea80000300800 */
[----:B------:R-:W2:Y:S04]  /*dcb0*/  LDL.LU R13, [R1+0x94] ;  /* 0x00009400010d7983 */ /* 0x000ea80000300800 */
[----:B------:R-:W2:Y:S04]  /*dcc0*/  LDL.LU R14, [R1+0x98] ;  /* 0x00009800010e7983 */ /* 0x000ea80000300800 */
[----:B------:R-:W4:Y:S04]  /*dcd0*/  LDL.LU R29, [R1+0x76c] ;  /* 0x00076c00011d7983 */ /* 0x000f280000300800 */
[----:B------:R0:W-:Y:S04]  /*dce0*/  STL.64 [R1+0x6d8], R18 ;  /* 0x0006d81201007387 */ /* 0x0001e80000100a00 */
[----:B------:R-:W2:Y:S04]  /*dcf0*/  LDL.LU R16, [R1+0x80] ;  /* 0x0000800001107983 */ /* 0x000ea80000300800 */
[----:B------:R-:W2:Y:S04]  /*dd00*/  LDL.LU R17, [R1+0x84] ;  /* 0x0000840001117983 */ /* 0x000ea80000300800 */
[----:B0-----:R-:W2:Y:S04]  /*dd10*/  LDL.LU R18, [R1+0x88] ;  /* 0x0000880001127983 */ /* 0x001ea80000300800 */
[----:B------:R-:W2:Y:S04]  /*dd20*/  LDL.LU R19, [R1+0x8c] ;  /* 0x00008c0001137983 */ /* 0x000ea80000300800 */
[----:B--2---:R-:W-:Y:S04]  /*dd30*/  STL.64 [R1+0x6f0], R18 ;  /* 0x0006f01201007387 */ /* 0x004fe80000100a00 */
[----:B------:R4:W-:Y:S02]  /*dd40*/  STL.64 [R1+0x6e8], R16 ;  /* 0x0006e81001007387 */ /* 0x0009e40000100a00 */
[----:B----4-:R-:W-:-:S02]  /*dd50*/  IMAD.MOV.U32 R16, RZ, RZ, R29 ;  /* 0x000000ffff107224 */ /* 0x010fc400078e001d */
[----:B------:R-:W2:Y:S04]  /*dd60*/  LDL.LU R29, [R1+0x768] ;  /* 0x00076800011d7983 */ /* 0x000ea80000300800 */
[----:B------:R-:W4:Y:S04]  /*dd70*/  LDL.LU R17, [R1+0x114] ;  /* 0x0001140001117983 */ /* 0x000f280000300800 */
[----:B------:R-:W2:Y:S04]  /*dd80*/  LDL.LU R18, [R1+0x118] ;  /* 0x0001180001127983 */ /* 0x000ea80000300800 */
[----:B------:R-:W2:Y:S04]  /*dd90*/  LDL.LU R19, [R1+0x11c] ;  /* 0x00011c0001137983 */ /* 0x000ea80000300800 */
[----:B--2---:R-:W-:Y:S04]  /*dda0*/  STL.64 [R1+0x708], R18 ;  /* 0x0007081201007387 */ /* 0x004fe80000100a00 */
[----:B----4-:R0:W-:Y:S04]  /*ddb0*/  STL.64 [R1+0x700], R16 ;  /* 0x0007001001007387 */ /* 0x0101e80000100a00 */
[----:B0-----:R-:W2:Y:S01]  /*ddc0*/  LDL.LU R16, [R1+0x140] ;  /* 0x0001400001107983 */ /* 0x001ea20000300800 */
[----:B------:R-:W-:-:S03]  /*ddd0*/  IMAD.MOV.U32 R17, RZ, RZ, R29 ;  /* 0x000000ffff117224 */ /* 0x000fc600078e001d */
[----:B------:R-:W4:Y:S04]  /*dde0*/  LDL.LU R29, [R1+0x764] ;  /* 0x00076400011d7983 */ /* 0x000f280000300800 */
[----:B------:R-:W2:Y:S04]  /*ddf0*/  LDL.LU R18, [R1+0x148] ;  /* 0x0001480001127983 */ /* 0x000ea80000300800 */
[----:B------:R-:W2:Y:S01]  /*de00*/  LDL.LU R19, [R1+0x14c] ;  /* 0x00014c0001137983 */ /* 0x000ea20000300800 */
[----:B---3--:R-:W-:Y:S03]  /*de10*/  HMMA.16816.F32.BF16 R24, R8, R22, R24 ;  /* 0x000000160818723c */ /* 0x008fe60000041818 */
[----:B--2---:R4:W-:Y:S04]  /*de20*/  STL.64 [R1+0x720], R18 ;  /* 0x0007201201007387 */ /* 0x0049e80000100a00 */
[----:B------:R0:W-:Y:S01]  /*de30*/  STL.64 [R1+0x718], R16 ;  /* 0x0007181001007387 */ /* 0x0001e20000100a00 */
[----:B----4-:R-:W-:-:S03]  /*de40*/  IMAD.MOV.U32 R18, RZ, RZ, R29 ;  /* 0x000000ffff127224 */ /* 0x010fc600078e001d */
[----:B0-----:R-:W2:Y:S04]  /*de50*/  LDL.LU R16, [R1+0x170] ;  /* 0x0001700001107983 */ /* 0x001ea80000300800 */
[----:B------:R-:W2:Y:S04]  /*de60*/  LDL.LU R17, [R1+0x174] ;  /* 0x0001740001117983 */ /* 0x000ea80000300800 */
[----:B------:R-:W3:Y:S04]  /*de70*/  LDL.LU R29, [R1+0x760] ;  /* 0x00076000011d7983 */ /* 0x000ee80000300800 */
[----:B------:R-:W4:Y:S04]  /*de80*/  LDL.LU R19, [R1+0x17c] ;  /* 0x00017c0001137983 */ /* 0x000f280000300800 */
[----:B----4-:R-:W-:Y:S04]  /*de90*/  STL.64 [R1+0x738], R18 ;  /* 0x0007381201007387 */ /* 0x010fe80000100a00 */
[----:B--2---:R0:W-:Y:S04]  /*dea0*/  STL.64 [R1+0x730], R16 ;  /* 0x0007301001007387 */ /* 0x0041e80000100a00 */
[----:B0-----:R-:W2:Y:S04]  /*deb0*/  LDL.LU R16, [R1+0x1b0] ;  /* 0x0001b00001107983 */ /* 0x001ea80000300800 */
[----:B------:R-:W2:Y:S04]  /*dec0*/  LDL.LU R17, [R1+0x1b4] ;  /* 0x0001b40001117983 */ /* 0x000ea80000300800 */
[----:B------:R-:W2:Y:S04]  /*ded0*/  LDL.LU R18, [R1+0x1b8] ;  /* 0x0001b80001127983 */ /* 0x000ea80000300800 */
[----:B------:R-:W-:Y:S04]  /*dee0*/  STL.64 [R1+0x2c0], R24 ;  /* 0x0002c01801007387 */ /* 0x000fe80000100a00 */
[----:B------:R0:W-:Y:S04]  /*def0*/  STL.64 [R1+0x2c8], R26 ;  /* 0x0002c81a01007387 */ /* 0x0001e80000100a00 */
[----:B0-----:R-:W4:Y:S04]  /*df00*/  LDL.LU.64 R26, [R1+0x758] ;  /* 0x00075800011a7983 */ /* 0x001f280000300a00 */
[----:B------:R-:W2:Y:S01]  /*df10*/  LDL.LU.64 R24, [R1+0x750] ;  /* 0x0007500001187983 */ /* 0x000ea20000300a00 */
[----:B------:R-:W-:Y:S01]  /*df20*/  IMAD.MOV.U32 R6, RZ, RZ, R2 ;  /* 0x000000ffff067224 */ /* 0x000fe200078e0002 */
[----:B----4-:R-:W-:Y:S02]  /*df30*/  HMMA.16816.F32.BF16 R8, R8, R26, R12 ;  /* 0x0000001a0808723c */ /* 0x010fe4000004180c */
[----:B------:R-:W2:Y:S04]  /*df40*/  LDL.LU.64 R14, [R1+0x748] ;  /* 0x00074800010e7983 */ /* 0x000ea80000300a00 */
[----:B------:R-:W2:Y:S01]  /*df50*/  LDL.LU.64 R12, [R1+0x740] ;  /* 0x00074000010c7983 */ /* 0x000ea20000300a00 */
[----:B------:R-:W-:-:S02]  /*df60*/  IMAD.MOV.U32 R7, RZ, RZ, R0 ;  /* 0x000000ffff077224 */ /* 0x000fc400078e0000 */
[----:B---3--:R-:W-:Y:S11]  /*df70*/  IMAD.MOV.U32 R19, RZ, RZ, R29 ;  /* 0x000000ffff137224 */ /* 0x008ff600078e001d */
[----:B------:R-:W-:Y:S03]  /*df80*/  @!UPT UIADD3 URZ, URZ, URZ, URZ ;  /* 0x0000003f3f3ff290 */ /* 0x000fe6000fffe03f */
[----:B------:R0:W-:Y:S04]  /*df90*/  STL.64 [R1+0x2b0], R8 ;  /* 0x0002b00801007387 */ /* 0x0001e80000100a00 */
[----:B------:R-:W-:Y:S04]  /*dfa0*/  STL.64 [R1+0x2b8], R10 ;  /* 0x0002b80a01007387 */ /* 0x000fe80000100a00 */
[----:B0-----:R-:W3:Y:S01]  /*dfb0*/  LDL.LU.64 R8, [R1+0x390] ;  /* 0x0003900001087983 */ /* 0x001ee20000300a00 */
[C---:B--2---:R-:W-:Y:S03]  /*dfc0*/  HMMA.16816.F32.BF16 R4, R12.reuse, R6, R16 ;  /* 0x000000060c04723c */ /* 0x044fe60000041810 */
[----:B------:R-:W2:Y:S04]  /*dfd0*/  LDL.LU.64 R18, [R1+0x738] ;  /* 0x0007380001127983 */ /* 0x000ea80000300a00 */
[----:B------:R-:W2:Y:S11]  /*dfe0*/  LDL.LU.64 R16, [R1+0x730] ;  /* 0x0007300001107983 */ /* 0x000eb60000300a00 */
[----:B------:R-:W-:Y:S05]  /*dff0*/  @!UPT UIADD3 URZ, URZ, URZ, URZ ;  /* 0x0000003f3f3ff290 */ /* 0x000fea000fffe03f */
[----:B------:R-:W-:Y:S04]  /*e000*/  STL.64 [R1+0x90], R4 ;  /* 0x0000900401007387 */ /* 0x000fe80000100a00 */
[----:B------:R0:W-:Y:S04]  /*e010*/  STL.64 [R1+0x98], R6 ;  /* 0x0000980601007387 */ /* 0x0001e80000100a00 */
[----:B0-----:R-:W2:Y:S04]  /*e020*/  LDL.LU.64 R6, [R1+0x728] ;  /* 0x0007280001067983 */ /* 0x001ea80000300a00 */
[----:B------:R-:W4:Y:S01]  /*e030*/  LDL.LU.64 R10, [R1+0x398] ;  /* 0x00039800010a7983 */ /* 0x000f220000300a00 */
[C---:B--2---:R-:W-:Y:S03]  /*e040*/  HMMA.16816.F32.BF16 R4, R12.reuse, R6, R16 ;  /* 0x000000060c04723c */ /* 0x044fe60000041810 */
[----:B------:R-:W2:Y:S04]  /*e050*/  LDL.LU.64 R18, [R1+0x720] ;  /* 0x0007200001127983 */ /* 0x000ea80000300a00 */
[----:B------:R-:W2:Y:S11]  /*e060*/  LDL.LU.64 R16, [R1+0x718] ;  /* 0x0007180001107983 */ /* 0x000eb60000300a00 */
[----:B------:R-:W-:Y:S05]  /*e070*/  @!UPT UIADD3 URZ, URZ, URZ, URZ ;  /* 0x0000003f3f3ff290 */ /* 0x000fea000fffe03f */
        /* <DEDUP_REMOVED lines=19> */
[C---:B--2---:R-:W-:Y:S01]  /*e1b0*/  HMMA.16816.F32.BF16 R16, R12.reuse, R6, R16 ;  /* 0x000000060c10723c */ /* 0x044fe20000041810 */
[----:B------:R-:W-:Y:S11]  /*e1c0*/  IMAD.MOV.U32 R3, RZ, RZ, R7 ;  /* 0x000000ffff037224 */ /* 0x000ff600078e0007 */
[----:B------:R-:W-:Y:S11]  /*e1d0*/  @!UPT UIADD3 URZ, URZ, URZ, URZ ;  /* 0x0000003f3f3ff290 */ /* 0x000ff6000fffe03f */
        /* <DEDUP_REMOVED lines=13> */
[----:B------:R-:W3:Y:S04]  /*e2b0*/  LDL.LU.64 R18, [R1+0x6b0] ;  /* 0x0006b00001127983 */ /* 0x000ee80000300a00 */
[----:B------:R-:W3:Y:S04]  /*e2c0*/  LDL.LU.64 R16, [R1+0x6a8] ;  /* 0x0006a80001107983 */ /* 0x000ee80000300a00 */
[----:B------:R0:W-:Y:S01]  /*e2d0*/  STL.64 [R1+0x678], R22 ;  /* 0x0006781601007387 */ /* 0x0001e20000100a00 */
[C---:B--2---:R-:W-:Y:S03]  /*e2e0*/  HMMA.16816.F32.BF16 R4, R12.reuse, R22, R4 ;  /* 0x000000160c04723c */ /* 0x044fe60000041804 */
[----:B0-----:R-:W2:Y:S05]  /*e2f0*/  LDL.LU.64 R22, [R1+0x3b8] ;  /* 0x0003b80001167983 */ /* 0x001eaa0000300a00 */
[----:B---3--:R-:W-:Y:S11]  /*e300*/  HMMA.16816.F32.BF16 R16, R12, R26, R16 ;  /* 0x0000001a0c10723c */ /* 0x008ff60000041810 */
[----:B------:R-:W-:Y:S04]  /*e310*/  @!UPT UIADD3 URZ, URZ, URZ, URZ ;  /* 0x0000003f3f3ff290 */ /* 0x000fe8000fffe03f */
[----:B------:R-:W-:Y:S04]  /*e320*/  STL.64 [R1+0x290], R4 ;  /* 0x0002900401007387 */ /* 0x000fe80000100a00 */
[----:B------:R-:W-:Y:S04]  /*e330*/  STL.64 [R1+0x298], R6 ;  /* 0x0002980601007387 */ /* 0x000fe80000100a00 */
[----:B------:R0:W-:Y:S01]  /*e340*/  STL.64 [R1+0x670], R20 ;  /* 0x0006701401007387 */ /* 0x0001e20000100a00 */
[----:B------:R-:W-:-:S03]  /*e350*/  IMAD.MOV.U32 R29, RZ, RZ, c[0x0][0x18c] ;  /* 0x00006300ff1d7624 */ /* 0x000fc600078e00ff */
[----:B------:R-:W1:Y:S04]  /*e360*/  LDSM.16.MT88.4 R4, [R28+0x6180] ;  /* 0x006180001c04783b */ /* 0x000e680000004200 */
[----:B0-----:R-:W3:Y:S04]  /*e370*/  LDL.LU.64 R20, [R1+0x3b0] ;  /* 0x0003b00001147983 */ /* 0x001ee80000300a00 */
[----:B------:R-:W2:Y:S04]  /*e380*/  LDL.LU.64 R14, [R1+0x3a0] ;  /* 0x0003a000010e7983 */ /* 0x000ea80000300a00 */
[----:B------:R-:W-:Y:S04]  /*e390*/  STL.64 [R1+0x280], R16 ;  /* 0x0002801001007387 */ /* 0x000fe80000100a00 */
[----:B------:R0:W-:Y:S04]  /*e3a0*/  STL.64 [R1+0x288], R18 ;  /* 0x0002881201007387 */ /* 0x0001e80000100a00 */
[----:B0-----:R-:W3:Y:S04]  /*e3b0*/  LDL.LU.64 R18, [R1+0x3a8] ;  /* 0x0003a80001127983 */ /* 0x001ee80000300a00 */
[----:B------:R0:W-:Y:S04]  /*e3c0*/  STL.64 [R1+0x5f0], R26 ;  /* 0x0005f01a01007387 */ /* 0x0001e80000100a00 */
[----:B0-----:R-:W3:Y:S01]  /*e3d0*/  LDL.LU.64 R26, [R1+0x3d0] ;  /* 0x0003d000011a7983 */ /* 0x001ee20000300a00 */
[----:B------:R-:W-:-:S03]  /*e3e0*/  IMAD.SHL.U32 R29, R29, 0x40, RZ ;  /* 0x000000401d1d7824 */ /* 0x000fc600078e00ff */
[----:B------:R-:W-:Y:S01]  /*e3f0*/  STL.64 [R1+0x5e8], R24 ;  /* 0x0005e81801007387 */ /* 0x000fe20000100a00 */
[----:B------:R-:W-:-:S04]  /*e400*/  IMAD.WIDE R8, R29, 0x2, R8 ;  /* 0x000000021d087825 */ /* 0x000fc800078e0208 */
[----:B----4-:R-:W-:-:S04]  /*e410*/  IMAD.WIDE R10, R29, 0x2, R10 ;  /* 0x000000021d0a7825 */ /* 0x010fc800078e020a */
[C---:B--2---:R-:W-:Y:S01]  /*e420*/  IMAD.WIDE R12, R29.reuse, 0x2, R14 ;  /* 0x000000021d0c7825 */ /* 0x044fe200078e020e */
[----:B---3--:R0:W-:Y:S04]  /*e430*/  STL.64 [R1+0x690], R26 ;  /* 0x0006901a01007387 */ /* 0x0081e80000100a00 */
[----:B0-----:R-:W1:Y:S04]  /*e440*/  LDL.LU R26, [R1+0x58] ;  /* 0x00005800011a7983 */ /* 0x001e680000300800 */
[----:B------:R-:W1:Y:S04]  /*e450*/  LDL.LU R27, [R1+0x5c] ;  /* 0x00005c00011b7983 */ /* 0x000e680000300800 */
[----:B------:R-:W2:Y:S04]  /*e460*/  LDL.LU.64 R24, [R1+0x3c8] ;  /* 0x0003c80001187983 */ /* 0x000ea80000300a00 */
[----:B------:R-:W3:Y:S04]  /*e470*/  LDL.LU.64 R16, [R1+0x3d8] ;  /* 0x0003d80001107983 */ /* 0x000ee80000300a00 */
[----:B------:R-:W-:Y:S04]  /*e480*/  STL [R1+0x498], R8 ;  /* 0x0004980801007387 */ /* 0x000fe80000100800 */
[----:B------:R0:W-:Y:S04]  /*e490*/  STL [R1+0x494], R9 ;  /* 0x0004940901007387 */ /* 0x0001e80000100800 */
[----:B------:R-:W-:Y:S04]  /*e4a0*/  STL [R1+0x394], R10 ;  /* 0x0003940a01007387 */ /* 0x000fe80000100800 */
[----:B------:R4:W-:Y:S01]  /*e4b0*/  STL [R1+0x390], R11 ;  /* 0x0003900b01007387 */ /* 0x0009e20000100800 */
[----:B0-----:R-:W-:-:S03]  /*e4c0*/  IMAD.WIDE R8, R29, 0x2, R18 ;  /* 0x000000021d087825 */ /* 0x001fc600078e0212 */
[----:B------:R-:W-:Y:S04]  /*e4d0*/  STL [R1+0x37c], R12 ;  /* 0x00037c0c01007387 */ /* 0x000fe80000100800 */
[----:B------:R0:W-:Y:S01]  /*e4e0*/  STL [R1+0x378], R13 ;  /* 0x0003780d01007387 */ /* 0x0001e20000100800 */
[----:B----4-:R-:W-:-:S03]  /*e4f0*/  IMAD.WIDE R10, R29, 0x2, R20 ;  /* 0x000000021d0a7825 */ /* 0x010fc600078e0214 */
[----:B------:R-:W-:Y:S01]  /*e500*/  STL [R1+0x374], R8 ;  /* 0x0003740801007387 */ /* 0x000fe20000100800 */
[----:B0-----:R-:W-:-:S03]  /*e510*/  IMAD.WIDE R12, R29, 0x2, R22 ;  /* 0x000000021d0c7825 */ /* 0x001fc600078e0216 */
[----:B------:R-:W4:Y:S04]  /*e520*/  LDL.LU R22, [R1+0x48] ;  /* 0x0000480001167983 */ /* 0x000f280000300800 */
[----:B------:R-:W4:Y:S04]  /*e530*/  LDL.LU R23, [R1+0x4c] ;  /* 0x00004c0001177983 */ /* 0x000f280000300800 */
[----:B------:R0:W-:Y:S04]  /*e540*/  STL [R1+0x370], R9 ;  /* 0x0003700901007387 */ /* 0x0001e80000100800 */
[----:B0-----:R-:W2:Y:S04]  /*e550*/  LDL.LU.64 R8, [R1+0x3c0] ;  /* 0x0003c00001087983 */ /* 0x001ea80000300a00 */
[----:B------:R-:W-:Y:S04]  /*e560*/  STL [R1+0x36c], R10 ;  /* 0x00036c0a01007387 */ /* 0x000fe80000100800 */
[----:B------:R-:W-:Y:S04]  /*e570*/  STL [R1+0x368], R11 ;  /* 0x0003680b01007387 */ /* 0x000fe80000100800 */
[----:B------:R-:W-:Y:S04]  /*e580*/  STL [R1+0x364], R12 ;  /* 0x0003640c01007387 */ /* 0x000fe80000100800 */
[----:B------:R-:W2:Y:S04]  /*e590*/  LDL.LU.64 R20, [R1+0x3e0] ;  /* 0x0003e00001147983 */ /* 0x000ea80000300a00 */
[----:B----4-:R-:W-:Y:S04]  /*e5a0*/  STL.64 [R1+0x6a0], R22 ;  /* 0x0006a01601007387 */ /* 0x010fe80000100a00 */
[----:B--2---:R0:W-:Y:S04]  /*e5b0*/  STL.64 [R1+0x698], R20 ;  /* 0x0006981401007387 */ /* 0x0041e80000100a00 */
[----:B0-----:R-:W1:Y:S04]  /*e5c0*/  LDL.LU R20, [R1+0x200] ;  /* 0x0002000001147983 */ /* 0x001e680000300800 */
[----:B------:R-:W1:Y:S04]  /*e5d0*/  LDL.LU R21, [R1+0x204] ;  /* 0x0002040001157983 */ /* 0x000e680000300800 */
[----:B------:R-:W1:Y:S04]  /*e5e0*/  LDL.LU R22, [R1+0x208] ;  /* 0x0002080001167983 */ /* 0x000e680000300800 */
[----:B------:R-:W1:Y:S01]  /*e5f0*/  LDL.LU R23, [R1+0x20c] ;  /* 0x00020c0001177983 */ /* 0x000e620000300800 */
[----:B------:R-:W-:-:S03]  /*e600*/  IMAD.WIDE R10, R29, 0x2, R24 ;  /* 0x000000021d0a7825 */ /* 0x000fc600078e0218 */
[----:B------:R-:W-:Y:S04]  /*e610*/  STL [R1+0x360], R13 ;  /* 0x0003600d01007387 */ /* 0x000fe80000100800 */
[----:B------:R-:W2:Y:S04]  /*e620*/  LDL.LU.64 R14, [R1+0x3f0] ;  /* 0x0003f000010e7983 */ /* 0x000ea80000300a00 */
[----:B------:R-:W4:Y:S01]  /*e630*/  LDL.LU.64 R18, [R1+0x400] ;  /* 0x0004000001127983 */ /* 0x000f220000300a00 */
[----:B-1----:R-:W-:Y:S03]  /*e640*/  HMMA.16816.F32.BF16 R24, R4, R26, R20 ;  /* 0x0000001a0418723c */ /* 0x002fe60000041814 */
[----:B------:R-:W2:Y:S04]  /*e650*/  LDL.LU.64 R22, [R1+0x6a0] ;  /* 0x0006a00001167983 */ /* 0x000ea80000300a00 */
[----:B------:R-:W2:Y:S11]  /*e660*/  LDL.LU.64 R20, [R1+0x698] ;  /* 0x0006980001147983 */ /* 0x000eb60000300a00 */
[----:B------:R-:W-:Y:S05]  /*e670*/  @!UPT UIADD3 URZ, URZ, URZ, URZ ;  /* 0x0000003f3f3ff290 */ /* 0x000fea000fffe03f */
[----:B------:R-:W-:Y:S04]  /*e680*/  STL.64 [R1+0x70], R24 ;  /* 0x0000701801007387 */ /* 0x000fe80000100a00 */
[----:B------:R0:W-:Y:S04]  /*e690*/  STL.64 [R1+0x78], R26 ;  /* 0x0000781a01007387 */ /* 0x0001e80000100a00 */
[----:B0-----:R-:W2:Y:S01]  /*e6a0*/  LDL.LU.64 R26, [R1+0x690] ;  /* 0x00069000011a7983 */ /* 0x001ea20000300a00 */
[----:B------:R-:W-:-:S05]  /*e6b0*/  IMAD.WIDE R8, R29, 0x2, R8 ;  /* 0x000000021d087825 */ /* 0x000fca00078e0208 */
[----:B------:R-:W-:Y:S04]  /*e6c0*/  STL [R1+0x35c], R8 ;  /* 0x00035c0801007387 */ /* 0x000fe80000100800 */
[----:B------:R3:W-:Y:S04]  /*e6d0*/  STL [R1+0x358], R9 ;  /* 0x0003580901007387 */ /* 0x0007e80000100800 */
[----:B------:R-:W-:Y:S04]  /*e6e0*/  STL [R1+0x354], R10 ;  /* 0x0003540a01007387 */ /* 0x000fe80000100800 */
[----:B------:R-:W-:Y:S01]  /*e6f0*/  STL [R1+0x350], R11 ;  /* 0x0003500b01007387 */ /* 0x000fe20000100800 */
[----:B---3--:R-:W-:-:S04]  /*e700*/  IMAD.WIDE R8, R29, 0x2, R16 ;  /* 0x000000021d087825 */ /* 0x008fc800078e0210 */
[----:B--2---:R-:W-:-:S05]  /*e710*/  IMAD.WIDE R12, R29, 0x2, R26 ;  /* 0x000000021d0c7825 */ /* 0x004fca00078e021a */
[----:B------:R-:W-:Y:S04]  /*e720*/  STL [R1+0x34c], R12 ;  /* 0x00034c0c01007387 */ /* 0x000fe80000100800 */
[----:B------:R-:W2:Y:S04]  /*e730*/  LDL.LU R26, [R1+0x28] ;  /* 0x00002800011a7983 */ /* 0x000ea80000300800 */
[----:B------:R-:W2:Y:S04]  /*e740*/  LDL.LU R27, [R1+0x2c] ;  /* 0x00002c00011b7983 */ /* 0x000ea80000300800 */
[----:B------:R-:W3:Y:S04]  /*e750*/  LDL.LU.64 R16, [R1+0x408] ;  /* 0x0004080001107983 */ /* 0x000ee80000300a00 */
        /* <DEDUP_REMOVED lines=10> */
[----:B------:R-:W3:Y:S04]  /*e800*/  LDL.LU R18, [R1+0x218] ;  /* 0x0002180001127983 */ /* 0x000ee80000300800 */
[----:B------:R-:W3:Y:S01]  /*e810*/  LDL.LU R19, [R1+0x21c] ;  /* 0x00021c0001137983 */ /* 0x000ee20000300800 */
[----:B------:R-:W-:-:S03]  /*e820*/  IMAD.WIDE R10, R29, 0x2, R20 ;  /* 0x000000021d0a7825 */ /* 0x000fc600078e0214 */
[----:B------:R0:W-:Y:S04]  /*e830*/  STL [R1+0x348], R13 ;  /* 0x0003480d01007387 */ /* 0x0001e80000100800 */
[----:B0-----:R-:W4:Y:S04]  /*e840*/  LDL.LU.64 R12, [R1+0x3e8] ;  /* 0x0003e800010c7983 */ /* 0x001f280000300a00 */
[----:B------:R-:W2:Y:S01]  /*e850*/  LDL.LU.64 R24, [R1+0x410] ;  /* 0x0004100001187983 */ /* 0x000ea20000300a00 */
[----:B---3--:R-:W-:Y:S03]  /*e860*/  HMMA.16816.F32.BF16 R20, R4, R22, R16 ;  /* 0x000000160414723c */ /* 0x008fe60000041810 */
[----:B------:R-:W3:Y:S04]  /*e870*/  LDL.LU.64 R18, [R1+0x688] ;  /* 0x0006880001127983 */ /* 0x000ee80000300a00 */
[----:B------:R-:W3:Y:S11]  /*e880*/  LDL.LU.64 R16, [R1+0x680] ;  /* 0x0006800001107983 */ /* 0x000ef60000300a00 */
[----:B------:R-:W-:Y:S05]  /*e890*/  @!UPT UIADD3 URZ, URZ, URZ, URZ ;  /* 0x0000003f3f3ff290 */ /* 0x000fea000fffe03f */
[----:B------:R-:W-:Y:S04]  /*e8a0*/  STL.64 [R1+0x60], R20 ;  /* 0x0000601401007387 */ /* 0x000fe80000100a00 */
[----:B------:R0:W-:Y:S04]  /*e8b0*/  STL.64 [R1+0x68], R22 ;  /* 0x0000681601007387 */ /* 0x0001e80000100a00 */
[----:B0-----:R-:W2:Y:S04]  /*e8c0*/  LDL.LU.64 R22, [R1+0x678] ;  /* 0x0006780001167983 */ /* 0x001ea80000300a00 */
[----:B------:R-:W2:Y:S04]  /*e8d0*/  LDL.LU.64 R20, [R1+0x670] ;  /* 0x0006700001147983 */ /* 0x000ea80000300a00 */
[----:B------:R-:W-:Y:S04]  /*e8e0*/  STL [R1+0x344], R8 ;  /* 0x0003440801007387 */ /* 0x000fe80000100800 */
[----:B------:R-:W-:Y:S04]  /*e8f0*/  STL [R1+0x340], R9 ;  /* 0x0003400901007387 */ /* 0x000fe80000100800 */
[----:B------:R-:W-:Y:S04]  /*e900*/  STL [R1+0x26c], R10 ;  /* 0x00026c0a01007387 */ /* 0x000fe80000100800 */
[----:B------:R0:W-:Y:S04]  /*e910*/  STL [R1+0x268], R11 ;  /* 0x0002680b01007387 */ /* 0x0001e80000100800 */
[----:B0-----:R-:W3:Y:S01]  /*e920*/  LDL.LU.64 R10, [R1+0x3f8] ;  /* 0x0003f800010a7983 */ /* 0x001ee20000300a00 */
[----:B------:R-:W-:-:S04]  /*e930*/  IMAD.WIDE R8, R29, 0x2, R14 ;  /* 0x000000021d087825 */ /* 0x000fc800078e020e */
[----:B----4-:R-:W-:-:S05]  /*e940*/  IMAD.WIDE R12, R29, 0x2, R12 ;  /* 0x000000021d0c7825 */ /* 0x010fca00078e020c */
[----:B------:R-:W-:Y:S04]  /*e950*/  STL [R1+0x264], R12 ;  /* 0x0002640c01007387 */ /* 0x000fe80000100800 */
[----:B------:R3:W-:Y:S01]  /*e960*/  STL [R1+0x260], R13 ;  /* 0x0002600d01007387 */ /* 0x0007e20000100800 */
[----:B--2---:R-:W-:Y:S02]  /*e970*/  IMAD.MOV.U32 R14, RZ, RZ, R21 ;  /* 0x000000ffff0e7224 */ /* 0x004fe400078e0015 */
[----:B------:R-:W-:Y:S02]  /*e980*/  IMAD.MOV.U32 R15, RZ, RZ, R20 ;  /* 0x000000ffff0f7224 */ /* 0x000fe400078e0014 */
[----:B------:R-:W2:Y:S05]  /*e990*/  LDL.LU.64 R20, [R1+0x418] ;  /* 0x0004180001147983 */ /* 0x000eaa0000300a00 */
[C---:B---3--:R-:W-:Y:S01]  /*e9a0*/  HMMA.16816.F32.BF16 R12, R4.reuse, R14, R16 ;  /* 0x0000000e040c723c */ /* 0x048fe20000041810 */
[----:B------:R-:W3:Y:S04]  /*e9b0*/  LDL.LU.64 R18, [R1+0x668] ;  /* 0x0006680001127983 */ /* 0x000ee80000300a00 */
[----:B------:R-:W4:Y:S01]  /*e9c0*/  LDL.LU.64 R16, [R1+0x660] ;  /* 0x0006600001107983 */ /* 0x000f220000300a00 */
[C---:B------:R-:W-:Y:S11]  /*e9d0*/  IMAD.WIDE R10, R29.reuse, 0x2, R10 ;  /* 0x000000021d0a7825 */ /* 0x040ff600078e020a */
[----:B------:R-:W-:Y:S06]  /*e9e0*/  @!UPT UIADD3 URZ, URZ, URZ, URZ ;  /* 0x0000003f3f3ff290 */ /* 0x000fec000fffe03f */
[----:B------:R-:W-:Y:S04]  /*e9f0*/  STL.64 [R1+0x5d0], R14 ;  /* 0x0005d00e01007387 */ /* 0x000fe80000100a00 */
[----:B------:R-:W-:Y:S04]  /*ea00*/  STL.64 [R1+0x5c8], R12 ;  /* 0x0005c80c01007387 */ /* 0x000fe80000100a00 */
[----:B------:R0:W-:Y:S04]  /*ea10*/  STL [R1+0x234], R8 ;  /* 0x0002340801007387 */ /* 0x0001e80000100800 */
[----:B------:R1:W-:Y:S04]  /*ea20*/  STL [R1+0x230], R9 ;  /* 0x0002300901007387 */ /* 0x0003e80000100800 */
[----:B------:R1:W-:Y:S04]  /*ea30*/  STL [R1+0x1cc], R10 ;  /* 0x0001cc0a01007387 */ /* 0x0003e80000100800 */
[----:B------:R1:W-:Y:S04]  /*ea40*/  STL [R1+0x1c8], R11 ;  /* 0x0001c80b01007387 */ /* 0x0003e80000100800 */
[----:B0-----:R-:W2:Y:S04]  /*ea50*/  LDL.LU R8, [R1+0x240] ;  /* 0x0002400001087983 */ /* 0x001ea80000300800 */
[----:B-1----:R-:W2:Y:S04]  /*ea60*/  LDL.LU R9, [R1+0x244] ;  /* 0x0002440001097983 */ /* 0x002ea80000300800 */
[----:B------:R-:W2:Y:S04]  /*ea70*/  LDL.LU R10, [R1+0x248] ;  /* 0x00024800010a7983 */ /* 0x000ea80000300800 */
[----:B------:R-:W2:Y:S04]  /*ea80*/  LDL.LU R11, [R1+0x24c] ;  /* 0x00024c00010b7983 */ /* 0x000ea80000300800 */
[----:B------:R-:W4:Y:S01]  /*ea90*/  LDL.LU.64 R14, [R1+0x430] ;  /* 0x00043000010e7983 */ /* 0x000f220000300a00 */
[----:B---3--:R-:W-:Y:S01]  /*eaa0*/  IMAD.WIDE R18, R29, 0x2, R18 ;  /* 0x000000021d127825 */ /* 0x008fe200078e0212 */
[----:B--2---:R-:W-:Y:S02]  /*eab0*/  HMMA.16816.F32.BF16 R8, R4, R26, R8 ;  /* 0x0000001a0408723c */ /* 0x004fe40000041808 */
[----:B----4-:R0:W-:Y:S04]  /*eac0*/  STL.64 [R1+0x638], R14 ;  /* 0x0006380e01007387 */ /* 0x0101e80000100a00 */
[----:B0-----:R-:W2:Y:S01]  /*ead0*/  LDL.LU R14, [R1+0x18] ;  /* 0x00001800010e7983 */ /* 0x001ea20000300800 */
[----:B------:R-:W-:-:S03]  /*eae0*/  IMAD.MOV.U32 R15, RZ, RZ, R3 ;  /* 0x000000ffff0f7224 */ /* 0x000fc600078e0003 */
[----:B------:R-:W3:Y:S04]  /*eaf0*/  LDL.LU R3, [R1+0x658] ;  /* 0x0006580001037983 */ /* 0x000ee80000300800 */
[----:B------:R-:W-:Y:S04]  /*eb00*/  STL [R1+0x1c4], R18 ;  /* 0x0001c41201007387 */ /* 0x000fe80000100800 */
[----:B------:R-:W-:Y:S04]  /*eb10*/  STL [R1+0x1c0], R19 ;  /* 0x0001c01301007387 */ /* 0x000fe80000100800 */
[----:B------:R-:W4:Y:S04]  /*eb20*/  LDL.LU.64 R12, [R1+0x428] ;  /* 0x00042800010c7983 */ /* 0x000f280000300a00 */
[----:B------:R-:W-:Y:S04]  /*eb30*/  STL.64 [R1+0x608], R10 ;  /* 0x0006080a01007387 */ /* 0x000fe80000100a00 */
[----:B------:R0:W-:Y:S04]  /*eb40*/  STL.64 [R1+0x600], R8 ;  /* 0x0006000801007387 */ /* 0x0001e80000100a00 */
[----:B0-----:R-:W2:Y:S01]  /*eb50*/  LDL.LU.64 R8, [R1+0x438] ;  /* 0x0004380001087983 */ /* 0x001ea20000300a00 */
[----:B------:R-:W-:-:S02]  /*eb60*/  IMAD.MOV.U32 R10, RZ, RZ, R2 ;  /* 0x000000ffff0a7224 */ /* 0x000fc400078e0002 */
[----:B------:R-:W-:Y:S01]  /*eb70*/  IMAD.MOV.U32 R11, RZ, RZ, R0 ;  /* 0x000000ffff0b7224 */ /* 0x000fe200078e0000 */
[----:B------:R-:W3:Y:S01]  /*eb80*/  LDL.LU R2, [R1+0x654] ;  /* 0x0006540001027983 */ /* 0x000ee20000300800 */
[----:B------:R-:W-:-:S03]  /*eb90*/  IMAD.WIDE R16, R29, 0x2, R16 ;  /* 0x000000021d107825 */ /* 0x000fc600078e0210 */
[----:B------:R-:W3:Y:S04]  /*eba0*/  LDL.LU R0, [R1+0x650] ;  /* 0x0006500001007983 */ /* 0x000ee80000300800 */
[----:B------:R-:W-:Y:S01]  /*ebb0*/  STL.64 [R1+0x648], R10 ;  /* 0x0006480a01007387 */ /* 0x000fe20000100a00 */
[----:B------:R-:W-:-:S03]  /*ebc0*/  IMAD.WIDE R18, R29, 0x2, R24 ;  /* 0x000000021d127825 */ /* 0x000fc600078e0218 */
[----:B--2---:R0:W-:Y:S04]  /*ebd0*/  STL.64 [R1+0x640], R8 ;  /* 0x0006400801007387 */ /* 0x0041e80000100a00 */
[----:B0-----:R-:W2:Y:S04]  /*ebe0*/  LDL.LU R8, [R1+0x220] ;  /* 0x0002200001087983 */ /* 0x001ea80000300800 */
[----:B------:R-:W2:Y:S04]  /*ebf0*/  LDL.LU R9, [R1+0x224] ;  /* 0x0002240001097983 */ /* 0x000ea80000300800 */
[----:B------:R-:W2:Y:S04]  /*ec00*/  LDL.LU R10, [R1+0x228] ;  /* 0x00022800010a7983 */ /* 0x000ea80000300800 */
[----:B------:R-:W2:Y:S04]  /*ec10*/  LDL.LU R11, [R1+0x22c] ;  /* 0x00022c00010b7983 */ /* 0x000ea80000300800 */
[----:B------:R-:W-:Y:S04]  /*ec20*/  STL [R1+0x1bc], R16 ;  /* 0x0001bc1001007387 */ /* 0x000fe80000100800 */
[----:B------:R0:W-:Y:S04]  /*ec30*/  STL [R1+0x1b8], R17 ;  /* 0x0001b81101007387 */ /* 0x0001e80000100800 */
[----:B0-----:R-:W2:Y:S04]  /*ec40*/  LDL.LU.64 R16, [R1+0x420] ;  /* 0x0004200001107983 */ /* 0x001ea80000300a00 */
[----:B------:R-:W2:Y:S04]  /*ec50*/  LDL.LU R24, [R1+0x1e0] ;  /* 0x0001e00001187983 */ /* 0x000ea80000300800 */
[----:B------:R-:W2:Y:S04]  /*ec60*/  LDL.LU R25, [R1+0x1e4] ;  /* 0x0001e40001197983 */ /* 0x000ea80000300800 */
[----:B------:R-:W2:Y:S04]  /*ec70*/  LDL.LU R26, [R1+0x1e8] ;  /* 0x0001e800011a7983 */ /* 0x000ea80000300800 */
[----:B------:R-:W2:Y:S01]  /*ec80*/  LDL.LU R27, [R1+0x1ec] ;  /* 0x0001ec00011b7983 */ /* 0x000ea20000300800 */
[----:B------:R-:W-:-:S03]  /*ec90*/  IMAD.WIDE R20, R29, 0x2, R20 ;  /* 0x000000021d147825 */ /* 0x000fc600078e0214 */
[----:B--2---:R-:W-:Y:S04]  /*eca0*/  STL.64 [R1+0x618], R26 ;  /* 0x0006181a01007387 */ /* 0x004fe80000100a00 */
[----:B------:R0:W-:Y:S04]  /*ecb0*/  STL.64 [R1+0x610], R24 ;  /* 0x0006101801007387 */ /* 0x0001e80000100a00 */
[----:B0-----:R-:W2:Y:S04]  /*ecc0*/  LDL.LU R24, [R1+0x1f0] ;  /* 0x0001f00001187983 */ /* 0x001ea80000300800 */
[----:B------:R-:W2:Y:S04]  /*ecd0*/  LDL.LU R25, [R1+0x1f4] ;  /* 0x0001f40001197983 */ /* 0x000ea80000300800 */
[----:B------:R-:W2:Y:S04]  /*ece0*/  LDL.LU R26, [R1+0x1f8] ;  /* 0x0001f800011a7983 */ /* 0x000ea80000300800 */
[----:B------:R-:W2:Y:S04]  /*ecf0*/  LDL.LU R27, [R1+0x1fc] ;  /* 0x0001fc00011b7983 */ /* 0x000ea80000300800 */
[----:B------:R-:W-:Y:S04]  /*ed00*/  STL [R1+0x1b4], R18 ;  /* 0x0001b41201007387 */ /* 0x000fe80000100800 */
[----:B------:R4:W-:Y:S02]  /*ed10*/  STL [R1+0x1b0], R19 ;  /* 0x0001b01301007387 */ /* 0x0009e40000100800 */
[----:B----4-:R-:W-:-:S02]  /*ed20*/  IMAD.WIDE R18, R29, 0x2, R12 ;  /* 0x000000021d127825 */ /* 0x010fc400078e020c */
[----:B------:R-:W-:Y:S01]  /*ed30*/  HMMA.16816.F32.BF16 R12, R4, R14, R8 ;  /* 0x0000000e040c723c */ /* 0x000fe20000041808 */
[----:B------:R-:W-:Y:S04]  /*ed40*/  STL [R1+0x19c], R20 ;  /* 0x00019c1401007387 */ /* 0x000fe80000100800 */
[----:B------:R-:W-:Y:S04]  /*ed50*/  STL [R1+0x198], R21 ;  /* 0x0001981501007387 */ /* 0x000fe80000100800 */
[----:B------:R-:W2:Y:S04]  /*ed60*/  LDL.LU.64 R10, [R1+0x648] ;  /* 0x00064800010a7983 */ /* 0x000ea80000300a00 */
[----:B------:R-:W4:Y:S10]  /*ed70*/  LDL.LU.64 R8, [R1+0x640] ;  /* 0x0006400001087983 */ /* 0x000f340000300a00 */
[----:B------:R-:W-:Y:S04]  /*ed80*/  STL.64 [R1+0x210], R12 ;  /* 0x0002100c01007387 */ /* 0x000fe80000100a00 */
[----:B------:R0:W-:Y:S04]  /*ed90*/  STL.64 [R1+0x218], R14 ;  /* 0x0002180e01007387 */ /* 0x0001e80000100a00 */
[----:B0-----:R-:W2:Y:S01]  /*eda0*/  LDL.LU.64 R14, [R1+0x638] ;  /* 0x00063800010e7983 */ /* 0x001ea20000300a00 */
[----:B------:R-:W-:-:S05]  /*edb0*/  IMAD.WIDE R16, R29, 0x2, R16 ;  /* 0x000000021d107825 */ /* 0x000fca00078e0210 */
[----:B------:R-:W-:Y:S01]  /*edc0*/  STL [R1+0x194], R16 ;  /* 0x0001941001007387 */ /* 0x000fe20000100800 */
[----:B---3--:R-:W-:-:S03]  /*edd0*/  IMAD.MOV.U32 R13, RZ, RZ, R0 ;  /* 0x000000ffff0d7224 */ /* 0x008fc600078e0000 */
[----:B------:R-:W-:Y:S04]  /*ede0*/  STL [R1+0x190], R17 ;  /* 0x0001901101007387 */ /* 0x000fe80000100800 */
[----:B------:R-:W3:Y:S04]  /*edf0*/  LDL.LU R12, [R1+0x250] ;  /* 0x00025000010c7983 */ /* 0x000ee80000300800 */
[----:B------:R0:W5:Y:S01]  /*ee00*/  LDL.LU R0, [R1+0x630] ;  /* 0x0006300001007983 */ /* 0x0001620000300800 */
[----:B--2---:R-:W-:-:S04]  /*ee10*/  IMAD.WIDE R20, R29, 0x2, R14 ;  /* 0x000000021d147825 */ /* 0x004fc800078e020e */
[----:B------:R-:W-:Y:S02]  /*ee20*/  IMAD.MOV.U32 R14, RZ, RZ, R2 ;  /* 0x000000ffff0e7224 */ /* 0x000fe400078e0002 */
[----:B------:R-:W2:Y:S01]  /*ee30*/  LDL.LU R2, [R1+0x62c] ;  /* 0x00062c0001027983 */ /* 0x000ea20000300800 */
[----:B------:R-:W-:-:S03]  /*ee40*/  IMAD.MOV.U32 R15, RZ, RZ, R3 ;  /* 0x000000ffff0f7224 */ /* 0x000fc600078e0003 */
[----:B------:R-:W2:Y:S04]  /*ee50*/  LDL.LU R3, [R1+0x628] ;  /* 0x0006280001037983 */ /* 0x000ea80000300800 */
[----:B------:R-:W-:Y:S04]  /*ee60*/  STL [R1+0x18c], R18 ;  /* 0x00018c1201007387 */ /* 0x000fe80000100800 */
[----:B------:R-:W-:Y:S04]  /*ee70*/  STL [R1+0x188], R19 ;  /* 0x0001881301007387 */ /* 0x000fe80000100800 */
[----:B------:R-:W-:Y:S04]  /*ee80*/  STL [R1+0x184], R20 ;  /* 0x0001841401007387 */ /* 0x000fe80000100800 */
[----:B------:R1:W-:Y:S04]  /*ee90*/  STL [R1+0x180], R21 ;  /* 0x0001801501007387 */ /* 0x0003e80000100800 */
[----:B-1----:R-:W3:Y:S01]  /*eea0*/  LDL.LU.64 R20, [R1+0x448] ;  /* 0x0004480001147983 */ /* 0x002ee20000300a00 */
[----:B----4-:R-:W-:-:S02]  /*eeb0*/  IMAD.WIDE R16, R29, 0x2, R8 ;  /* 0x000000021d107825 */ /* 0x010fc400078e0208 */
[----:B------:R-:W-:Y:S02]  /*eec0*/  HMMA.16816.F32.BF16 R8, R4, R10, R24 ;  /* 0x0000000a0408723c */ /* 0x000fe40000041818 */
[C---:B--2---:R-:W-:Y:S02]  /*eed0*/  IMAD.WIDE R18, R29.reuse, 0x2, R2 ;  /* 0x000000021d127825 */ /* 0x044fe400078e0202 */
[----:B------:R-:W2:Y:S04]  /*eee0*/  LDL.LU.64 R2, [R1+0x620] ;  /* 0x0006200001027983 */ /* 0x000ea80000300a00 */
[----:B------:R-:W4:Y:S04]  /*eef0*/  LDL.LU.64 R26, [R1+0x618] ;  /* 0x00061800011a7983 */ /* 0x000f280000300a00 */
[----:B------:R-:W4:Y:S11]  /*ef00*/  LDL.LU.64 R24, [R1+0x610] ;  /* 0x0006100001187983 */ /* 0x000f360000300a00 */
[----:B------:R-:W-:Y:S04]  /*ef10*/  STL.64 [R1+0x200], R8 ;  /* 0x0002000801007387 */ /* 0x000fe80000100a00 */
[----:B------:R1:W-:Y:S04]  /*ef20*/  STL.64 [R1+0x208], R10 ;  /* 0x0002080a01007387 */ /* 0x0003e80000100a00 */
[----:B-1----:R0:W5:Y:S04]  /*ef30*/  LDL.LU.64 R10, [R1+0x608] ;  /* 0x00060800010a7983 */ /* 0x0021680000300a00 */
[----:B------:R0:W5:Y:S04]  /*ef40*/  LDL.LU.64 R8, [R1+0x600] ;  /* 0x0006000001087983 */ /* 0x0001680000300a00 */
[----:B------:R-:W-:Y:S04]  /*ef50*/  STL [R1+0x14c], R16 ;  /* 0x00014c1001007387 */ /* 0x000fe80000100800 */
[----:B------:R-:W-:Y:S04]  /*ef60*/  STL [R1+0x148], R17 ;  /* 0x0001481101007387 */ /* 0x000fe80000100800 */
[----:B------:R-:W-:Y:S04]  /*ef70*/  STL [R1+0x144], R18 ;  /* 0x0001441201007387 */ /* 0x000fe80000100800 */
[----:B------:R1:W-:Y:S04]  /*ef80*/  STL [R1+0x140], R19 ;  /* 0x0001401301007387 */ /* 0x0003e80000100800 */
[----:B-1----:R-:W4:Y:S01]  /*ef90*/  LDL.LU.64 R18, [R1+0x458] ;  /* 0x0004580001127983 */ /* 0x002f220000300a00 */
[----:B--2---:R-:W-:-:S03]  /*efa0*/  IMAD.WIDE R16, R29, 0x2, R2 ;  /* 0x000000021d107825 */ /* 0x004fc600078e0202 */
[----:B------:R-:W2:Y:S01]  /*efb0*/  LDL.LU.64 R2, [R1+0x5f8] ;  /* 0x0005f80001027983 */ /* 0x000ea20000300a00 */
[----:B---3--:R-:W-:-:S05]  /*efc0*/  IMAD.WIDE R20, R29, 0x2, R20 ;  /* 0x000000021d147825 */ /* 0x008fca00078e0214 */
[----:B------:R-:W-:Y:S04]  /*efd0*/  STL [R1+0x12c], R20 ;  /* 0x00012c1401007387 */ /* 0x000fe80000100800 */
[----:B------:R4:W-:Y:S02]  /*efe0*/  STL [R1+0x128], R21 ;  /* 0x0001281501007387 */ /* 0x0009e40000100800 */
[----:B----4-:R-:W-:Y:S02]  /*eff0*/  HMMA.16816.F32.BF16 R20, R4, R22, R24 ;  /* 0x000000160414723c */ /* 0x010fe40000041818 */
[----:B------:R-:W3:Y:S04]  /*f000*/  LDL.LU.64 R26, [R1+0x5f0] ;  /* 0x0005f000011a7983 */ /* 0x000ee80000300a00 */
[----:B------:R0:W5:Y:S11]  /*f010*/  LDL.LU.64 R24, [R1+0x5e8] ;  /* 0x0005e80001187983 */ /* 0x0001760000300a00 */
[----:B------:R-:W-:Y:S06]  /*f020*/  @!UPT UIADD3 URZ, URZ, URZ, URZ ;  /* 0x0000003f3f3ff290 */ /* 0x000fec000fffe03f */
[----:B------:R2:W-:Y:S04]  /*f030*/  STL.64 [R1+0x1a0], R20 ;  /* 0x0001a01401007387 */ /* 0x0005e80000100a00 */
[----:B------:R1:W-:Y:S01]  /*f040*/  STL.64 [R1+0x1a8], R22 ;  /* 0x0001a81601007387 */ /* 0x0003e20000100a00 */
[----:B--2---:R-:W-:-:S03]  /*f050*/  IMAD.WIDE R20, R29, 0x2, R2 ;  /* 0x000000021d147825 */ /* 0x004fc600078e0202 */
[----:B------:R-:W2:Y:S01]  /*f060*/  LDL.LU.64 R2, [R1+0x5e0] ;  /* 0x0005e00001027983 */ /* 0x000ea20000300a00 */
[----:B------:R-:W-:-:S03]  /*f070*/  IMAD.WIDE R18, R29, 0x2, R18 ;  /* 0x000000021d127825 */ /* 0x000fc600078e0212 */
[----:B------:R-:W-:Y:S01]  /*f080*/  STL [R1+0x124], R16 ;  /* 0x0001241001007387 */ /* 0x000fe20000100800 */
[----:B-1----:R-:W-:-:S03]  /*f090*/  IMAD.MOV.U32 R22, RZ, RZ, R23 ;  /* 0x000000ffff167224 */ /* 0x002fc600078e0017 */
[----:B------:R-:W-:Y:S04]  /*f0a0*/  STL [R1+0x120], R17 ;  /* 0x0001201101007387 */ /* 0x000fe80000100800 */
[----:B------:R-:W4:Y:S04]  /*f0b0*/  LDL.LU R23, [R1+0x4a0] ;  /* 0x0004a00001177983 */ /* 0x000f280000300800 */
[----:B------:R-:W-:Y:S04]  /*f0c0*/  STL [R1+0x11c], R18 ;  /* 0x00011c1201007387 */ /* 0x000fe80000100800 */
[----:B------:R1:W-:Y:S04]  /*f0d0*/  STL [R1+0x118], R19 ;  /* 0x0001181301007387 */ /* 0x0003e80000100800 */
[----:B-1----:R-:W4:Y:S01]  /*f0e0*/  LDL.LU.64 R18, [R1+0x470] ;  /* 0x0004700001127983 */ /* 0x002f220000300a00 */
[----:B---3--:R-:W-:Y:S01]  /*f0f0*/  HMMA.16816.F32.BF16 R4, R4, R26, R12 ;  /* 0x0000001a0404723c */ /* 0x008fe2000004180c */
[----:B--2---:R-:W-:-:S02]  /*f100*/  IMAD.WIDE R16, R29, 0x2, R2 ;  /* 0x000000021d107825 */ /* 0x004fc400078e0202 */
[----:B------:R-:W2:Y:S04]  /*f110*/  LDL.LU.64 R2, [R1+0x5d8] ;  /* 0x0005d80001027983 */ /* 0x000ea80000300a00 */
[----:B------:R1:W-:Y:S04]  /*f120*/  STL [R1+0x24], R20 ;  /* 0x0000241401007387 */ /* 0x0003e80000100800 */
[----:B------:R-:W-:Y:S04]  /*f130*/  STL [R1+0x20], R21 ;  /* 0x0000201501007387 */ /* 0x000fe80000100800 */
[----:B------:R0:W5:Y:S04]  /*f140*/  LDL.LU.64 R14, [R1+0x5d0] ;  /* 0x0005d000010e7983 */ /* 0x0001680000300a00 */
[----:B------:R0:W5:Y:S05]  /*f150*/  LDL.LU.64 R12, [R1+0x5c8] ;  /* 0x0005c800010c7983 */ /* 0x00016a0000300a00 */
[----:B-1----:R-:W-:Y:S01]  /*f160*/  IMAD.MOV.U32 R20, RZ, RZ, R7 ;  /* 0x000000ffff147224 */ /* 0x002fe200078e0007 */
[----:B------:R-:W-:Y:S04]  /*f170*/  STL.64 [R1+0xb0], R4 ;  /* 0x0000b00401007387 */ /* 0x000fe80000100a00 */
[----:B------:R1:W-:Y:S04]  /*f180*/  STL.64 [R1+0xb8], R6 ;  /* 0x0000b80601007387 */ /* 0x0003e80000100a00 */
[----:B-1----:R-:W3:Y:S01]  /*f190*/  LDL.LU.64 R6, [R1+0x480] ;  /* 0x0004800001067983 */ /* 0x002ee20000300a00 */
[----:B------:R-:W-:-:S03]  /*f1a0*/  IMAD.MOV.U32 R21, RZ, RZ, c[0x0][0x18c] ;  /* 0x00006300ff157624 */ /* 0x000fc600078e00ff */
[----:B------:R-:W3:Y:S01]  /*f1b0*/  LDL.LU.64 R26, [R1+0x488] ;  /* 0x00048800011a7983 */ /* 0x000ee20000300a00 */
[----:B------:R-:W-:-:S04]  /*f1c0*/  IMAD.SHL.U32 R21, R21, 0x40, RZ ;  /* 0x0000004015157824 */ /* 0x000fc800078e00ff */
[C---:B--2---:R-:W-:Y:S02]  /*f1d0*/  IMAD.WIDE R4, R21.reuse, 0x2, R2 ;  /* 0x0000000215047825 */ /* 0x044fe400078e0202 */
[----:B------:R-:W2:Y:S02]  /*f1e0*/  LDL.LU.64 R2, [R1+0x5c0] ;  /* 0x0005c00001027983 */ /* 0x000ea40000300a00 */
[----:B----4-:R-:W-:Y:S02]  /*f1f0*/  IMAD.WIDE R18, R21, 0x2, R18 ;  /* 0x0000000215127825 */ /* 0x010fe400078e0212 */
[----:B------:R-:W-:Y:S04]  /*f200*/  STL [R1+0x1c], R16 ;  /* 0x00001c1001007387 */ /* 0x000fe80000100800 */
[----:B------:R-:W-:Y:S01]  /*f210*/  STL [R1+0x18], R17 ;  /* 0x0000181101007387 */ /* 0x000fe20000100800 */
[----:B------:R-:W-:-:S03]  /*f220*/  IADD3 R23, R23, -0x1, RZ ;  /* 0xffffffff17177810 */ /* 0x000fc60007ffe0ff */
[----:B------:R-:W-:Y:S04]  /*f230*/  STL [R1+0x14], R18 ;  /* 0x0000141201007387 */ /* 0x000fe80000100800 */
[----:B------:R-:W-:Y:S04]  /*f240*/  STL [R1+0x10], R19 ;  /* 0x0000101301007387 */ /* 0x000fe80000100800 */
[----:B------:R-:W-:Y:S04]  /*f250*/  STL [R1+0xc], R4 ;  /* 0x00000c0401007387 */ /* 0x000fe80000100800 */
[----:B------:R3:W-:Y:S04]  /*f260*/  STL [R1+0x8], R5 ;  /* 0x0000080501007387 */ /* 0x0007e80000100800 */
[----:B------:R-:W-:Y:S01]  /*f270*/  STL [R1+0x4a0], R23 ;  /* 0x0004a01701007387 */ /* 0x000fe20000100800 */
[----:B---3--:R-:W-:-:S05]  /*f280*/  IMAD.WIDE R4, R21, 0x2, R6 ;  /* 0x0000000215047825 */ /* 0x008fca00078e0206 */
[----:B------:R1:W-:Y:S04]  /*f290*/  STL [R1+0x4], R4 ;  /* 0x0000040401007387 */ /* 0x0003e80000100800 */
[----:B------:R0:W-:Y:S01]  /*f2a0*/  STL [R1], R5 ;  /* 0x0000000501007387 */ /* 0x0001e20000100800 */
[----:B------:R-:W-:Y:S01]  /*f2b0*/  ISETP.NE.U32.AND P0, PT, R23, RZ, PT ;  /* 0x000000ff1700720c */ /* 0x000fe20003f05070 */
[----:B------:R-:W-:-:S04]  /*f2c0*/  IMAD.MOV.U32 R29, RZ, RZ, c[0x0][0x188] ;  /* 0x00006200ff1d7624 */ /* 0x000fc800078e00ff */
[----:B------:R-:W-:Y:S01]  /*f2d0*/  IMAD.SHL.U32 R29, R29, 0x40, RZ ;  /* 0x000000401d1d7824 */ /* 0x000fe200078e00ff */
[----:B------:R-:W-:Y:S01]  /*f2e0*/  UIADD3 UR4, UR4, -0x40, URZ ;  /* 0xffffffc004047890 */ /* 0x000fe2000fffe03f */
[----:B------:R-:W-:-:S04]  /*f2f0*/  IMAD.WIDE R6, R21, 0x2, R26 ;  /* 0x0000000215067825 */ /* 0x000fc800078e021a */
[----:B------:R-:W-:Y:S02]  /*f300*/  IMAD.MOV.U32 R27, RZ, RZ, R7 ;  /* 0x000000ffff1b7224 */ /* 0x000fe400078e0007 */
[----:B--2---:R-:W-:-:S04]  /*f310*/  IMAD.WIDE R2, R29, 0x2, R2 ;  /* 0x000000021d027825 */ /* 0x004fc800078e0202 */
[----:B-1----:R-:W-:Y:S02]  /*f320*/  IMAD.MOV.U32 R4, RZ, RZ, R2 ;  /* 0x000000ffff047224 */ /* 0x002fe400078e0002 */
[----:B------:R-:W-:Y:S02]  /*f330*/  IMAD.MOV.U32 R29, RZ, RZ, R6 ;  /* 0x000000ffff1d7224 */ /* 0x000fe400078e0006 */
[----:B------:R-:W-:Y:S01]  /*f340*/  IMAD.MOV.U32 R2, RZ, RZ, R3 ;  /* 0x000000ffff027224 */ /* 0x000fe200078e0003 */
[----:B0-----:R-:W-:Y:S01]  /*f350*/  @!P0 CALL.REL.NOINC `(.L_x_2) ;  /* 0x0000001000008944 */ /* 0x001fe20003c00000 */
[----:B------:R-:W-:Y:S05]  /*f360*/  BRA `(.L_x_3) ;  /* 0xffff552000007947 */ /* 0x000fea000383ffff */
.L_x_2:
[----:B-----5:R0:W-:Y:S04]  /*f370*/  STL [R1+0x6ac], R11 ;  /* 0x0006ac0b01007387 */ /* 0x0201e80000100800 */
[----:B0-----:R-:W2:Y:S04]  /*f380*/  LDL.LU R11, [R1+0x20c] ;  /* 0x00020c00010b7983 */ /* 0x001ea80000300800 */
[----:B--2---:R0:W-:Y:S04]  /*f390*/  STL [R1+0x6b0], R11 ;  /* 0x0006b00b01007387 */ /* 0x0041e80000100800 */
[----:B------:R1:W-:Y:S01]  /*f3a0*/  STL [R1+0x6a8], R15 ;  /* 0x0006a80f01007387 */ /* 0x0003e20000100800 */
[----:B0-----:R-:W-:-:S03]  /*f3b0*/  IMAD.MOV.U32 R11, RZ, RZ, R22 ;  /* 0x000000ffff0b7224 */ /* 0x001fc600078e0016 */
[----:B-1----:R-:W2:Y:S04]  /*f3c0*/  LDL.LU R15, [R1+0x21c] ;  /* 0x00021c00010f7983 */ /* 0x002ea80000300800 */
[----:B--2---:R0:W-:Y:S04]  /*f3d0*/  STL [R1+0x6b4], R15 ;  /* 0x0006b40f01007387 */ /* 0x0041e80000100800 */
[----:B------:R1:W-:Y:S01]  /*f3e0*/  STL [R1+0x694], R10 ;  /* 0x0006940a01007387 */ /* 0x0003e20000100800 */
[----:B0-----:R-:W-:-:S03]  /*f3f0*/  IMAD.MOV.U32 R15, RZ, RZ, R20 ;  /* 0x000000ffff0f7224 */ /* 0x001fc600078e0014 */
[----:B-1----:R-:W2:Y:S04]  /*f400*/  LDL.LU R10, [R1+0x208] ;  /* 0x00020800010a7983 */ /* 0x002ea80000300800 */
[----:B--2---:R0:W-:Y:S04]  /*f410*/  STL [R1+0x698], R10 ;  /* 0x0006980a01007387 */ /* 0x0041e80000100800 */
[----:B0-----:R-:W2:Y:S04]  /*f420*/  LDL.LU R10, [R1+0x1a8] ;  /* 0x0001a800010a7983 */ /* 0x001ea80000300800 */
[----:B--2---:R0:W-:Y:S04]  /*f430*/  STL [R1+0x6a0], R10 ;  /* 0x0006a00a01007387 */ /* 0x0041e80000100800 */
[----:B0-----:R-:W2:Y:S04]  /*f440*/  LDL.LU R10, [R1+0x7c] ;  /* 0x00007c00010a7983 */ /* 0x001ea80000300800 */
[----:B------:R0:W-:Y:S04]  /*f450*/  STL [R1+0x690], R14 ;  /* 0x0006900e01007387 */ /* 0x0001e80000100800 */
[----:B0-----:R-:W3:Y:S04]  /*f460*/  LDL.LU R14, [R1+0x218] ;  /* 0x00021800010e7983 */ /* 0x001ee80000300800 */
[----:B---3--:R0:W-:Y:S04]  /*f470*/  STL [R1+0x69c], R14 ;  /* 0x00069c0e01007387 */ /* 0x0081e80000100800 */
[----:B0-----:R-:W3:Y:S04]  /*f480*/  LDL.LU R14, [R1+0xb8] ;  /* 0x0000b800010e7983 */ /* 0x001ee80000300800 */
[----:B---3--:R0:W-:Y:S04]  /*f490*/  STL [R1+0x6a4], R14 ;  /* 0x0006a40e01007387 */ /* 0x0081e80000100800 */
[----:B0-----:R-:W2:Y:S04]  /*f4a0*/  LDL.LU R14, [R1+0x6c] ;  /* 0x00006c00010e7983 */ /* 0x001ea80000300800 */
[----:B------:R0:W-:Y:S04]  /*f4b0*/  STL [R1+0x67c], R9 ;  /* 0x00067c0901007387 */ /* 0x0001e80000100800 */
[----:B0-----:R-:W3:Y:S04]  /*f4c0*/  LDL.LU R9, [R1+0x204] ;  /* 0x0002040001097983 */ /* 0x001ee80000300800 */
[----:B---3--:R0:W-:Y:S04]  /*f4d0*/  STL [R1+0x680], R9 ;  /* 0x0006800901007387 */ /* 0x0081e80000100800 */
[----:B0-----:R-:W3:Y:S04]  /*f4e0*/  LDL.LU R9, [R1+0x1a4] ;  /* 0x0001a40001097983 */ /* 0x001ee80000300800 */
[----:B---3--:R0:W-:Y:S04]  /*f4f0*/  STL [R1+0x688], R9 ;  /* 0x0006880901007387 */ /* 0x0081e80000100800 */
[----:B0-----:R-:W3:Y:S04]  /*f500*/  LDL.LU R9, [R1+0x78] ;  /* 0x0000780001097983 */ /* 0x001ee80000300800 */
[----:B------:R0:W-:Y:S04]  /*f510*/  STL [R1+0x678], R13 ;  /* 0x0006780d01007387 */ /* 0x0001e80000100800 */
[----:B0-----:R-:W4:Y:S04]  /*f520*/  LDL.LU R13, [R1+0x214] ;  /* 0x00021400010d7983 */ /* 0x001f280000300800 */
[----:B----4-:R0:W-:Y:S04]  /*f530*/  STL [R1+0x684], R13 ;  /* 0x0006840d01007387 */ /* 0x0101e80000100800 */
[----:B0-----:R-:W4:Y:S04]  /*f540*/  LDL.LU R13, [R1+0xb4] ;  /* 0x0000b400010d7983 */ /* 0x001f280000300800 */
[----:B----4-:R0:W-:Y:S04]  /*f550*/  STL [R1+0x68c], R13 ;  /* 0x00068c0d01007387 */ /* 0x0101e80000100800 */
[----:B0-----:R-:W3:Y:S04]  /*f560*/  LDL.LU R13, [R1+0x68] ;  /* 0x00006800010d7983 */ /* 0x001ee80000300800 */
[----:B------:R0:W-:Y:S04]  /*f570*/  STL [R1+0x664], R8 ;  /* 0x0006640801007387 */ /* 0x0001e80000100800 */
[----:B0-----:R-:W4:Y:S04]  /*f580*/  LDL.LU R8, [R1+0x200] ;  /* 0x0002000001087983 */ /* 0x001f280000300800 */
[----:B----4-:R0:W-:Y:S04]  /*f590*/  STL [R1+0x668], R8 ;  /* 0x0006680801007387 */ /* 0x0101e80000100800 */
[----:B0-----:R-:W4:Y:S04]  /*f5a0*/  LDL.LU R8, [R1+0x1a0] ;  /* 0x0001a00001087983 */ /* 0x001f280000300800 */
[----:B----4-:R0:W-:Y:S04]  /*f5b0*/  STL [R1+0x670], R8 ;  /* 0x0006700801007387 */ /* 0x0101e80000100800 */
[----:B0-----:R-:W4:Y:S04]  /*f5c0*/  LDL.LU R8, [R1+0x74] ;  /* 0x0000740001087983 */ /* 0x001f280000300800 */
[----:B------:R0:W-:Y:S04]  /*f5d0*/  STL [R1+0x660], R12 ;  /* 0x0006600c01007387 */ /* 0x0001e80000100800 */
[----:B0-----:R-:W2:Y:S04]  /*f5e0*/  LDL.LU R12, [R1+0x210] ;  /* 0x00021000010c7983 */ /* 0x001ea80000300800 */
[----:B--2---:R0:W-:Y:S04]  /*f5f0*/  STL [R1+0x66c], R12 ;  /* 0x00066c0c01007387 */ /* 0x0041e80000100800 */
[----:B0-----:R-:W2:Y:S04]  /*f600*/  LDL.LU R12, [R1+0xb0] ;  /* 0x0000b000010c7983 */ /* 0x001ea80000300800 */
[----:B--2---:R0:W-:Y:S04]  /*f610*/  STL [R1+0x674], R12 ;  /* 0x0006740c01007387 */ /* 0x0041e80000100800 */
[----:B0-----:R-:W4:Y:S04]  /*f620*/  LDL.LU R12, [R1+0x64] ;  /* 0x00006400010c7983 */ /* 0x001f280000300800 */
[----:B------:R-:W2:Y:S04]  /*f630*/  LDL.LU R0, [R1+0xc8] ;  /* 0x0000c80001007983 */ /* 0x000ea80000300800 */
[----:B--2---:R0:W-:Y:S04]  /*f640*/  STL [R1+0x64c], R0 ;  /* 0x00064c0001007387 */ /* 0x0041e80000100800 */
[----:B0-----:R-:W2:Y:S04]  /*f650*/  LDL.LU R0, [R1+0x16c] ;  /* 0x00016c0001007983 */ /* 0x001ea80000300800 */
[----:B--2---:R0:W-:Y:S04]  /*f660*/  STL [R1+0x650], R0 ;  /* 0x0006500001007387 */ /* 0x0041e80000100800 */
[----:B0-----:R-:W2:Y:S04]  /*f670*/  LDL.LU R0, [R1+0x29c] ;  /* 0x00029c0001007983 */ /* 0x001ea80000300800 */
[----:B--2---:R0:W-:Y:S04]  /*f680*/  STL [R1+0x658], R0 ;  /* 0x0006580001007387 */ /* 0x0041e80000100800 */
[----:B0-----:R-:W2:Y:S04]  /*f690*/  LDL.LU R0, [R1+0x70] ;  /* 0x0000700001007983 */ /* 0x001ea80000300800 */
[----:B------:R-:W2:Y:S04]  /*f6a0*/  LDL.LU R28, [R1+0xa8] ;  /* 0x0000a800011c7983 */ /* 0x000ea80000300800 */
[----:B--2---:R0:W-:Y:S04]  /*f6b0*/  STL [R1+0x654], R28 ;  /* 0x0006541c01007387 */ /* 0x0041e80000100800 */
[----:B0-----:R-:W2:Y:S01]  /*f6c0*/  LDL.LU R28, [R1+0x28c] ;  /* 0x00028c00011c7983 */ /* 0x001ea20000300800 */
[----:B------:R-:W-:-:S03]  /*f6d0*/  F2FP.BF16.PACK_AB R11, R15, R11 ;  /* 0x0000000b0f0b723e */ /* 0x000fc600000010ff */
[----:B--2---:R0:W-:Y:S04]  /*f6e0*/  STL [R1+0x65c], R28 ;  /* 0x00065c1c01007387 */ /* 0x0041e80000100800 */
[----:B0-----:R-:W2:Y:S04]  /*f6f0*/  LDL.LU R28, [R1+0x60] ;  /* 0x00006000011c7983 */ /* 0x001ea80000300800 */
[----:B------:R-:W2:Y:S04]  /*f700*/  LDL.LU R4, [R1+0x98] ;  /* 0x0000980001047983 */ /* 0x000ea80000300800 */
        /* <DEDUP_REMOVED lines=16> */
[----:B------:R0:W-:Y:S04]  /*f810*/  STL [R1+0x5c4], R25 ;  /* 0x0005c41901007387 */ /* 0x0001e80000100800 */
[----:B0-----:R-:W2:Y:S04]  /*f820*/  LDL.LU R25, [R1+0xe8] ;  /* 0x0000e80001197983 */ /* 0x001ea80000300800 */
[----:B------:R0:W-:Y:S04]  /*f830*/  STL [R1+0x5c0], R24 ;  /* 0x0005c01801007387 */ /* 0x0001e80000100800 */
[----:B0-----:R-:W2:Y:S04]  /*f840*/  LDL.LU R24, [R1+0x178] ;  /* 0x0001780001187983 */ /* 0x001ea80000300800 */
[----:B------:R-:W2:Y:S04]  /*f850*/  LDL.LU R15, [R1+0x6b4] ;  /* 0x0006b400010f7983 */ /* 0x000ea80000300800 */
[----:B------:R0:W-:Y:S04]  /*f860*/  STL [R1+0x11c], R11 ;  /* 0x00011c0b01007387 */ /* 0x0001e80000100800 */
[----:B0-----:R-:W2:Y:S02]  /*f870*/  LDL.LU R11, [R1+0x6b0] ;  /* 0x0006b000010b7983 */ /* 0x001ea40000300800 */
[----:B--2---:R-:W-:-:S02]  /*f880*/  F2FP.BF16.PACK_AB R15, R11, R15 ;  /* 0x0000000f0b0f723e */ /* 0x004fc400000010ff */
[----:B------:R-:W2:Y:S04]  /*f890*/  LDL.LU R11, [R1+0x6ac] ;  /* 0x0006ac00010b7983 */ /* 0x000ea80000300800 */
[----:B------:R0:W-:Y:S04]  /*f8a0*/  STL [R1+0x118], R15 ;  /* 0x0001180f01007387 */ /* 0x0001e80000100800 */
[----:B0-----:R-:W2:Y:S01]  /*f8b0*/  LDL.LU R15, [R1+0x6a8] ;  /* 0x0006a800010f7983 */ /* 0x001ea20000300800 */
[----:B------:R-:W-:Y:S02]  /*f8c0*/  F2FP.BF16.PACK_AB R10, R14, R10 ;  /* 0x0000000a0e0a723e */ /* 0x000fe400000010ff */
[----:B--2---:R-:W-:-:S02]  /*f8d0*/  F2FP.BF16.PACK_AB R11, R11, R15 ;  /* 0x0000000f0b0b723e */ /* 0x004fc400000010ff */
[----:B------:R-:W2:Y:S04]  /*f8e0*/  LDL.LU R15, [R1+0x298] ;  /* 0x00029800010f7983 */ /* 0x000ea80000300800 */
        /* <DEDUP_REMOVED lines=8> */
[----:B0-----:R-:W2:Y:S02]  /*f970*/  LDL.LU R10, [R1+0x698] ;  /* 0x00069800010a7983 */ /* 0x001ea40000300800 */
[----:B--2---:R-:W-:-:S02]  /*f980*/  F2FP.BF16.PACK_AB R14, R10, R14 ;  /* 0x0000000e0a0e723e */ /* 0x004fc400000010ff */
[----:B------:R-:W2:Y:S04]  /*f990*/  LDL.LU R10, [R1+0x694] ;  /* 0x00069400010a7983 */ /* 0x000ea80000300800 */
[----:B------:R0:W-:Y:S04]  /*f9a0*/  STL [R1+0x108], R14 ;  /* 0x0001080e01007387 */ /* 0x0001e80000100800 */
[----:B0-----:R-:W2:Y:S01]  /*f9b0*/  LDL.LU R14, [R1+0x690] ;  /* 0x00069000010e7983 */ /* 0x001ea20000300800 */
[----:B---3--:R-:W-:Y:S02]  /*f9c0*/  F2FP.BF16.PACK_AB R9, R13, R9 ;  /* 0x000000090d09723e */ /* 0x008fe400000010ff */
[----:B--2---:R-:W-:-:S02]  /*f9d0*/  F2FP.BF16.PACK_AB R10, R10, R14 ;  /* 0x0000000e0a0a723e */ /* 0x004fc400000010ff */
[----:B------:R-:W2:Y:S04]  /*f9e0*/  LDL.LU R14, [R1+0x9c] ;  /* 0x00009c00010e7983 */ /* 0x000ea80000300800 */
[----:B------:R0:W-:Y:S04]  /*f9f0*/  STL [R1+0x104], R10 ;  /* 0x0001040a01007387 */ /* 0x0001e80000100800 */
[----:B0-----:R-:W3:Y:S04]  /*fa00*/  LDL.LU R10, [R1+0x288] ;  /* 0x00028800010a7983 */ /* 0x001ee80000300800 */
        /* <DEDUP_REMOVED lines=11> */
[----:B----4-:R-:W-:Y:S02]  /*fac0*/  F2FP.BF16.PACK_AB R8, R12, R8 ;  /* 0x000000080c08723e */ /* 0x010fe400000010ff */
[----:B--2---:R-:W-:-:S02]  /*fad0*/  F2FP.BF16.PACK_AB R9, R9, R13 ;  /* 0x0000000d0909723e */ /* 0x004fc400000010ff */
[----:B------:R-:W2:Y:S04]  /*fae0*/  LDL.LU R13, [R1+0xcc] ;  /* 0x0000cc00010d7983 */ /* 0x000ea80000300800 */
[----:B------:R0:W-:Y:S04]  /*faf0*/  STL [R1+0x84], R9 ;  /* 0x0000840901007387 */ /* 0x0001e80000100800 */
[----:B0-----:R-:W4:Y:S04]  /*fb00*/  LDL.LU R9, [R1+0xac] ;  /* 0x0000ac0001097983 */ /* 0x001f280000300800 */
        /* <DEDUP_REMOVED lines=25> */
[----:B------:R-:W2:Y:S01]  /*fca0*/  LDL.LU R0, [R1+0x64c] ;  /* 0x00064c0001007983 */ /* 0x000ea20000300800 */
[----:B------:R-:W-:Y:S02]  /*fcb0*/  F2FP.BF16.PACK_AB R4, R28, R4 ;  /* 0x000000041c04723e */ /* 0x000fe400000010ff */
[----:B------:R-:W-:Y:S01]  /*fcc0*/  F2FP.BF16.PACK_AB R2, R2, R29 ;  /* 0x0000001d0202723e */ /* 0x000fe200000010ff */
[----:B------:R4:W-:Y:S04]  /*fcd0*/  STL [R1+0x58], R12 ;  /* 0x0000580c01007387 */ /* 0x0009e80000100800 */
[----:B------:R0:W-:Y:S01]  /*fce0*/  STL [R1+0x54], R8 ;  /* 0x0000540801007387 */ /* 0x0001e20000100800 */
[----:B----4-:R-:W-:Y:S02]  /*fcf0*/  F2FP.BF16.PACK_AB R12, R9, R14 ;  /* 0x0000000e090c723e */ /* 0x010fe400000010ff */
[----:B---3--:R-:W-:-:S02]  /*fd00*/  F2FP.BF16.PACK_AB R9, R10, R15 ;  /* 0x0000000f0a09723e */ /* 0x008fc400000010ff */
[----:B0-----:R-:W-:Y:S01]  /*fd10*/  F2FP.BF16.PACK_AB R8, R11, R24 ;  /* 0x000000180b08723e */ /* 0x001fe200000010ff */
[----:B------:R-:W-:Y:S04]  /*fd20*/  STL [R1+0x50], R12 ;  /* 0x0000500c01007387 */ /* 0x000fe80000100800 */
[----:B------:R-:W-:Y:S04]  /*fd30*/  STL [R1+0x4c], R9 ;  /* 0x00004c0901007387 */ /* 0x000fe80000100800 */
[----:B------:R-:W-:Y:S01]  /*fd40*/  STL [R1+0x48], R8 ;  /* 0x0000480801007387 */ /* 0x000fe20000100800 */
[----:B--2---:R-:W-:-:S05]  /*fd50*/  F2FP.BF16.PACK_AB R0, R25, R0 ;  /* 0x000000001900723e */ /* 0x004fca00000010ff */
[----:B------:R0:W-:Y:S04]  /*fd60*/  STL [R1+0x44], R0 ;  /* 0x0000440001007387 */ /* 0x0001e80000100800 */
[----:B------:R-:W-:Y:S04]  /*fd70*/  STL [R1+0x40], R4 ;  /* 0x0000400401007387 */ /* 0x000fe80000100800 */
[----:B------:R1:W-:Y:S01]  /*fd80*/  STL [R1+0x3c], R2 ;  /* 0x00003c0201007387 */ /* 0x0003e20000100800 */
[----:B0-----:R-:W-:Y:S02]  /*fd90*/  F2FP.BF16.PACK_AB R0, R27, R3 ;  /* 0x000000031b00723e */ /* 0x001fe400000010ff */
[----:B------:R-:W-:-:S03]  /*fda0*/  F2FP.BF16.PACK_AB R3, R6, R7 ;  /* 0x000000070603723e */ /* 0x000fc600000010ff */
[----:B------:R0:W-:Y:S01]  /*fdb0*/  STL [R1+0x38], R0 ;  /* 0x0000380001007387 */ /* 0x0001e20000100800 */
[----:B-1----:R-:W-:-:S03]  /*fdc0*/  F2FP.BF16.PACK_AB R2, R5, R18 ;  /* 0x000000120502723e */ /* 0x002fc600000010ff */
[----:B------:R1:W-:Y:S04]  /*fdd0*/  STL [R1+0x34], R3 ;  /* 0x0000340301007387 */ /* 0x0003e80000100800 */
[----:B------:R2:W-:Y:S01]  /*fde0*/  STL [R1+0x30], R2 ;  /* 0x0000300201007387 */ /* 0x0005e20000100800 */
[----:B0-----:R-:W-:Y:S02]  /*fdf0*/  F2FP.BF16.PACK_AB R0, R19, R16 ;  /* 0x000000101300723e */ /* 0x001fe400000010ff */
[----:B-1----:R-:W-:-:S03]  /*fe00*/  F2FP.BF16.PACK_AB R3, R17, R26 ;  /* 0x0000001a1103723e */ /* 0x002fc600000010ff */
[----:B------:R0:W-:Y:S01]  /*fe10*/  STL [R1+0x2c], R0 ;  /* 0x00002c0001007387 */ /* 0x0001e20000100800 */
[----:B--2---:R-:W-:-:S03]  /*fe20*/  F2FP.BF16.PACK_AB R2, R20, R21 ;  /* 0x000000151402723e */ /* 0x004fc600000010ff */
[----:B------:R-:W-:Y:S01]  /*fe30*/  STL [R1+0x28], R3 ;  /* 0x0000280301007387 */ /* 0x000fe20000100800 */
[----:B0-----:R-:W-:-:S03]  /*fe40*/  F2FP.BF16.PACK_AB R0, R22, R23 ;  /* 0x000000171600723e */ /* 0x001fc600000010ff */
[----:B------:R-:W2:Y:S04]  /*fe50*/  LDL.LU R23, [R1+0x2c4] ;  /* 0x0002c40001177983 */ /* 0x000ea80000300800 */
[----:B------:R-:W-:Y:S04]  /*fe60*/  STL [R1+0x24], R2 ;  /* 0x0000240201007387 */ /* 0x000fe80000100800 */
[----:B--2---:R0:W-:Y:S04]  /*fe70*/  STL [R1+0x60c], R23 ;  /* 0x00060c1701007387 */ /* 0x0041e80000100800 */
[----:B------:R-:W-:Y:S04]  /*fe80*/  STL [R1+0x20], R0 ;  /* 0x0000200001007387 */ /* 0x000fe80000100800 */
[----:B0-----:R-:W2:Y:S04]  /*fe90*/  LDL.LU R23, [R1+0xd8] ;  /* 0x0000d80001177983 */ /* 0x001ea80000300800 */
[----:B--2---:R0:W-:Y:S04]  /*fea0*/  STL [R1+0x614], R23 ;  /* 0x0006141701007387 */ /* 0x0041e80000100800 */
        /* <DEDUP_REMOVED lines=13> */
[----:B------:R-:W3:Y:S04]  /*ff80*/  LDL.LU R22, [R1+0x2e4] ;  /* 0x0002e40001167983 */ /* 0x000ee80000300800 */
[----:B---3--:R0:W-:Y:S04]  /*ff90*/  STL [R1+0x608], R22 ;  /* 0x0006081601007387 */ /* 0x0081e80000100800 */
[----:B0-----:R-:W3:Y:S04]  /*ffa0*/  LDL.LU R22, [R1+0x2b4] ;  /* 0x0002b40001167983 */ /* 0x001ee80000300800 */
        /* <DEDUP_REMOVED lines=15> */
[----:B0-----:R-:W2:Y:S04]  /*100a0*/  LDL.LU R22, [R1+0x2bc] ;  /* 0x0002bc0001167983 */ /* 0x001ea80000300800 */
[----:B------:R-:W3:Y:S04]  /*100b0*/  LDL.LU R21, [R1+0x134] ;  /* 0x0001340001157983 */ /* 0x000ee80000300800 */
[----:B---3--:R0:W-:Y:S04]  /*100c0*/  STL [R1+0x604], R21 ;  /* 0x0006041501007387 */ /* 0x0081e80000100800 */
[----:B0-----:R-:W3:Y:S04]  /*100d0*/  LDL.LU R21, [R1+0x2d4] ;  /* 0x0002d40001157983 */ /* 0x001ee80000300800 */
[----:B------:R-:W4:Y:S04]  /*100e0*/  LDL.LU R20, [R1+0xd4] ;  /* 0x0000d40001147983 */ /* 0x000f280000300800 */
[----:B----4-:R0:W-:Y:S04]  /*100f0*/  STL [R1+0x600], R20 ;  /* 0x0006001401007387 */ /* 0x0101e80000100800 */
[----:B0-----:R-:W4:Y:S04]  /*10100*/  LDL.LU R20, [R1+0x154] ;  /* 0x0001540001147983 */ /* 0x001f280000300800 */
[----:B------:R-:W2:Y:S04]  /*10110*/  LDL.LU R7, [R1+0x2c0] ;  /* 0x0002c00001077983 */ /* 0x000ea80000300800 */
[----:B--2---:R0:W-:Y:S04]  /*10120*/  STL [R1+0x5fc], R7 ;  /* 0x0005fc0701007387 */ /* 0x0041e80000100800 */
[----:B0-----:R-:W2:Y:S04]  /*10130*/  LDL.LU R7, [R1+0xf4] ;  /* 0x0000f40001077983 */ /* 0x001ea80000300800 */
        /* <DEDUP_REMOVED lines=36> */
[----:B------:R-:W2:Y:S01]  /*10380*/  LDL.LU R25, [R1+0x324] ;  /* 0x0003240001197983 */ /* 0x000ea20000300800 */
        /* <DEDUP_REMOVED lines=43> */
[----:B------:R0:W-:Y:S04]  /*10640*/  STL [R1], R23 ;  /* 0x0000001701007387 */ /* 0x0001e80000100800 */
[----:B0-----:R-:W2:Y:S02]  /*10650*/  LDL.LU R23, [R1+0x60c] ;  /* 0x00060c0001177983 */ /* 0x001ea40000300800 */
[----:B--2---:R-:W-:-:S02]  /*10660*/  F2FP.BF16.PACK_AB R23, R22, R23 ;  /* 0x000000171617723e */ /* 0x004fc400000010ff */
[----:B------:R-:W3:Y:S02]  /*10670*/  LDL.LU R22, [R1+0x608] ;  /* 0x0006080001167983 */ /* 0x000ee40000300800 */
[----:B---3--:R-:W-:Y:S02]  /*10680*/  F2FP.BF16.PACK_AB R22, R21, R22 ;  /* 0x000000161516723e */ /* 0x008fe400000010ff */
[----:B------:R-:W4:Y:S02]  /*10690*/  LDL.LU R21, [R1+0x604] ;  /* 0x0006040001157983 */ /* 0x000f240000300800 */
[----:B----4-:R-:W-:Y:S02]  /*106a0*/  F2FP.BF16.PACK_AB R21, R20, R21 ;  /* 0x000000151415723e */ /* 0x010fe400000010ff */
[----:B------:R-:W2:Y:S02]  /*106b0*/  LDL.LU R20, [R1+0x600] ;  /* 0x0006000001147983 */ /* 0x000ea40000300800 */
[----:B--2---:R-:W-:-:S02]  /*106c0*/  F2FP.BF16.PACK_AB R20, R7, R20 ;  /* 0x000000140714723e */ /* 0x004fc400000010ff */
[----:B------:R-:W2:Y:S02]  /*106d0*/  LDL.LU R7, [R1+0x5fc] ;  /* 0x0005fc0001077983 */ /* 0x000ea40000300800 */
[----:B--2---:R-:W-:Y:S02]  /*106e0*/  F2FP.BF16.PACK_AB R7, R6, R7 ;  /* 0x000000070607723e */ /* 0x004fe400000010ff */
[----:B------:R-:W2:Y:S02]  /*106f0*/  LDL.LU R6, [R1+0x5f8] ;  /* 0x0005f80001067983 */ /* 0x000ea40000300800 */
[----:B--2---:R-:W-:Y:S02]  /*10700*/  F2FP.BF16.PACK_AB R6, R5, R6 ;  /* 0x000000060506723e */ /* 0x004fe400000010ff */
        /* <DEDUP_REMOVED lines=22> */
[----:B------:R-:W2:Y:S01]  /*10870*/  LDL.LU R25, [R1+0x5c8] ;  /* 0x0005c80001197983 */ /* 0x000ea20000300800 */
[----:B------:R-:W-:Y:S02]  /*10880*/  F2FP.BF16.PACK_AB R17, R24, R17 ;  /* 0x000000111811723e */ /* 0x000fe400000010ff */
[----:B--2---:R-:W-:Y:S02]  /*10890*/  F2FP.BF16.PACK_AB R18, R25, R18 ;  /* 0x000000121912723e */ /* 0x004fe400000010ff */
[----:B------:R-:W2:Y:S04]  /*108a0*/  LDL.LU R25, [R1+0x5c4] ;  /* 0x0005c40001197983 */ /* 0x000ea80000300800 */
[----:B------:R-:W3:Y:S01]  /*108b0*/  LDL.LU R24, [R1+0x5c0] ;  /* 0x0005c00001187983 */ /* 0x000ee20000300800 */
[----:B------:R-:W-:-:S02]  /*108c0*/  F2FP.BF16.PACK_AB R16, R0, R16 ;  /* 0x000000100010723e */ /* 0x000fc400000010ff */
[----:B------:R-:W-:Y:S02]  /*108d0*/  F2FP.BF16.PACK_AB R27, R28, R27 ;  /* 0x0000001b1c1b723e */ /* 0x000fe400000010ff */
[----:B------:R-:W-:Y:S02]  /*108e0*/  F2FP.BF16.PACK_AB R26, R2, R26 ;  /* 0x0000001a021a723e */ /* 0x000fe400000010ff */
[----:B--2---:R-:W-:Y:S02]  /*108f0*/  F2FP.BF16.PACK_AB R25, R29, R25 ;  /* 0x000000191d19723e */ /* 0x004fe400000010ff */
[----:B---3--:R-:W-:Y:S02]  /*10900*/  F2FP.BF16.PACK_AB R24, R3, R24 ;  /* 0x000000180318723e */ /* 0x008fe400000010ff */
.L_x_1:
[----:B0-----:R-:W2:Y:S04]  /*10910*/  LDL.LU R0, [R1+0x53c] ;  /* 0x00053c0001007983 */ /* 0x001ea80000300800 */
[----:B------:R-:W0:Y:S04]  /*10920*/  S2R R29, SR_TID.X ;  /* 0x00000000001d7919 */ /* 0x000e280000002100 */
[----:B------:R-:W3:Y:S01]  /*10930*/  LDL.LU R2, [R1+0x4bc] ;  /* 0x0004bc0001027983 */ /* 0x000ee20000300800 */
[----:B0-----:R-:W-:-:S02]  /*10940*/  IMAD.SHL.U32 R3, R29, 0x4, RZ ;  /* 0x000000041d037824 */ /* 0x001fc400078e00ff */
[----:B------:R-:W-:Y:S01]  /*10950*/  IMAD.SHL.U32 R28, R29, 0x1000, RZ ;  /* 0x000010001d1c7824 */ /* 0x000fe200078e00ff */
[----:B------:R-:W-:Y:S01]  /*10960*/  BAR.SYNC.DEFER_BLOCKING 0x0 ;  /* 0x0000000000007b1d */ /* 0x000fe20000010000 */
[----:B--2---:R-:W-:-:S04]  /*10970*/  LOP3.LUT R0, R0, 0x60, RZ, 0xc0, !PT ;  /* 0x0000006000007812 */ /* 0x004fc800078ec0ff */
[----:B------:R-:W-:Y:S02]  /*10980*/  LOP3.LUT R3, R0, 0x70, R3, 0x78, !PT ;  /* 0x0000007000037812 */ /* 0x000fe400078e7803 */
[----:B------:R-:W2:Y:S01]  /*10990*/  LDL.LU R0, [R1+0x4b8] ;  /* 0x0004b80001007983 */ /* 0x000ea20000300800 */
[----:B------:R-:W-:Y:S02]  /*109a0*/  LOP3.LUT R28, R28, 0x18000, RZ, 0xc0, !PT ;  /* 0x000180001c1c7812 */ /* 0x000fe400078ec0ff */
[----:B---3--:R-:W-:-:S04]  /*109b0*/  LOP3.LUT R2, R2, 0x6000, RZ, 0xc0, !PT ;  /* 0x0000600002027812 */ /* 0x008fc800078ec0ff */
[----:B------:R-:W-:Y:S02]  /*109c0*/  IADD3 R2, R3, R28, R2 ;  /* 0x0000001c03027210 */ /* 0x000fe40007ffe002 */
[----:B--2---:R-:W-:-:S05]  /*109d0*/  LOP3.LUT R0, R0, 0x300, RZ, 0xc0, !PT ;  /* 0x0000030000007812 */ /* 0x004fca00078ec0ff */
[----:B------:R-:W-:-:S05]  /*109e0*/  IMAD.IADD R0, R0, 0x1, R2 ;  /* 0x0000000100007824 */ /* 0x000fca00078e0202 */
[----:B------:R0:W-:Y:S04]  /*109f0*/  STS.128 [R0], R24 ;  /* 0x0000001800007388 */ /* 0x0001e80000000c00 */
[----:B0-----:R-:W2:Y:S04]  /*10a00*/  LDL R25, [R1+0x38c] ;  /* 0x00038c0001197983 */ /* 0x001ea80000100800 */
[----:B--2---:R0:W-:Y:S04]  /*10a10*/  STL [R1+0x608], R25 ;  /* 0x0006081901007387 */ /* 0x0041e80000100800 */
[----:B------:R-:W2:Y:S04]  /*10a20*/  LDL.LU R24, [R1+0x50] ;  /* 0x0000500001187983 */ /* 0x000ea80000300800 */
[----:B0-----:R-:W2:Y:S04]  /*10a30*/  LDL.LU R25, [R1+0x54] ;  /* 0x0000540001197983 */ /* 0x001ea80000300800 */
        /* <DEDUP_REMOVED lines=20> */
[----:B------:R-:W-:Y:S04]  /*10b80*/  STS.128 [R0+0x1000], R16 ;  /* 0x0010001000007388 */ /* 0x000fe80000000c00 */
[----:B------:R-:W-:Y:S04]  /*10b90*/  STS.128 [R0+0x80], R12 ;  /* 0x0000800c00007388 */ /* 0x000fe80000000c00 */
[----:B---3--:R-:W-:Y:S04]  /*10ba0*/  STL.64 [R1+0x648], R26 ;  /* 0x0006481a01007387 */ /* 0x008fe80000100a00 */
[----:B--2---:R0:W-:Y:S04]  /*10bb0*/  STL.64 [R1+0x640], R24 ;  /* 0x0006401801007387 */ /* 0x0041e80000100a00 */
[----:B0-----:R-:W2:Y:S04]  /*10bc0*/  LDL.LU R24, [R1] ;  /* 0x0000000001187983 */ /* 0x001ea80000300800 */
[----:B------:R-:W2:Y:S04]  /*10bd0*/  LDL.LU R25, [R1+0x4] ;  /* 0x0000040001197983 */ /* 0x000ea80000300800 */
[----:B------:R-:W2:Y:S04]  /*10be0*/  LDL.LU R26, [R1+0x8] ;  /* 0x00000800011a7983 */ /* 0x000ea80000300800 */
[----:B------:R-:W2:Y:S04]  /*10bf0*/  LDL.LU R27, [R1+0xc] ;  /* 0x00000c00011b7983 */ /* 0x000ea80000300800 */
[----:B------:R-:W3:Y:S04]  /*10c00*/  LDL.LU R16, [R1+0x110] ;  /* 0x0001100001107983 */ /* 0x000ee80000300800 */
[----:B------:R-:W3:Y:S04]  /*10c10*/  LDL.LU R17, [R1+0x114] ;  /* 0x0001140001117983 */ /* 0x000ee80000300800 */
[----:B------:R-:W3:Y:S04]  /*10c20*/  LDL.LU R18, [R1+0x118] ;  /* 0x0001180001127983 */ /* 0x000ee80000300800 */
[----:B------:R-:W3:Y:S04]  /*10c30*/  LDL.LU R19, [R1+0x11c] ;  /* 0x00011c0001137983 */ /* 0x000ee80000300800 */
[----:B------:R-:W4:Y:S04]  /*10c40*/  LDL.LU R12, [R1+0x100] ;  /* 0x00010000010c7983 */ /* 0x000f280000300800 */
[----:B------:R-:W4:Y:S04]  /*10c50*/  LDL.LU R13, [R1+0x104] ;  /* 0x00010400010d7983 */ /* 0x000f280000300800 */
[----:B------:R-:W4:Y:S04]  /*10c60*/  LDL.LU R14, [R1+0x108] ;  /* 0x00010800010e7983 */ /* 0x000f280000300800 */
[----:B------:R-:W4:Y:S04]  /*10c70*/  LDL.LU R15, [R1+0x10c] ;  /* 0x00010c00010f7983 */ /* 0x000f280000300800 */
[----:B------:R0:W-:Y:S04]  /*10c80*/  STS.128 [R0+0x1080], R8 ;  /* 0x0010800800007388 */ /* 0x0001e80000000c00 */
[----:B------:R1:W-:Y:S04]  /*10c90*/  STS.128 [R0+0x400], R4 ;  /* 0x0004000400007388 */ /* 0x0003e80000000c00 */
[----:B------:R5:W-:Y:S04]  /*10ca0*/  STS.128 [R0+0x1400], R20 ;  /* 0x0014001400007388 */ /* 0x000be80000000c00 */
[----:B0-----:R-:W3:Y:S04]  /*10cb0*/  LDL.LU R8, [R1+0x80] ;  /* 0x0000800001087983 */ /* 0x001ee80000300800 */
[----:B------:R-:W3:Y:S04]  /*10cc0*/  LDL.LU R9, [R1+0x84] ;  /* 0x0000840001097983 */ /* 0x000ee80000300800 */
[----:B------:R-:W3:Y:S04]  /*10cd0*/  LDL.LU R10, [R1+0x88] ;  /* 0x00008800010a7983 */ /* 0x000ee80000300800 */
[----:B------:R-:W3:Y:S04]  /*10ce0*/  LDL.LU R11, [R1+0x8c] ;  /* 0x00008c00010b7983 */ /* 0x000ee80000300800 */
[----:B-1----:R-:W3:Y:S04]  /*10cf0*/  LDL.LU R4, [R1+0x20] ;  /* 0x0000200001047983 */ /* 0x002ee80000300800 */
[----:B------:R-:W3:Y:S04]  /*10d00*/  LDL.LU R5, [R1+0x24] ;  /* 0x0000240001057983 */ /* 0x000ee80000300800 */
[----:B------:R-:W3:Y:S04]  /*10d10*/  LDL.LU R6, [R1+0x28] ;  /* 0x0000280001067983 */ /* 0x000ee80000300800 */
[----:B------:R-:W3:Y:S04]  /*10d20*/  LDL.LU R7, [R1+0x2c] ;  /* 0x00002c0001077983 */ /* 0x000ee80000300800 */
[----:B-----5:R-:W5:Y:S04]  /*10d30*/  LDL.LU R20, [R1+0x60] ;  /* 0x0000600001147983 */ /* 0x020f680000300800 */
[----:B------:R-:W5:Y:S04]  /*10d40*/  LDL.LU R21, [R1+0x64] ;  /* 0x0000640001157983 */ /* 0x000f680000300800 */
[----:B------:R-:W5:Y:S04]  /*10d50*/  LDL.LU R22, [R1+0x68] ;  /* 0x0000680001167983 */ /* 0x000f680000300800 */
[----:B------:R-:W5:Y:S04]  /*10d60*/  LDL.LU R23, [R1+0x6c] ;  /* 0x00006c0001177983 */ /* 0x000f680000300800 */
[----:B--2---:R0:W-:Y:S04]  /*10d70*/  STS.128 [R0+0x480], R24 ;  /* 0x0004801800007388 */ /* 0x0041e80000000c00 */
[----:B0-----:R-:W2:Y:S04]  /*10d80*/  LDL.LU.64 R26, [R1+0x648] ;  /* 0x00064800011a7983 */ /* 0x001ea80000300a00 */
[----:B------:R-:W2:Y:S04]  /*10d90*/  LDL.LU.64 R24, [R1+0x640] ;  /* 0x0006400001187983 */ /* 0x000ea80000300a00 */
[----:B--2---:R0:W-:Y:S04]  /*10da0*/  STS.128 [R0+0x1480], R24 ;  /* 0x0014801800007388 */ /* 0x0041e80000000c00 */
[----:B0-----:R-:W2:Y:S04]  /*10db0*/  LDL.LU.64 R26, [R1+0x638] ;  /* 0x00063800011a7983 */ /* 0x001ea80000300a00 */
[----:B------:R-:W2:Y:S04]  /*10dc0*/  LDL.LU.64 R24, [R1+0x630] ;  /* 0x0006300001187983 */ /* 0x000ea80000300a00 */
[----:B---3--:R0:W-:Y:S04]  /*10dd0*/  STS.128 [R0+0x800], R4 ;  /* 0x0008000400007388 */ /* 0x0081e80000000c00 */
[----:B0-----:R-:W3:Y:S04]  /*10de0*/  LDL.LU R4, [R1+0x4b4] ;  /* 0x0004b40001047983 */ /* 0x001ee80000300800 */
[----:B--2---:R0:W-:Y:S04]  /*10df0*/  STS.128 [R0+0x1800], R24 ;  /* 0x0018001800007388 */ /* 0x0041e80000000c00 */
[----:B0-----:R-:W2:Y:S04]  /*10e00*/  LDL.LU.64 R26, [R1+0x628] ;  /* 0x00062800011a7983 */ /* 0x001ea80000300a00 */
[----:B------:R-:W2:Y:S04]  /*10e10*/  LDL.LU.64 R24, [R1+0x620] ;  /* 0x0006200001187983 */ /* 0x000ea80000300a00 */
[----:B------:R-:W0:Y:S04]  /*10e20*/  S2R R28, SR_TID.X ;  /* 0x00000000001c7919 */ /* 0x000e280000002100 */
[----:B--2---:R1:W-:Y:S04]  /*10e30*/  STS.128 [R0+0x880], R24 ;  /* 0x0008801800007388 */ /* 0x0043e80000000c00 */
[----:B-1----:R-:W2:Y:S04]  /*10e40*/  LDL.LU.64 R26, [R1+0x618] ;  /* 0x00061800011a7983 */ /* 0x002ea80000300a00 */
[----:B------:R-:W2:Y:S04]  /*10e50*/  LDL.LU.64 R24, [R1+0x610] ;  /* 0x0006100001187983 */ /* 0x000ea80000300a00 */
[----:B-----5:R-:W-:Y:S04]  /*10e60*/  STS.128 [R0+0xc00], R20 ;  /* 0x000c001400007388 */ /* 0x020fe80000000c00 */
[----:B------:R-:W-:Y:S04]  /*10e70*/  STS.128 [R0+0x1c00], R8 ;  /* 0x001c000800007388 */ /* 0x000fe80000000c00 */
[----:B----4-:R-:W-:Y:S04]  /*10e80*/  STS.128 [R0+0xc80], R12 ;  /* 0x000c800c00007388 */ /* 0x010fe80000000c00 */
[----:B------:R1:W-:Y:S01]  /*10e90*/  STS.128 [R0+0x1c80], R16 ;  /* 0x001c801000007388 */ /* 0x0003e20000000c00 */
[----:B------:R-:W-:Y:S01]  /*10ea0*/  IMAD.SHL.U32 R29, R29, 0x4000, RZ ;  /* 0x000040001d1d7824 */ /* 0x000fe200078e00ff */
[----:B0-----:R-:W-:-:S04]  /*10eb0*/  LOP3.LUT R28, R28, 0x1ff, RZ, 0xc0, !PT ;  /* 0x000001ff1c1c7812 */ /* 0x001fc800078ec0ff */
[----:B------:R-:W-:-:S05]  /*10ec0*/  LOP3.LUT R3, R29, 0x18000, RZ, 0xc0, !PT ;  /* 0x000180001d037812 */ /* 0x000fca00078ec0ff */
[----:B------:R-:W-:-:S05]  /*10ed0*/  IMAD R2, R28, 0x10, R3 ;  /* 0x000000101c027824 */ /* 0x000fca00078e0203 */
[C---:B------:R-:W-:Y:S02]  /*10ee0*/  LOP3.LUT R3, R2.reuse, 0x20, RZ, 0x3c, !PT ;  /* 0x0000002002037812 */ /* 0x040fe400078e3cff */
[----:B-1----:R-:W-:Y:S01]  /*10ef0*/  LOP3.LUT R16, R2, 0x60, RZ, 0x3c, !PT ;  /* 0x0000006002107812 */ /* 0x002fe200078e3cff */
[----:B------:R-:W0:Y:S02]  /*10f00*/  S2R R28, SR_TID.X ;  /* 0x00000000001c7919 */ /* 0x000e240000002100 */
[----:B0-----:R-:W-:Y:S02]  /*10f10*/  SHF.R.U32.HI R19, RZ, 0x8, R28 ;  /* 0x00000008ff137819 */ /* 0x001fe4000001161c */
[----:B--2---:R0:W-:Y:S04]  /*10f20*/  STS.128 [R0+0x1880], R24 ;  /* 0x0018801800007388 */ /* 0x0041e80000000c00 */
[----:B------:R-:W-:Y:S06]  /*10f30*/  BAR.SYNC.DEFER_BLOCKING 0x0 ;  /* 0x0000000000007b1d */ /* 0x000fec0000010000 */
[----:B0-----:R-:W2:Y:S04]  /*10f40*/  LDL.LU R25, [R1+0x608] ;  /* 0x0006080001197983 */ /* 0x001ea80000300800 */
[----:B------:R-:W0:Y:S04]  /*10f50*/  LDS.128 R8, [R2] ;  /* 0x0000000002087984 */ /* 0x000e280000000c00 */
[----:B------:R-:W1:Y:S04]  /*10f60*/  LDS.128 R12, [R3] ;  /* 0x00000000030c7984 */ /* 0x000e680000000c00 */
[----:B0-----:R0:W-:Y:S04]  /*10f70*/  STL.64 [R1+0x70], R8 ;  /* 0x0000700801007387 */ /* 0x0011e80000100a00 */
[----:B------:R-:W-:Y:S04]  /*10f80*/  STL.64 [R1+0x78], R10 ;  /* 0x0000780a01007387 */ /* 0x000fe80000100a00 */
[----:B-1----:R1:W-:Y:S01]  /*10f90*/  STL.64 [R1+0x60], R12 ;  /* 0x0000600c01007387 */ /* 0x0023e20000100a00 */
[----:B0-----:R-:W-:-:S02]  /*10fa0*/  IMAD.MOV.U32 R9, RZ, RZ, R8 ;  /* 0x000000ffff097224 */ /* 0x001fc400078e0008 */
[----:B------:R-:W-:Y:S01]  /*10fb0*/  IMAD.MOV.U32 R8, RZ, RZ, R12 ;  /* 0x000000ffff087224 */ /* 0x000fe200078e000c */
[----:B-1----:R-:W-:-:S05]  /*10fc0*/  LOP3.LUT R12, R2, 0x40, RZ, 0x3c, !PT ;  /* 0x00000040020c7812 */ /* 0x002fca00078e3cff */
[----:B------:R-:W0:Y:S04]  /*10fd0*/  LDS.128 R20, [R12] ;  /* 0x000000000c147984 */ /* 0x000e280000000c00 */
[----:B------:R-:W-:Y:S04]  /*10fe0*/  STL.64 [R1+0x68], R14 ;  /* 0x0000680e01007387 */ /* 0x000fe80000100a00 */
[----:B0-----:R-:W-:Y:S01]  /*10ff0*/  STL.64 [R1+0x80], R20 ;  /* 0x0000801401007387 */ /* 0x001fe20000100a00 */
[----:B------:R-:W-:-:S03]  /*11000*/  IMAD.MOV.U32 R17, RZ, RZ, R20 ;  /* 0x000000ffff117224 */ /* 0x000fc600078e0014 */
[----:B------:R-:W-:Y:S04]  /*11010*/  STL.64 [R1+0x88], R22 ;  /* 0x0000881601007387 */ /* 0x000fe80000100a00 */
[----:B------:R-:W0:Y:S04]  /*11020*/  LDS.128 R20, [R16] ;  /* 0x0000000010147984 */ /* 0x000e280000000c00 */
[----:B0-----:R-:W-:Y:S01]  /*11030*/  STL.64 [R1+0x90], R20 ;  /* 0x0000901401007387 */ /* 0x001fe20000100a00 */
[----:B------:R-:W-:-:S03]  /*11040*/  IMAD.MOV.U32 R15, RZ, RZ, R20 ;  /* 0x000000ffff0f7224 */ /* 0x000fc600078e0014 */
[----:B------:R-:W-:Y:S04]  /*11050*/  STL.64 [R1+0x98], R22 ;  /* 0x0000981601007387 */ /* 0x000fe80000100a00 */
[----:B------:R-:W0:Y:S04]  /*11060*/  LDS.128 R20, [R2+0x2000] ;  /* 0x0020000002147984 */ /* 0x000e280000000c00 */
[----:B0-----:R-:W-:Y:S01]  /*11070*/  STL [R1+0xb0], R20 ;  /* 0x0000b01401007387 */ /* 0x001fe20000100800 */
[----:B------:R-:W-:Y:S02]  /*11080*/  IMAD.MOV.U32 R14, RZ, RZ, R20 ;  /* 0x000000ffff0e7224 */ /* 0x000fe400078e0014 */
[----:B------:R-:W-:Y:S01]  /*11090*/  IMAD.MOV.U32 R29, RZ, RZ, R21 ;  /* 0x000000ffff1d7224 */ /* 0x000fe200078e0015 */
[----:B------:R-:W-:Y:S04]  /*110a0*/  STL.64 [R1+0xb8], R22 ;  /* 0x0000b81601007387 */ /* 0x000fe80000100a00 */
[----:B------:R-:W0:Y:S04]  /*110b0*/  LDS.128 R20, [R3+0x2000] ;  /* 0x0020000003147984 */ /* 0x000e280000000c00 */
[----:B------:R-:W-:Y:S04]  /*110c0*/  STL [R1+0x5f8], R29 ;  /* 0x0005f81d01007387 */ /* 0x000fe80000100800 */
[----:B0-----:R-:W-:Y:S01]  /*110d0*/  STL [R1+0xa0], R20 ;  /* 0x0000a01401007387 */ /* 0x001fe20000100800 */
[----:B------:R-:W-:-:S02]  /*110e0*/  IMAD.MOV.U32 R13, RZ, RZ, R20 ;  /* 0x000000ffff0d7224 */ /* 0x000fc400078e0014 */
[----:B------:R-:W-:Y:S01]  /*110f0*/  IMAD.MOV.U32 R28, RZ, RZ, R21 ;  /* 0x000000ffff1c7224 */ /* 0x000fe200078e0015 */
[----:B------:R-:W-:Y:S04]  /*11100*/  STL.64 [R1+0xa8], R22 ;  /* 0x0000a81601007387 */ /* 0x000fe80000100a00 */
[----:B------:R-:W0:Y:S04]  /*11110*/  LDS.128 R20, [R12+0x2000] ;  /* 0x002000000c147984 */ /* 0x000e280000000c00 */
[----:B------:R-:W-:Y:S04]  /*11120*/  STL [R1+0x5fc], R28 ;  /* 0x0005fc1c01007387 */ /* 0x000fe80000100800 */
[----:B0-----:R-:W-:Y:S01]  /*11130*/  STL [R1+0x40], R20 ;  /* 0x0000401401007387 */ /* 0x001fe20000100800 */
[----:B------:R-:W-:-:S03]  /*11140*/  IMAD.MOV.U32 R27, RZ, RZ, R21 ;  /* 0x000000ffff1b7224 */ /* 0x000fc600078e0015 */
[----:B------:R-:W-:Y:S04]  /*11150*/  STL.64 [R1+0x48], R22 ;  /* 0x0000481601007387 */ /* 0x000fe80000100a00 */
[----:B------:R-:W0:Y:S04]  /*11160*/  LDS.128 R20, [R16+0x2000] ;  /* 0x0020000010147984 */ /* 0x000e280000000c00 */
[----:B------:R-:W-:Y:S01]  /*11170*/  STL [R1+0x600], R27 ;  /* 0x0006001b01007387 */ /* 0x000fe20000100800 */
[----:B0-----:R-:W-:-:S03]  /*11180*/  IMAD.MOV.U32 R26, RZ, RZ, R21 ;  /* 0x000000ffff1a7224 */ /* 0x001fc600078e0015 */
[----:B------:R-:W-:Y:S04]  /*11190*/  STL [R1+0x10], R20 ;  /* 0x0000101401007387 */ /* 0x000fe80000100800 */
[----:B------:R-:W-:Y:S04]  /*111a0*/  STL.64 [R1+0x18], R22 ;  /* 0x0000181601007387 */ /* 0x000fe80000100a00 */
[----:B------:R0:W-:Y:S04]  /*111b0*/  STL [R1+0x604], R26 ;  /* 0x0006041a01007387 */ /* 0x0001e80000100800 */
[----:B------:R-:W1:Y:S04]  /*111c0*/  LDS.128 R20, [R2+0x4000] ;  /* 0x0040000002147984 */ /* 0x000e680000000c00 */
[----:B0-----:R-:W4:Y:S01]  /*111d0*/  LDL.LU R26, [R1+0x40] ;  /* 0x00004000011a7983 */ /* 0x001f220000300800 */
[----:B------:R-:W-:-:S02]  /*111e0*/  SGXT.U32 R19, R19, 0x1 ;  /* 0x000000011313781a */ /* 0x000fc40000000000 */
[C---:B---3--:R-:W-:Y:S01]  /*111f0*/  ISETP.GE.AND P0, PT, R4.reuse, c[0x0][0x178], PT ;  /* 0x00005e0004007a0c */ /* 0x048fe20003f06270 */
[----:B------:R-:W-:Y:S01]  /*11200*/  IMAD R4, R4, c[0x0][0x194], RZ ;  /* 0x0000650004047a24 */ /* 0x000fe200078e02ff */
[C---:B--2---:R-:W-:Y:S01]  /*11210*/  LOP3.LUT R5, R25.reuse, R19, RZ, 0xfc, !PT ;  /* 0x0000001319057212 */ /* 0x044fe200078efcff */
[----:B-1----:R-:W-:Y:S04]  /*11220*/  STL.64 [R1+0x50], R20 ;  /* 0x0000501401007387 */ /* 0x002fe80000100a00 */
[----:B------:R-:W-:Y:S04]  /*11230*/  STL.64 [R1+0x58], R22 ;  /* 0x0000581601007387 */ /* 0x000fe80000100a00 */
[----:B------:R-:W0:Y:S01]  /*11240*/  LDS.128 R20, [R3+0x4000] ;  /* 0x0040000003147984 */ /* 0x000e220000000c00 */
[----:B------:R-:W-:-:S02]  /*11250*/  LOP3.LUT R7, R25, 0x2, R19, 0xfe, !PT ;  /* 0x0000000219077812 */ /* 0x000fc400078efe13 */
[C---:B------:R-:W-:Y:S01]  /*11260*/  ISETP.LT.AND P1, PT, R5.reuse, c[0x0][0x17c], !P0 ;  /* 0x00005f0005007a0c */ /* 0x040fe20004721270 */
[----:B------:R-:W-:Y:S01]  /*11270*/  IMAD R5, R5, c[0x0][0x198], RZ ;  /* 0x0000660005057a24 */ /* 0x000fe200078e02ff */
[C---:B------:R-:W-:Y:S02]  /*11280*/  LEA R24, P2, R4.reuse, c[0x0][0x170], 0x1 ;  /* 0x00005c0004187a11 */ /* 0x040fe400078408ff */
[C---:B------:R-:W-:Y:S01]  /*11290*/  ISETP.LT.AND P4, PT, R7.reuse, c[0x0][0x17c], !P0 ;  /* 0x00005f0007007a0c */ /* 0x040fe20004781270 */
[----:B------:R-:W-:Y:S01]  /*112a0*/  IMAD R7, R7, c[0x0][0x198], RZ ;  /* 0x0000660007077a24 */ /* 0x000fe200078e02ff */
[----:B------:R-:W-:Y:S02]  /*112b0*/  LEA.HI.X.SX32 R0, R4, c[0x0][0x174], 0x1, P2 ;  /* 0x00005d0004007a11 */ /* 0x000fe400010f0eff */
[-C--:B------:R-:W-:Y:S02]  /*112c0*/  LEA R4, P2, R5, R24.reuse, 0x1 ;  /* 0x0000001805047211 */ /* 0x080fe400078408ff */
[----:B------:R-:W-:-:S02]  /*112d0*/  LEA R6, P3, R7, R24, 0x1 ;  /* 0x0000001807067211 */ /* 0x000fc400078608ff */
[-C--:B------:R-:W-:Y:S02]  /*112e0*/  LEA.HI.X.SX32 R5, R5, R0.reuse, 0x1, P2 ;  /* 0x0000000005057211 */ /* 0x080fe400010f0eff */
[----:B------:R-:W-:-:S03]  /*112f0*/  LEA.HI.X.SX32 R7, R7, R0, 0x1, P3 ;  /* 0x0000000007077211 */ /* 0x000fc600018f0eff */
[----:B------:R1:W-:Y:S04]  /*11300*/  @P1 STG.E.U16 [R4.64], R9 ;  /* 0x0000000904001986 */ /* 0x0003e8000c101506 */
[----:B------:R2:W-:Y:S01]  /*11310*/  @P4 STG.E.U16 [R6.64], R8 ;  /* 0x0000000806004986 */ /* 0x0005e2000c101506 */
[----:B-1----:R-:W-:-:S03]  /*11320*/  LOP3.LUT R5, R25, 0x4, R19, 0xfe, !PT ;  /* 0x0000000419057812 */ /* 0x002fc600078efe13 */
[----:B0-----:R-:W-:Y:S01]  /*11330*/  STL [R1+0x34], R21 ;  /* 0x0000341501007387 */ /* 0x001fe20000100800 */
[----:B------:R-:W-:-:S03]  /*11340*/  IMAD.MOV.U32 R27, RZ, RZ, R20 ;  /* 0x000000ffff1b7224 */ /* 0x000fc600078e0014 */
[----:B------:R-:W-:Y:S04]  /*11350*/  STL.64 [R1+0x38], R22 ;  /* 0x0000381601007387 */ /* 0x000fe80000100a00 */
[----:B------:R-:W0:Y:S01]  /*11360*/  LDS.128 R20, [R12+0x4000] ;  /* 0x004000000c147984 */ /* 0x000e220000000c00 */
[C-C-:B--2---:R-:W-:Y:S02]  /*11370*/  LOP3.LUT R7, R25.reuse, 0x6, R19.reuse, 0xfe, !PT ;  /* 0x0000000619077812 */ /* 0x144fe400078efe13 */
[--C-:B------:R-:W-:Y:S02]  /*11380*/  LOP3.LUT R4, R25, 0x8, R19.reuse, 0xfe, !PT ;  /* 0x0000000819047812 */ /* 0x100fe400078efe13 */
[C---:B------:R-:W-:Y:S01]  /*11390*/  ISETP.LT.AND P4, PT, R5.reuse, c[0x0][0x17c], !P0 ;  /* 0x00005f0005007a0c */ /* 0x040fe20004781270 */
[----:B------:R-:W-:Y:S01]  /*113a0*/  IMAD R5, R5, c[0x0][0x198], RZ ;  /* 0x0000660005057a24 */ /* 0x000fe200078e02ff */
[----:B------:R-:W-:Y:S01]  /*113b0*/  LOP3.LUT R6, R25, 0xa, R19, 0xfe, !PT ;  /* 0x0000000a19067812 */ /* 0x000fe200078efe13 */
[C---:B------:R-:W-:Y:S01]  /*113c0*/  IMAD R9, R4.reuse, c[0x0][0x198], RZ ;  /* 0x0000660004097a24 */ /* 0x040fe200078e02ff */
[C---:B------:R-:W-:Y:S01]  /*113d0*/  ISETP.LT.AND P3, PT, R7.reuse, c[0x0][0x17c], !P0 ;  /* 0x00005f0007007a0c */ /* 0x040fe20004761270 */
[----:B------:R-:W-:Y:S01]  /*113e0*/  IMAD R7, R7, c[0x0][0x198], RZ ;  /* 0x0000660007077a24 */ /* 0x000fe200078e02ff */
[----:B------:R-:W-:-:S02]  /*113f0*/  ISETP.LT.AND P2, PT, R4, c[0x0][0x17c], !P0 ;  /* 0x00005f0004007a0c */ /* 0x000fc40004741270 */
[-C--:B------:R-:W-:Y:S01]  /*11400*/  LEA R4, P6, R5, R24.reuse, 0x1 ;  /* 0x0000001805047211 */ /* 0x080fe200078c08ff */
[C---:B------:R-:W-:Y:S01]  /*11410*/  IMAD R11, R6.reuse, c[0x0][0x198], RZ ;  /* 0x00006600060b7a24 */ /* 0x040fe200078e02ff */
[----:B------:R-:W-:Y:S02]  /*11420*/  ISETP.LT.AND P1, PT, R6, c[0x0][0x17c], !P0 ;  /* 0x00005f0006007a0c */ /* 0x000fe40004721270 */
[----:B------:R-:W-:Y:S02]  /*11430*/  LEA R6, P5, R7, R24, 0x1 ;  /* 0x0000001807067211 */ /* 0x000fe400078a08ff */
[-C--:B------:R-:W-:Y:S02]  /*11440*/  LEA.HI.X.SX32 R5, R5, R0.reuse, 0x1, P6 ;  /* 0x0000000005057211 */ /* 0x080fe400030f0eff */
[----:B------:R-:W-:Y:S02]  /*11450*/  LEA.HI.X.SX32 R7, R7, R0, 0x1, P5 ;  /* 0x0000000007077211 */ /* 0x000fe400028f0eff */
[-C--:B------:R-:W-:Y:S01]  /*11460*/  LEA R8, P6, R9, R24.reuse, 0x1 ;  /* 0x0000001809087211 */ /* 0x080fe200078c08ff */
[----:B------:R1:W-:Y:S01]  /*11470*/  @P4 STG.E.U16 [R4.64], R17 ;  /* 0x0000001104004986 */ /* 0x0003e2000c101506 */
[----:B------:R-:W-:-:S02]  /*11480*/  LEA R10, P5, R11, R24, 0x1 ;  /* 0x000000180b0a7211 */ /* 0x000fc400078a08ff */
[-C--:B------:R-:W-:Y:S01]  /*11490*/  LEA.HI.X.SX32 R9, R9, R0.reuse, 0x1, P6 ;  /* 0x0000000009097211 */ /* 0x080fe200030f0eff */
[----:B------:R2:W-:Y:S01]  /*114a0*/  @P3 STG.E.U16 [R6.64], R15 ;  /* 0x0000000f06003986 */ /* 0x0005e2000c101506 */
[----:B------:R-:W-:Y:S02]  /*114b0*/  LEA.HI.X.SX32 R11, R11, R0, 0x1, P5 ;  /* 0x000000000b0b7211 */ /* 0x000fe400028f0eff */
[----:B-1----:R-:W-:-:S04]  /*114c0*/  LOP3.LUT R5, R25, 0xc, R19, 0xfe, !PT ;  /* 0x0000000c19057812 */ /* 0x002fc800078efe13 */
[C---:B------:R-:W-:Y:S01]  /*114d0*/  ISETP.LT.AND P3, PT, R5.reuse, c[0x0][0x17c], !P0 ;  /* 0x00005f0005007a0c */ /* 0x040fe20004761270 */
[----:B------:R-:W-:Y:S01]  /*114e0*/  IMAD R5, R5, c[0x0][0x198], RZ ;  /* 0x0000660005057a24 */ /* 0x000fe200078e02ff */
[C-C-:B--2---:R-:W-:Y:S02]  /*114f0*/  LOP3.LUT R7, R25.reuse, 0xe, R19.reuse, 0xfe, !PT ;  /* 0x0000000e19077812 */ /* 0x144fe400078efe13 */
[----:B------:R-:W-:Y:S01]  /*11500*/  LOP3.LUT R6, R25, 0x10, R19, 0xfe, !PT ;  /* 0x0000001019067812 */ /* 0x000fe200078efe13 */
[----:B------:R1:W-:Y:S01]  /*11510*/  @P2 STG.E.U16 [R8.64], R14 ;  /* 0x0000000e08002986 */ /* 0x0003e2000c101506 */
[C---:B------:R-:W-:Y:S01]  /*11520*/  ISETP.LT.AND P2, PT, R7.reuse, c[0x0][0x17c], !P0 ;  /* 0x00005f0007007a0c */ /* 0x040fe20004741270 */
[----:B------:R-:W-:Y:S01]  /*11530*/  IMAD R7, R7, c[0x0][0x198], RZ ;  /* 0x0000660007077a24 */ /* 0x000fe200078e02ff */
[C---:B------:R-:W-:Y:S01]  /*11540*/  LEA R4, P5, R5.reuse, R24, 0x1 ;  /* 0x0000001805047211 */ /* 0x040fe200078a08ff */
[----:B------:R2:W-:Y:S01]  /*11550*/  @P1 STG.E.U16 [R10.64], R13 ;  /* 0x0000000d0a001986 */ /* 0x0005e2000c101506 */
[C---:B------:R-:W-:Y:S01]  /*11560*/  ISETP.LT.AND P1, PT, R6.reuse, c[0x0][0x17c], !P0 ;  /* 0x00005f0006007a0c */ /* 0x040fe20004721270 */
[----:B------:R-:W-:Y:S01]  /*11570*/  IMAD R6, R6, c[0x0][0x198], RZ ;  /* 0x0000660006067a24 */ /* 0x000fe200078e02ff */
[----:B------:R-:W-:-:S02]  /*11580*/  LEA.HI.X.SX32 R5, R5, R0, 0x1, P5 ;  /* 0x0000000005057211 */ /* 0x000fc400028f0eff */
[----:B-1----:R-:W-:Y:S01]  /*11590*/  LOP3.LUT R8, R25, 0x42, R19, 0xfe, !PT ;  /* 0x0000004219087812 */ /* 0x002fe200078efe13 */
[----:B0-----:R-:W-:Y:S03]  /*115a0*/  STL [R1+0x24], R21 ;  /* 0x0000241501007387 */ /* 0x001fe60000100800 */
[----:B------:R-:W-:Y:S02]  /*115b0*/  ISETP.LT.AND P5, PT, R8, c[0x0][0x17c], !P0 ;  /* 0x00005f0008007a0c */ /* 0x000fe400047a1270 */
[CC--:B--2---:R-:W-:Y:S02]  /*115c0*/  LEA R10, P4, R7.reuse, R24.reuse, 0x1 ;  /* 0x00000018070a7211 */ /* 0x0c4fe400078808ff */
[----:B------:R-:W-:Y:S01]  /*115d0*/  LEA R8, P6, R6, R24, 0x1 ;  /* 0x0000001806087211 */ /* 0x000fe200078c08ff */
[----:B------:R-:W-:Y:S01]  /*115e0*/  STL.64 [R1+0x28], R22 ;  /* 0x0000281601007387 */ /* 0x000fe20000100a00 */
[----:B------:R-:W-:Y:S01]  /*115f0*/  IMAD.MOV.U32 R28, RZ, RZ, R20 ;  /* 0x000000ffff1c7224 */ /* 0x000fe200078e0014 */
[----:B------:R-:W-:-:S02]  /*11600*/  LEA.HI.X.SX32 R11, R7, R0, 0x1, P4 ;  /* 0x00000000070b7211 */ /* 0x000fc400020f0eff */
[----:B------:R-:W0:Y:S01]  /*11610*/  LDS.128 R20, [R16+0x4000] ;  /* 0x0040000010147984 */ /* 0x000e220000000c00 */
[----:B------:R-:W-:-:S03]  /*11620*/  LEA.HI.X.SX32 R9, R6, R0, 0x1, P6 ;  /* 0x0000000006097211 */ /* 0x000fc600030f0eff */
[----:B0-----:R-:W-:Y:S04]  /*11630*/  STL [R1+0x4], R21 ;  /* 0x0000041501007387 */ /* 0x001fe80000100800 */
[----:B------:R-:W-:Y:S04]  /*11640*/  STL.64 [R1+0x8], R22 ;  /* 0x0000081601007387 */ /* 0x000fe80000100a00 */
[----:B----4-:R-:W-:Y:S04]  /*11650*/  @P3 STG.E.U16 [R4.64], R26 ;  /* 0x0000001a04003986 */ /* 0x010fe8000c101506 */
[----:B------:R-:W0:Y:S04]  /*11660*/  LDS.128 R4, [R2+0x6000] ;  /* 0x0060000002047984 */ /* 0x000e280000000c00 */
[----:B0-----:R0:W-:Y:S04]  /*11670*/  STL [R1+0x5e4], R6 ;  /* 0x0005e40601007387 */ /* 0x0011e80000100800 */
[----:B0-----:R-:W2:Y:S04]  /*11680*/  LDL.LU R6, [R1+0x50] ;  /* 0x0000500001067983 */ /* 0x001ea80000300800 */
[----:B------:R0:W-:Y:S04]  /*11690*/  STL [R1+0x5cc], R7 ;  /* 0x0005cc0701007387 */ /* 0x0001e80000100800 */
[----:B0-----:R-:W3:Y:S01]  /*116a0*/  LDL.LU R7, [R1+0x10] ;  /* 0x0000100001077983 */ /* 0x001ee20000300800 */
[----:B------:R-:W-:-:S02]  /*116b0*/  LOP3.LUT R13, R25, 0x12, R19, 0xfe, !PT ;  /* 0x00000012190d7812 */ /* 0x000fc400078efe13 */
[C-C-:B------:R-:W-:Y:S02]  /*116c0*/  LOP3.LUT R14, R25.reuse, 0x14, R19.reuse, 0xfe, !PT ;  /* 0x00000014190e7812 */ /* 0x140fe400078efe13 */
[----:B------:R-:W-:Y:S01]  /*116d0*/  LOP3.LUT R2, R25, 0x16, R19, 0xfe, !PT ;  /* 0x0000001619027812 */ /* 0x000fe200078efe13 */
[----:B------:R-:W0:Y:S04]  /*116e0*/  S2R R17, SR_TID.X ;  /* 0x0000000000117919 */ /* 0x000e280000002100 */
[----:B---3--:R-:W-:Y:S01]  /*116f0*/  @P2 STG.E.U16 [R10.64], R7 ;  /* 0x000000070a002986 */ /* 0x008fe2000c101506 */
[C---:B------:R-:W-:Y:S01]  /*11700*/  ISETP.LT.AND P2, PT, R13.reuse, c[0x0][0x17c], !P0 ;  /* 0x00005f000d007a0c */ /* 0x040fe20004741270 */
[----:B------:R-:W-:Y:S02]  /*11710*/  IMAD R13, R13, c[0x0][0x198], RZ ;  /* 0x000066000d0d7a24 */ /* 0x000fe400078e02ff */
[----:B--2---:R-:W-:Y:S03]  /*11720*/  @P1 STG.E.U16 [R8.64], R6 ;  /* 0x0000000608001986 */ /* 0x004fe6000c101506 */
[----:B------:R-:W-:Y:S01]  /*11730*/  LEA R18, P3, R13, R24, 0x1 ;  /* 0x000000180d127211 */ /* 0x000fe200078608ff */
[----:B------:R1:W2:Y:S01]  /*11740*/  LDS.128 R8, [R3+0x6000] ;  /* 0x0060000003087984 */ /* 0x0002a20000000c00 */
[----:B------:R-:W-:-:S02]  /*11750*/  ISETP.LT.AND P1, PT, R14, c[0x0][0x17c], !P0 ;  /* 0x00005f000e007a0c */ /* 0x000fc40004721270 */
[----:B------:R-:W-:Y:S01]  /*11760*/  LEA.HI.X.SX32 R19, R13, R0, 0x1, P3 ;  /* 0x000000000d137211 */ /* 0x000fe200018f0eff */
[----:B-1----:R-:W-:Y:S02]  /*11770*/  IMAD R3, R14, c[0x0][0x198], RZ ;  /* 0x000066000e037a24 */ /* 0x002fe400078e02ff */
[----:B------:R-:W1:Y:S04]  /*11780*/  LDS.128 R12, [R12+0x6000] ;  /* 0x006000000c0c7984 */ /* 0x000e680000000c00 */
[----:B------:R-:W-:Y:S04]  /*11790*/  @P2 STG.E.U16 [R18.64], R27 ;  /* 0x0000001b12002986 */ /* 0x000fe8000c101506 */
[----:B--2---:R-:W-:Y:S04]  /*117a0*/  STL [R1+0x5e0], R10 ;  /* 0x0005e00a01007387 */ /* 0x004fe80000100800 */
[----:B------:R-:W-:Y:S04]  /*117b0*/  STL [R1+0x5c8], R11 ;  /* 0x0005c80b01007387 */ /* 0x000fe80000100800 */
[----:B-1----:R0:W-:Y:S02]  /*117c0*/  STL [R1+0x5e8], R14 ;  /* 0x0005e80e01007387 */ /* 0x0021e40000100800 */
[----:B0-----:R-:W-:-:S02]  /*117d0*/  SHF.R.U32.HI R14, RZ, 0x8, R17 ;  /* 0x00000008ff0e7819 */ /* 0x001fc40000011611 */
[----:B------:R-:W0:Y:S04]  /*117e0*/  LDS.128 R16, [R16+0x6000] ;  /* 0x0060000010107984 */ /* 0x000e280000000c00 */
[----:B------:R1:W-:Y:S04]  /*117f0*/  STL [R1+0x5c4], R15 ;  /* 0x0005c40f01007387 */ /* 0x0003e80000100800 */
[----:B------:R-:W2:Y:S04]  /*11800*/  LDL.LU R10, [R1+0x70] ;  /* 0x00007000010a7983 */ /* 0x000ea80000300800 */
[----:B-1----:R-:W3:Y:S04]  /*11810*/  LDL.LU R15, [R1+0x90] ;  /* 0x00009000010f7983 */ /* 0x002ee80000300800 */
[----:B------:R-:W4:Y:S04]  /*11820*/  LDL.LU R11, [R1+0xb0] ;  /* 0x0000b000010b7983 */ /* 0x000f280000300800 */
[----:B0-----:R0:W-:Y:S04]  /*11830*/  STL [R1+0x5dc], R18 ;  /* 0x0005dc1201007387 */ /* 0x0011e80000100800 */
[----:B0-----:R-:W5:Y:S01]  /*11840*/  LDL R18, [R1+0x38c] ;  /* 0x00038c0001127983 */ /* 0x001f620000100800 */
[----:B------:R-:W-:Y:S01]  /*11850*/  SGXT.U32 R14, R14, 0x1 ;  /* 0x000000010e0e781a */ /* 0x000fe20000000000 */
[C---:B------:R-:W-:Y:S01]  /*11860*/  IMAD R21, R2.reuse, c[0x0][0x198], RZ ;  /* 0x0000660002157a24 */ /* 0x040fe200078e02ff */
[----:B------:R-:W-:-:S02]  /*11870*/  ISETP.LT.AND P3, PT, R2, c[0x0][0x17c], !P0 ;  /* 0x00005f0002007a0c */ /* 0x000fc40004761270 */
[----:B------:R-:W-:Y:S02]  /*11880*/  LEA R2, P4, R3, R24, 0x1 ;  /* 0x0000001803027211 */ /* 0x000fe400078808ff */
[----:B------:R-:W-:Y:S02]  /*11890*/  LOP3.LUT R22, R25, 0x18, R14, 0xfe, !PT ;  /* 0x0000001819167812 */ /* 0x000fe400078efe0e */
[----:B------:R-:W-:Y:S02]  /*118a0*/  LEA.HI.X.SX32 R3, R3, R0, 0x1, P4 ;  /* 0x0000000003037211 */ /* 0x000fe400020f0eff */
[C---:B------:R-:W-:Y:S01]  /*118b0*/  ISETP.LT.AND P4, PT, R22.reuse, c[0x0][0x17c], !P0 ;  /* 0x00005f0016007a0c */ /* 0x040fe20004781270 */
[----:B------:R-:W-:Y:S02]  /*118c0*/  IMAD R22, R22, c[0x0][0x198], RZ ;  /* 0x0000660016167a24 */ /* 0x000fe400078e02ff */
[----:B------:R-:W-:Y:S01]  /*118d0*/  IMAD.MOV.U32 R29, RZ, RZ, R20 ;  /* 0x000000ffff1d7224 */ /* 0x000fe200078e0014 */
[C---:B------:R-:W-:Y:S01]  /*118e0*/  LEA R20, P2, R21.reuse, R24, 0x1 ;  /* 0x0000001815147211 */ /* 0x040fe200078408ff */
[----:B------:R0:W-:Y:S03]  /*118f0*/  @P1 STG.E.U16 [R2.64], R28 ;  /* 0x0000001c02001986 */ /* 0x0001e6000c101506 */
[----:B------:R-:W-:-:S02]  /*11900*/  LEA.HI.X.SX32 R21, R21, R0, 0x1, P2 ;  /* 0x0000000015157211 */ /* 0x000fc400010f0eff */
[----:B0-----:R-:W-:-:S04]  /*11910*/  LEA R2, P1, R22, R24, 0x1 ;  /* 0x0000001816027211 */ /* 0x001fc800078208ff */
[----:B------:R-:W-:Y:S01]  /*11920*/  LEA.HI.X.SX32 R3, R22, R0, 0x1, P1 ;  /* 0x0000000016037211 */ /* 0x000fe200008f0eff */
[----:B------:R-:W-:Y:S04]  /*11930*/  @P3 STG.E.U16 [R20.64], R29 ;  /* 0x0000001d14003986 */ /* 0x000fe8000c101506 */
[----:B------:R0:W-:Y:S04]  /*11940*/  STL [R1+0x5c0], R19 ;  /* 0x0005c01301007387 */ /* 0x0001e80000100800 */
[----:B------:R2:W-:Y:S04]  /*11950*/  @P4 STG.E.U16 [R2.64], R4 ;  /* 0x0000000402004986 */ /* 0x0005e8000c101506 */
[----:B0-----:R-:W3:Y:S01]  /*11960*/  LDL.LU R19, [R1+0x80] ;  /* 0x0000800001137983 */ /* 0x001ee20000300800 */
[----:B--2---:R-:W-:-:S02]  /*11970*/  PRMT R4, R10, 0x7632, R4 ;  /* 0x000076320a047816 */ /* 0x004fc40000000004 */
[----:B-----5:R-:W-:-:S04]  /*11980*/  LOP3.LUT R25, R18, 0x44, R14, 0xfe, !PT ;  /* 0x0000004412197812 */ /* 0x020fc800078efe0e */
[----:B------:R-:W-:Y:S02]  /*11990*/  ISETP.LT.AND P4, PT, R25, c[0x0][0x17c], !P0 ;  /* 0x00005f0019007a0c */ /* 0x000fe40004781270 */
[----:B------:R-:W2:Y:S04]  /*119a0*/  LDL.LU R25, [R1+0x60] ;  /* 0x0000600001197983 */ /* 0x000ea80000300800 */
[----:B------:R-:W5:Y:S01]  /*119b0*/  LDL.LU R10, [R1+0xa0] ;  /* 0x0000a000010a7983 */ /* 0x000f620000300800 */
[C-C-:B------:R-:W-:Y:S02]  /*119c0*/  LOP3.LUT R23, R18.reuse, 0x1a, R14.reuse, 0xfe, !PT ;  /* 0x0000001a12177812 */ /* 0x140fe400078efe0e */
[C-C-:B------:R-:W-:Y:S02]  /*119d0*/  LOP3.LUT R21, R18.reuse, 0x1c, R14.reuse, 0xfe, !PT ;  /* 0x0000001c12157812 */ /* 0x140fe400078efe0e */
[C---:B------:R-:W-:Y:S01]  /*119e0*/  ISETP.LT.AND P1, PT, R23.reuse, c[0x0][0x17c], !P0 ;  /* 0x00005f0017007a0c */ /* 0x040fe20004721270 */
[----:B------:R-:W-:Y:S01]  /*119f0*/  IMAD R22, R23, c[0x0][0x198], RZ ;  /* 0x0000660017167a24 */ /* 0x000fe200078e02ff */
[C---:B------:R-:W-:Y:S01]  /*11a00*/  ISETP.LT.AND P2, PT, R21.reuse, c[0x0][0x17c], !P0 ;  /* 0x00005f0015007a0c */ /* 0x040fe20004741270 */
[----:B------:R-:W-:Y:S01]  /*11a10*/  IMAD R21, R21, c[0x0][0x198], RZ ;  /* 0x0000660015157a24 */ /* 0x000fe200078e02ff */
[----:B------:R-:W-:-:S02]  /*11a20*/  LOP3.LUT R23, R18, 0x1e, R14, 0xfe, !PT ;  /* 0x0000001e12177812 */ /* 0x000fc400078efe0e */
[CC--:B------:R-:W-:Y:S02]  /*11a30*/  LEA R2, P3, R22.reuse, R24.reuse, 0x1 ;  /* 0x0000001816027211 */ /* 0x0c0fe400078608ff */
[----:B------:R-:W-:Y:S02]  /*11a40*/  LEA R20, P6, R21, R24, 0x1 ;  /* 0x0000001815147211 */ /* 0x000fe400078c08ff */
[-C--:B------:R-:W-:Y:S01]  /*11a50*/  LEA.HI.X.SX32 R3, R22, R0.reuse, 0x1, P3 ;  /* 0x0000000016037211 */ /* 0x080fe200018f0eff */
[----:B------:R-:W-:Y:S01]  /*11a60*/  IMAD R22, R23, c[0x0][0x198], RZ ;  /* 0x0000660017167a24 */ /* 0x000fe200078e02ff */
[----:B------:R-:W-:Y:S02]  /*11a70*/  LEA.HI.X.SX32 R21, R21, R0, 0x1, P6 ;  /* 0x0000000015157211 */ /* 0x000fe400030f0eff */
[----:B------:R-:W-:Y:S01]  /*11a80*/  ISETP.LT.AND P3, PT, R23, c[0x0][0x17c], !P0 ;  /* 0x00005f0017007a0c */ /* 0x000fe20004761270 */
[----:B------:R0:W-:Y:S01]  /*11a90*/  @P1 STG.E.U16 [R2.64], R8 ;  /* 0x0000000802001986 */ /* 0x0001e2000c101506 */
[----:B------:R-:W-:-:S03]  /*11aa0*/  LOP3.LUT R23, R18, 0x20, R14, 0xfe, !PT ;  /* 0x0000002012177812 */ /* 0x000fc600078efe0e */
[----:B------:R1:W-:Y:S01]  /*11ab0*/  @P2 STG.E.U16 [R20.64], R12 ;  /* 0x0000000c14002986 */ /* 0x0003e2000c101506 */
[C---:B------:R-:W-:Y:S02]  /*11ac0*/  ISETP.LT.AND P2, PT, R23.reuse, c[0x0][0x17c], !P0 ;  /* 0x00005f0017007a0c */ /* 0x040fe40004741270 */
[----:B0-----:R-:W-:Y:S02]  /*11ad0*/  LEA R2, P1, R22, R24, 0x1 ;  /* 0x0000001816027211 */ /* 0x001fe400078208ff */
[----:B-1----:R-:W-:Y:S01]  /*11ae0*/  LOP3.LUT R20, R18, 0x22, R14, 0xfe, !PT ;  /* 0x0000002212147812 */ /* 0x002fe200078efe0e */
[----:B------:R-:W-:Y:S01]  /*11af0*/  IMAD R21, R23, c[0x0][0x198], RZ ;  /* 0x0000660017157a24 */ /* 0x000fe200078e02ff */
[----:B------:R-:W-:Y:S02]  /*11b00*/  LEA.HI.X.SX32 R3, R22, R0, 0x1, P1 ;  /* 0x0000000016037211 */ /* 0x000fe400008f0eff */
[C---:B------:R-:W-:Y:S01]  /*11b10*/  ISETP.LT.AND P6, PT, R20.reuse, c[0x0][0x17c], !P0 ;  /* 0x00005f0014007a0c */ /* 0x040fe200047c1270 */
[----:B------:R-:W-:-:S02]  /*11b20*/  IMAD R22, R20, c[0x0][0x198], RZ ;  /* 0x0000660014167a24 */ /* 0x000fc400078e02ff */
[----:B------:R0:W-:Y:S01]  /*11b30*/  @P3 STG.E.U16 [R2.64], R16 ;  /* 0x0000001002003986 */ /* 0x0001e2000c101506 */
[----:B------:R-:W-:Y:S02]  /*11b40*/  LOP3.LUT R23, R18, 0x24, R14, 0xfe, !PT ;  /* 0x0000002412177812 */ /* 0x000fe400078efe0e */
[-C--:B------:R-:W-:Y:S02]  /*11b50*/  LEA R20, P3, R22, R24.reuse, 0x1 ;  /* 0x0000001816147211 */ /* 0x080fe400078608ff */
[----:B0-----:R-:W-:-:S04]  /*11b60*/  LEA R2, P1, R21, R24, 0x1 ;  /* 0x0000001815027211 */ /* 0x001fc800078208ff */
[-C--:B------:R-:W-:Y:S02]  /*11b70*/  LEA.HI.X.SX32 R3, R21, R0.reuse, 0x1, P1 ;  /* 0x0000000015037211 */ /* 0x080fe400008f0eff */
[----:B------:R-:W-:Y:S02]  /*11b80*/  LEA.HI.X.SX32 R21, R22, R0, 0x1, P3 ;  /* 0x0000000016157211 */ /* 0x000fe400018f0eff */
[C---:B------:R-:W-:Y:S01]  /*11b90*/  ISETP.LT.AND P1, PT, R23.reuse, c[0x0][0x17c], !P0 ;  /* 0x00005f0017007a0c */ /* 0x040fe20004721270 */
[----:B------:R-:W-:Y:S01]  /*11ba0*/  IMAD R23, R23, c[0x0][0x198], RZ ;  /* 0x0000660017177a24 */ /* 0x000fe200078e02ff */
[----:B------:R0:W-:Y:S02]  /*11bb0*/  @P2 STG.E.U16 [R2.64], R4 ;  /* 0x0000000402002986 */ /* 0x0001e4000c101506 */
[C-C-:B0-----:R-:W-:Y:S02]  /*11bc0*/  LOP3.LUT R3, R18.reuse, 0x26, R14.reuse, 0xfe, !PT ;  /* 0x0000002612037812 */ /* 0x141fe400078efe0e */
[----:B------:R-:W-:-:S02]  /*11bd0*/  LOP3.LUT R2, R18, 0x28, R14, 0xfe, !PT ;  /* 0x0000002812027812 */ /* 0x000fc400078efe0e */
[----:B---3--:R-:W-:Y:S02]  /*11be0*/  PRMT R4, R19, 0x7632, R4 ;  /* 0x0000763213047816 */ /* 0x008fe40000000004 */
[C---:B------:R-:W-:Y:S01]  /*11bf0*/  ISETP.LT.AND P3, PT, R2.reuse, c[0x0][0x17c], !P0 ;  /* 0x00005f0002007a0c */ /* 0x040fe20004761270 */
[----:B------:R-:W-:Y:S01]  /*11c00*/  IMAD R22, R2, c[0x0][0x198], RZ ;  /* 0x0000660002167a24 */ /* 0x000fe200078e02ff */
[----:B--2---:R-:W-:-:S05]  /*11c10*/  PRMT R8, R25, 0x7632, R8 ;  /* 0x0000763219087816 */ /* 0x004fca0000000008 */
[----:B------:R0:W-:Y:S02]  /*11c20*/  @P6 STG.E.U16 [R20.64], R8 ;  /* 0x0000000814006986 */ /* 0x0001e4000c101506 */
[----:B0-----:R-:W-:-:S04]  /*11c30*/  LEA R20, P2, R23, R24, 0x1 ;  /* 0x0000001817147211 */ /* 0x001fc800078408ff */
[----:B------:R-:W-:Y:S02]  /*11c40*/  LEA.HI.X.SX32 R21, R23, R0, 0x1, P2 ;  /* 0x0000000017157211 */ /* 0x000fe400010f0eff */
[C---:B------:R-:W-:Y:S01]  /*11c50*/  ISETP.LT.AND P2, PT, R3.reuse, c[0x0][0x17c], !P0 ;  /* 0x00005f0003007a0c */ /* 0x040fe20004741270 */
[----:B------:R-:W-:Y:S02]  /*11c60*/  IMAD R3, R3, c[0x0][0x198], RZ ;  /* 0x0000660003037a24 */ /* 0x000fe400078e02ff */
[----:B------:R0:W-:Y:S01]  /*11c70*/  @P1 STG.E.U16 [R20.64], R4 ;  /* 0x0000000414001986 */ /* 0x0001e2000c101506 */
[----:B------:R-:W-:Y:S02]  /*11c80*/  LOP3.LUT R23, R18, 0x2a, R14, 0xfe, !PT ;  /* 0x0000002a12177812 */ /* 0x000fe400078efe0e */
[----:B------:R-:W-:Y:S02]  /*11c90*/  LEA R2, P1, R3, R24, 0x1 ;  /* 0x0000001803027211 */ /* 0x000fe400078208ff */
[----:B----4-:R-:W-:-:S02]  /*11ca0*/  PRMT R8, R11, 0x7632, R8 ;  /* 0x000076320b087816 */ /* 0x010fc40000000008 */
[----:B------:R-:W-:Y:S02]  /*11cb0*/  LEA.HI.X.SX32 R3, R3, R0, 0x1, P1 ;  /* 0x0000000003037211 */ /* 0x000fe400008f0eff */
[C---:B0-----:R-:W-:Y:S02]  /*11cc0*/  LEA R20, P6, R22.reuse, R24, 0x1 ;  /* 0x0000001816147211 */ /* 0x041fe400078c08ff */
[----:B------:R-:W-:Y:S02]  /*11cd0*/  PRMT R4, R15, 0x7632, R4 ;  /* 0x000076320f047816 */ /* 0x000fe40000000004 */
[----:B------:R-:W-:Y:S02]  /*11ce0*/  LEA.HI.X.SX32 R21, R22, R0, 0x1, P6 ;  /* 0x0000000016157211 */ /* 0x000fe400030f0eff */
[C---:B------:R-:W-:Y:S01]  /*11cf0*/  ISETP.LT.AND P1, PT, R23.reuse, c[0x0][0x17c], !P0 ;  /* 0x00005f0017007a0c */ /* 0x040fe20004721270 */
[----:B------:R-:W-:Y:S01]  /*11d00*/  IMAD R23, R23, c[0x0][0x198], RZ ;  /* 0x0000660017177a24 */ /* 0x000fe200078e02ff */
[----:B------:R0:W-:Y:S04]  /*11d10*/  @P2 STG.E.U16 [R2.64], R4 ;  /* 0x0000000402002986 */ /* 0x0001e8000c101506 */
[----:B------:R1:W-:Y:S01]  /*11d20*/  @P3 STG.E.U16 [R20.64], R8 ;  /* 0x0000000814003986 */ /* 0x0003e2000c101506 */
[----:B0-----:R-:W-:-:S02]  /*11d30*/  LOP3.LUT R3, R18, 0x2c, R14, 0xfe, !PT ;  /* 0x0000002c12037812 */ /* 0x001fc400078efe0e */
[----:B------:R-:W-:Y:S02]  /*11d40*/  LOP3.LUT R2, R18, 0x2e, R14, 0xfe, !PT ;  /* 0x0000002e12027812 */ /* 0x000fe400078efe0e */
[C---:B-1----:R-:W-:Y:S02]  /*11d50*/  LEA R20, P2, R23.reuse, R24, 0x1 ;  /* 0x0000001817147211 */ /* 0x042fe400078408ff */
[----:B-----5:R-:W-:Y:S02]  /*11d60*/  PRMT R4, R10, 0x7632, R4 ;  /* 0x000076320a047816 */ /* 0x020fe40000000004 */
[----:B------:R-:W-:Y:S02]  /*11d70*/  LEA.HI.X.SX32 R21, R23, R0, 0x1, P2 ;  /* 0x0000000017157211 */ /* 0x000fe400010f0eff */
[C---:B------:R-:W-:Y:S01]  /*11d80*/  ISETP.LT.AND P2, PT, R3.reuse, c[0x0][0x17c], !P0 ;  /* 0x00005f0003007a0c */ /* 0x040fe20004741270 */
[----:B------:R-:W-:Y:S01]  /*11d90*/  IMAD R3, R3, c[0x0][0x198], RZ ;  /* 0x0000660003037a24 */ /* 0x000fe200078e02ff */
[C---:B------:R-:W-:Y:S01]  /*11da0*/  ISETP.LT.AND P3, PT, R2.reuse, c[0x0][0x17c], !P0 ;  /* 0x00005f0002007a0c */ /* 0x040fe20004761270 */
[----:B------:R-:W-:Y:S01]  /*11db0*/  IMAD R22, R2, c[0x0][0x198], RZ ;  /* 0x0000660002167a24 */ /* 0x000fe200078e02ff */
[----:B------:R0:W-:Y:S01]  /*11dc0*/  @P1 STG.E.U16 [R20.64], R4 ;  /* 0x0000000414001986 */ /* 0x0001e2000c101506 */
[----:B------:R-:W-:-:S02]  /*11dd0*/  LOP3.LUT R23, R18, 0x30, R14, 0xfe, !PT ;  /* 0x0000003012177812 */ /* 0x000fc400078efe0e */
[----:B------:R-:W-:Y:S02]  /*11de0*/  LEA R2, P1, R3, R24, 0x1 ;  /* 0x0000001803027211 */ /* 0x000fe400078208ff */
[----:B------:R-:W-:Y:S02]  /*11df0*/  PRMT R8, R7, 0x7632, R8 ;  /* 0x0000763207087816 */ /* 0x000fe40000000008 */
[----:B------:R-:W-:Y:S02]  /*11e00*/  LEA.HI.X.SX32 R3, R3, R0, 0x1, P1 ;  /* 0x0000000003037211 */ /* 0x000fe400008f0eff */
[----:B0-----:R-:W-:Y:S02]  /*11e10*/  LEA R20, P6, R22, R24, 0x1 ;  /* 0x0000001816147211 */ /* 0x001fe400078c08ff */
[----:B------:R-:W-:Y:S02]  /*11e20*/  PRMT R4, R26, 0x7632, R4 ;  /* 0x000076321a047816 */ /* 0x000fe40000000004 */
[----:B------:R-:W-:Y:S01]  /*11e30*/  LEA.HI.X.SX32 R21, R22, R0, 0x1, P6 ;  /* 0x0000000016157211 */ /* 0x000fe200030f0eff */
[----:B------:R-:W2:Y:S01]  /*11e40*/  LDL.LU R26, [R1+0x604] ;  /* 0x00060400011a7983 */ /* 0x000ea20000300800 */
[C---:B------:R-:W-:Y:S01]  /*11e50*/  ISETP.LT.AND P1, PT, R23.reuse, c[0x0][0x17c], !P0 ;  /* 0x00005f0017007a0c */ /* 0x040fe20004721270 */
[----:B------:R-:W-:-:S02]  /*11e60*/  IMAD R23, R23, c[0x0][0x198], RZ ;  /* 0x0000660017177a24 */ /* 0x000fc400078e02ff */
[----:B------:R0:W-:Y:S04]  /*11e70*/  @P2 STG.E.U16 [R2.64], R4 ;  /* 0x0000000402002986 */ /* 0x0001e8000c101506 */
[----:B------:R1:W-:Y:S04]  /*11e80*/  @P3 STG.E.U16 [R20.64], R8 ;  /* 0x0000000814003986 */ /* 0x0003e8000c101506 */
[----:B------:R-:W3:Y:S01]  /*11e90*/  LDL.LU R15, [R1+0x74] ;  /* 0x00007400010f7983 */ /* 0x000ee20000300800 */
[----:B0-----:R-:W-:-:S03]  /*11ea0*/  LOP3.LUT R3, R18, 0x32, R14, 0xfe, !PT ;  /* 0x0000003212037812 */ /* 0x001fc600078efe0e */
[----:B------:R-:W4:Y:S01]  /*11eb0*/  LDL.LU R11, [R1+0x64] ;  /* 0x00006400010b7983 */ /* 0x000f220000300800 */
[----:B-1----:R-:W-:-:S03]  /*11ec0*/  LEA R20, P2, R23, R24, 0x1 ;  /* 0x0000001817147211 */ /* 0x002fc600078408ff */
[----:B------:R-:W5:Y:S01]  /*11ed0*/  LDL.LU R10, [R1+0x84] ;  /* 0x00008400010a7983 */ /* 0x000f620000300800 */
[----:B------:R-:W-:Y:S02]  /*11ee0*/  PRMT R4, R6, 0x7632, R4 ;  /* 0x0000763206047816 */ /* 0x000fe40000000004 */
[----:B------:R-:W-:Y:S01]  /*11ef0*/  LEA.HI.X.SX32 R21, R23, R0, 0x1, P2 ;  /* 0x0000000017157211 */ /* 0x000fe200010f0eff */
[----:B------:R-:W2:Y:S01]  /*11f00*/  LDL.LU R7, [R1+0x94] ;  /* 0x0000940001077983 */ /* 0x000ea20000300800 */
[----:B------:R-:W-:Y:S02]  /*11f10*/  LOP3.LUT R2, R18, 0x34, R14, 0xfe, !PT ;  /* 0x0000003412027812 */ /* 0x000fe400078efe0e */
[C---:B------:R-:W-:Y:S01]  /*11f20*/  ISETP.LT.AND P2, PT, R3.reuse, c[0x0][0x17c], !P0 ;  /* 0x00005f0003007a0c */ /* 0x040fe20004741270 */
[----:B------:R-:W-:Y:S01]  /*11f30*/  IMAD R3, R3, c[0x0][0x198], RZ ;  /* 0x0000660003037a24 */ /* 0x000fe200078e02ff */
[C---:B------:R-:W-:Y:S01]  /*11f40*/  ISETP.LT.AND P3, PT, R2.reuse, c[0x0][0x17c], !P0 ;  /* 0x00005f0002007a0c */ /* 0x040fe20004761270 */
[----:B------:R-:W-:Y:S01]  /*11f50*/  IMAD R22, R2, c[0x0][0x198], RZ ;  /* 0x0000660002167a24 */ /* 0x000fe200078e02ff */
[----:B------:R0:W-:Y:S02]  /*11f60*/  @P1 STG.E.U16 [R20.64], R4 ;  /* 0x0000000414001986 */ /* 0x0001e4000c101506 */
[----:B------:R-:W-:-:S04]  /*11f70*/  LEA R2, P1, R3, R24, 0x1 ;  /* 0x0000001803027211 */ /* 0x000fc800078208ff */
[----:B------:R-:W-:Y:S02]  /*11f80*/  LEA.HI.X.SX32 R3, R3, R0, 0x1, P1 ;  /* 0x0000000003037211 */ /* 0x000fe400008f0eff */
[----:B0-----:R-:W-:Y:S02]  /*11f90*/  PRMT R4, R27, 0x7632, R4 ;  /* 0x000076321b047816 */ /* 0x001fe40000000004 */
[----:B------:R-:W2:Y:S01]  /*11fa0*/  LDL.LU R27, [R1+0x600] ;  /* 0x00060000011b7983 */ /* 0x000ea20000300800 */
[----:B------:R-:W-:-:S03]  /*11fb0*/  PRMT R8, R28, 0x7632, R8 ;  /* 0x000076321c087816 */ /* 0x000fc60000000008 */
[----:B------:R0:W-:Y:S01]  /*11fc0*/  @P2 STG.E.U16 [R2.64], R4 ;  /* 0x0000000402002986 */ /* 0x0001e2000c101506 */
[----:B------:R-:W-:Y:S02]  /*11fd0*/  LEA R20, P6, R22, R24, 0x1 ;  /* 0x0000001816147211 */ /* 0x000fe400078c08ff */
[----:B------:R-:W-:Y:S01]  /*11fe0*/  LOP3.LUT R23, R18, 0x36, R14, 0xfe, !PT ;  /* 0x0000003612177812 */ /* 0x000fe200078efe0e */
[----:B------:R-:W2:Y:S01]  /*11ff0*/  LDL.LU R28, [R1+0x5fc] ;  /* 0x0005fc00011c7983 */ /* 0x000ea20000300800 */
[----:B------:R-:W-:Y:S02]  /*12000*/  LEA.HI.X.SX32 R21, R22, R0, 0x1, P6 ;  /* 0x0000000016157211 */ /* 0x000fe400030f0eff */
[----:B------:R-:W-:Y:S02]  /*12010*/  ISETP.LT.AND P1, PT, R23, c[0x0][0x17c], !P0 ;  /* 0x00005f0017007a0c */ /* 0x000fe40004721270 */
[----:B0-----:R-:W-:Y:S02]  /*12020*/  PRMT R2, R29, 0x7632, R2 ;  /* 0x000076321d027816 */ /* 0x001fe40000000002 */
[----:B------:R-:W2:Y:S01]  /*12030*/  LDL.LU R29, [R1+0x5f8] ;  /* 0x0005f800011d7983 */ /* 0x000ea20000300800 */
[----:B------:R-:W-:Y:S01]  /*12040*/  IMAD R23, R23, c[0x0][0x198], RZ ;  /* 0x0000660017177a24 */ /* 0x000fe200078e02ff */
[----:B------:R-:W-:-:S02]  /*12050*/  LOP3.LUT R22, R18, 0x3a, R14, 0xfe, !PT ;  /* 0x0000003a12167812 */ /* 0x000fc400078efe0e */
[----:B------:R0:W-:Y:S02]  /*12060*/  @P3 STG.E.U16 [R20.64], R8 ;  /* 0x0000000814003986 */ /* 0x0001e4000c101506 */
[C---:B------:R-:W-:Y:S01]  /*12070*/  ISETP.LT.AND P3, PT, R22.reuse, c[0x0][0x17c], !P0 ;  /* 0x00005f0016007a0c */ /* 0x040fe20004761270 */
[----:B------:R-:W-:Y:S01]  /*12080*/  IMAD R22, R22, c[0x0][0x198], RZ ;  /* 0x0000660016167a24 */ /* 0x000fe200078e02ff */
[----:B------:R-:W2:Y:S04]  /*12090*/  LDL R25, [R1+0x24] ;  /* 0x0000240001197983 */ /* 0x000ea80000100800 */
[----:B------:R-:W2:Y:S01]  /*120a0*/  LDL R19, [R1+0x4] ;  /* 0x0000040001137983 */ /* 0x000ea20000100800 */
[----:B0-----:R-:W-:-:S04]  /*120b0*/  LEA R20, P2, R23, R24, 0x1 ;  /* 0x0000001817147211 */ /* 0x001fc800078408ff */
[----:B------:R-:W-:Y:S02]  /*120c0*/  LEA.HI.X.SX32 R21, R23, R0, 0x1, P2 ;  /* 0x0000000017157211 */ /* 0x000fe400010f0eff */
[----:B------:R-:W2:Y:S04]  /*120d0*/  LDL R23, [R1+0x34] ;  /* 0x0000340001177983 */ /* 0x000ea80000100800 */
[----:B------:R0:W-:Y:S02]  /*120e0*/  @P1 STG.E.U16 [R20.64], R2 ;  /* 0x0000000214001986 */ /* 0x0001e4000c101506 */
[----:B0-----:R-:W-:-:S04]  /*120f0*/  LEA R20, P6, R22, R24, 0x1 ;  /* 0x0000001816147211 */ /* 0x001fc800078c08ff */
[----:B------:R-:W-:Y:S02]  /*12100*/  LEA.HI.X.SX32 R21, R22, R0, 0x1, P6 ;  /* 0x0000000016157211 */ /* 0x000fe400030f0eff */
[----:B------:R-:W2:Y:S01]  /*12110*/  LDL R22, [R1+0x54] ;  /* 0x0000540001167983 */ /* 0x000ea20000100800 */
[----:B------:R-:W-:-:S04]  /*12120*/  LOP3.LUT R3, R18, 0x38, R14, 0xfe, !PT ;  /* 0x0000003812037812 */ /* 0x000fc800078efe0e */
[C---:B------:R-:W-:Y:S01]  /*12130*/  ISETP.LT.AND P2, PT, R3.reuse, c[0x0][0x17c], !P0 ;  /* 0x00005f0003007a0c */ /* 0x040fe20004741270 */
[----:B------:R-:W-:Y:S01]  /*12140*/  IMAD R3, R3, c[0x0][0x198], RZ ;  /* 0x0000660003037a24 */ /* 0x000fe200078e02ff */
[----:B------:R-:W-:Y:S02]  /*12150*/  PRMT R8, R4, 0x7632, R8 ;  /* 0x0000763204087816 */ /* 0x000fe40000000008 */
[----:B------:R-:W-:Y:S02]  /*12160*/  LOP3.LUT R4, R18, 0x3c, R14, 0xfe, !PT ;  /* 0x0000003c12047812 */ /* 0x000fe400078efe0e */
[----:B------:R-:W-:-:S04]  /*12170*/  LEA R2, P1, R3, R24, 0x1 ;  /* 0x0000001803027211 */ /* 0x000fc800078208ff */
[----:B------:R-:W-:Y:S02]  /*12180*/  LEA.HI.X.SX32 R3, R3, R0, 0x1, P1 ;  /* 0x0000000003037211 */ /* 0x000fe400008f0eff */
[C---:B------:R-:W-:Y:S01]  /*12190*/  ISETP.LT.AND P1, PT, R4.reuse, c[0x0][0x17c], !P0 ;  /* 0x00005f0004007a0c */ /* 0x040fe20004721270 */
[----:B------:R-:W-:Y:S01]  /*121a0*/  IMAD R4, R4, c[0x0][0x198], RZ ;  /* 0x0000660004047a24 */ /* 0x000fe200078e02ff */
[----:B------:R-:W-:Y:S01]  /*121b0*/  PRMT R12, R8, 0x7632, R12 ;  /* 0x00007632080c7816 */ /* 0x000fe2000000000c */
[----:B------:R0:W-:Y:S03]  /*121c0*/  @P2 STG.E.U16 [R2.64], R8 ;  /* 0x0000000802002986 */ /* 0x0001e6000c101506 */
[----:B------:R-:W-:Y:S01]  /*121d0*/  PRMT R16, R12, 0x7632, R16 ;  /* 0x000076320c107816 */ /* 0x000fe20000000010 */
[----:B------:R-:W-:Y:S01]  /*121e0*/  @P3 STG.E.U16 [R20.64], R12 ;  /* 0x0000000c14003986 */ /* 0x000fe2000c101506 */
[----:B0-----:R-:W-:-:S02]  /*121f0*/  LEA R2, P2, R4, R24, 0x1 ;  /* 0x0000001804027211 */ /* 0x001fc400078408ff */
[--C-:B------:R-:W-:Y:S02]  /*12200*/  LOP3.LUT R8, R18, 0x3e, R14.reuse, 0xfe, !PT ;  /* 0x0000003e12087812 */ /* 0x100fe400078efe0e */
[----:B------:R-:W-:Y:S02]  /*12210*/  LEA.HI.X.SX32 R3, R4, R0, 0x1, P2 ;  /* 0x0000000004037211 */ /* 0x000fe400010f0eff */
[C---:B------:R-:W-:Y:S01]  /*12220*/  ISETP.LT.AND P2, PT, R8.reuse, c[0x0][0x17c], !P0 ;  /* 0x00005f0008007a0c */ /* 0x040fe20004741270 */
[----:B------:R-:W-:Y:S01]  /*12230*/  IMAD R4, R8, c[0x0][0x198], RZ ;  /* 0x0000660008047a24 */ /* 0x000fe200078e02ff */
[----:B------:R-:W-:Y:S01]  /*12240*/  LOP3.LUT R8, R18, 0x40, R14, 0xfe, !PT ;  /* 0x0000004012087812 */ /* 0x000fe200078efe0e */
[----:B------:R0:W-:Y:S01]  /*12250*/  @P1 STG.E.U16 [R2.64], R16 ;  /* 0x0000001002001986 */ /* 0x0001e2000c101506 */
[----:B------:R-:W-:Y:S02]  /*12260*/  IMAD.MOV.U32 R6, RZ, RZ, c[0x0][0x198] ;  /* 0x00006600ff067624 */ /* 0x000fe400078e00ff */
[C---:B------:R-:W-:Y:S01]  /*12270*/  ISETP.LT.AND P1, PT, R8.reuse, c[0x0][0x17c], !P0 ;  /* 0x00005f0008007a0c */ /* 0x040fe20004721270 */
[----:B------:R-:W-:Y:S01]  /*12280*/  IMAD R8, R8, c[0x0][0x198], RZ ;  /* 0x0000660008087a24 */ /* 0x000fe200078e02ff */
[----:B0-----:R-:W-:-:S02]  /*12290*/  LEA R2, P6, R4, R24, 0x1 ;  /* 0x0000001804027211 */ /* 0x001fc400078c08ff */
[----:B------:R-:W-:Y:S02]  /*122a0*/  PRMT R16, R16, 0x7632, R16 ;  /* 0x0000763210107816 */ /* 0x000fe40000000010 */
[----:B------:R-:W-:Y:S01]  /*122b0*/  LEA.HI.X.SX32 R3, R4, R0, 0x1, P6 ;  /* 0x0000000004037211 */ /* 0x000fe200030f0eff */
[----:B------:R-:W-:Y:S01]  /*122c0*/  IMAD R4, R6, 0x2, R8 ;  /* 0x0000000206047824 */ /* 0x000fe200078e0208 */
[----:B------:R-:W-:-:S03]  /*122d0*/  LEA R20, P6, R8, R24, 0x1 ;  /* 0x0000001808147211 */ /* 0x000fc600078c08ff */
[----:B------:R0:W-:Y:S01]  /*122e0*/  @P2 STG.E.U16 [R2.64], R16 ;  /* 0x0000001002002986 */ /* 0x0001e2000c101506 */
[----:B------:R-:W-:Y:S01]  /*122f0*/  LEA.HI.X.SX32 R21, R8, R0, 0x1, P6 ;  /* 0x0000000008157211 */ /* 0x000fe200030f0eff */
[----:B------:R-:W-:Y:S01]  /*12300*/  IMAD R8, R6, 0x2, R4 ;  /* 0x0000000206087824 */ /* 0x000fe200078e0204 */
[----:B------:R-:W-:Y:S02]  /*12310*/  LOP3.LUT R12, R18, 0x46, R14, 0xfe, !PT ;  /* 0x00000046120c7812 */ /* 0x000fe400078efe0e */
[----:B0-----:R-:W-:-:S04]  /*12320*/  LEA R2, P6, R4, R24, 0x1 ;  /* 0x0000001804027211 */ /* 0x001fc800078c08ff */
[----:B------:R-:W-:Y:S02]  /*12330*/  LEA.HI.X.SX32 R3, R4, R0, 0x1, P6 ;  /* 0x0000000004037211 */ /* 0x000fe400030f0eff */
[----:B------:R-:W-:Y:S02]  /*12340*/  ISETP.LT.AND P3, PT, R12, c[0x0][0x17c], !P0 ;  /* 0x00005f000c007a0c */ /* 0x000fe40004761270 */
[C-C-:B------:R-:W-:Y:S02]  /*12350*/  LOP3.LUT R4, R18.reuse, 0x4c, R14.reuse, 0xfe, !PT ;  /* 0x0000004c12047812 */ /* 0x140fe400078efe0e */
[----:B------:R-:W-:-:S04]  /*12360*/  LOP3.LUT R12, R18, 0x48, R14, 0xfe, !PT ;  /* 0x00000048120c7812 */ /* 0x000fc800078efe0e */
[----:B------:R-:W-:Y:S02]  /*12370*/  ISETP.LT.AND P2, PT, R12, c[0x0][0x17c], !P0 ;  /* 0x00005f000c007a0c */ /* 0x000fe40004741270 */
[----:B------:R-:W-:Y:S01]  /*12380*/  LOP3.LUT R12, R18, 0x4a, R14, 0xfe, !PT ;  /* 0x0000004a120c7812 */ /* 0x000fe200078efe0e */
[----:B------:R-:W-:Y:S04]  /*12390*/  STL [R1+0x5ec], R13 ;  /* 0x0005ec0d01007387 */ /* 0x000fe80000100800 */
[----:B---3--:R0:W-:Y:S04]  /*123a0*/  @P1 STG.E.U16 [R20.64], R15 ;  /* 0x0000000f14001986 */ /* 0x0081e8000c101506 */
[----:B----4-:R1:W-:Y:S01]  /*123b0*/  @P5 STG.E.U16 [R2.64], R11 ;  /* 0x0000000b02005986 */ /* 0x0103e2000c101506 */
[----:B------:R-:W-:-:S02]  /*123c0*/  ISETP.LT.AND P5, PT, R4, c[0x0][0x17c], !P0 ;  /* 0x00005f0004007a0c */ /* 0x000fc400047a1270 */
[----:B0-----:R-:W-:Y:S01]  /*123d0*/  LEA R20, P6, R8, R24, 0x1 ;  /* 0x0000001808147211 */ /* 0x001fe200078c08ff */
[----:B-1----:R-:W-:-:S03]  /*123e0*/  IMAD R3, R6, 0x2, R8 ;  /* 0x0000000206037824 */ /* 0x002fc600078e0208 */
[----:B------:R-:W-:Y:S02]  /*123f0*/  LEA.HI.X.SX32 R21, R8, R0, 0x1, P6 ;  /* 0x0000000008157211 */ /* 0x000fe400030f0eff */
[----:B------:R-:W-:Y:S01]  /*12400*/  LOP3.LUT R8, R18, 0x4e, R14, 0xfe, !PT ;  /* 0x0000004e12087812 */ /* 0x000fe200078efe0e */
[----:B------:R-:W-:Y:S01]  /*12410*/  IMAD R4, R6, 0x2, R3 ;  /* 0x0000000206047824 */ /* 0x000fe200078e0203 */
[C---:B------:R-:W-:Y:S01]  /*12420*/  LEA R2, P6, R3.reuse, R24, 0x1 ;  /* 0x0000001803027211 */ /* 0x040fe200078c08ff */
[----:B-----5:R0:W-:Y:S01]  /*12430*/  @P4 STG.E.U16 [R20.64], R10 ;  /* 0x0000000a14004986 */ /* 0x0201e2000c101506 */
[----:B------:R-:W-:Y:S02]  /*12440*/  ISETP.LT.AND P1, PT, R12, c[0x0][0x17c], !P0 ;  /* 0x00005f000c007a0c */ /* 0x000fe40004721270 */
[----:B------:R-:W-:Y:S02]  /*12450*/  LEA.HI.X.SX32 R3, R3, R0, 0x1, P6 ;  /* 0x0000000003037211 */ /* 0x000fe400030f0eff */
[----:B------:R-:W-:Y:S01]  /*12460*/  ISETP.LT.AND P4, PT, R8, c[0x0][0x17c], !P0 ;  /* 0x00005f0008007a0c */ /* 0x000fe20004781270 */
[----:B------:R-:W-:Y:S01]  /*12470*/  IMAD R8, R6, 0x2, R4 ;  /* 0x0000000206087824 */ /* 0x000fe200078e0204 */
[----:B------:R-:W-:Y:S01]  /*12480*/  LOP3.LUT R12, R18, 0x50, R14, 0xfe, !PT ;  /* 0x00000050120c7812 */ /* 0x000fe200078efe0e */
[----:B--2---:R1:W-:Y:S01]  /*12490*/  @P3 STG.E.U16 [R2.64], R7 ;  /* 0x0000000702003986 */ /* 0x0043e2000c101506 */
[----:B0-----:R-:W-:-:S02]  /*124a0*/  LEA R20, P6, R4, R24, 0x1 ;  /* 0x0000001804147211 */ /* 0x001fc400078c08ff */
[----:B------:R-:W-:Y:S02]  /*124b0*/  ISETP.LT.AND P3, PT, R12, c[0x0][0x17c], !P0 ;  /* 0x00005f000c007a0c */ /* 0x000fe40004761270 */
[----:B------:R-:W-:Y:S01]  /*124c0*/  LEA.HI.X.SX32 R21, R4, R0, 0x1, P6 ;  /* 0x0000000004157211 */ /* 0x000fe200030f0eff */
[----:B------:R-:W-:Y:S01]  /*124d0*/  IMAD R12, R6, 0x2, R8 ;  /* 0x00000002060c7824 */ /* 0x000fe200078e0208 */
[----:B------:R-:W-:Y:S02]  /*124e0*/  LOP3.LUT R4, R18, 0x52, R14, 0xfe, !PT ;  /* 0x0000005212047812 */ /* 0x000fe400078efe0e */
[----:B-1----:R-:W-:-:S04]  /*124f0*/  LEA R2, P6, R8, R24, 0x1 ;  /* 0x0000001808027211 */ /* 0x002fc800078c08ff */
[----:B------:R-:W-:Y:S01]  /*12500*/  LEA.HI.X.SX32 R3, R8, R0, 0x1, P6 ;  /* 0x0000000008037211 */ /* 0x000fe200030f0eff */
[----:B------:R0:W-:Y:S01]  /*12510*/  @P2 STG.E.U16 [R20.64], R29 ;  /* 0x0000001d14002986 */ /* 0x0001e2000c101506 */
[----:B------:R-:W-:Y:S01]  /*12520*/  ISETP.LT.AND P2, PT, R4, c[0x0][0x17c], !P0 ;  /* 0x00005f0004007a0c */ /* 0x000fe20004741270 */
[----:B------:R-:W-:Y:S01]  /*12530*/  IMAD R4, R6, 0x2, R12 ;  /* 0x0000000206047824 */ /* 0x000fe200078e020c */
[----:B------:R-:W-:Y:S01]  /*12540*/  LOP3.LUT R8, R18, 0x54, R14, 0xfe, !PT ;  /* 0x0000005412087812 */ /* 0x000fe200078efe0e */
[----:B------:R1:W-:Y:S01]  /*12550*/  @P1 STG.E.U16 [R2.64], R28 ;  /* 0x0000001c02001986 */ /* 0x0003e2000c101506 */
[----:B0-----:R-:W-:-:S04]  /*12560*/  LEA R20, P6, R12, R24, 0x1 ;  /* 0x000000180c147211 */ /* 0x001fc800078c08ff */
[----:B------:R-:W-:Y:S02]  /*12570*/  LEA.HI.X.SX32 R21, R12, R0, 0x1, P6 ;  /* 0x000000000c157211 */ /* 0x000fe400030f0eff */
[----:B-1----:R-:W-:Y:S02]  /*12580*/  LEA R2, P6, R4, R24, 0x1 ;  /* 0x0000001804027211 */ /* 0x002fe400078c08ff */
[----:B------:R-:W-:Y:S01]  /*12590*/  ISETP.LT.AND P1, PT, R8, c[0x0][0x17c], !P0 ;  /* 0x00005f0008007a0c */ /* 0x000fe20004721270 */
[----:B------:R-:W-:Y:S01]  /*125a0*/  IMAD R8, R6, 0x2, R4 ;  /* 0x0000000206087824 */ /* 0x000fe200078e0204 */
[----:B------:R-:W-:Y:S01]  /*125b0*/  LEA.HI.X.SX32 R3, R4, R0, 0x1, P6 ;  /* 0x0000000004037211 */ /* 0x000fe200030f0eff */
[----:B------:R0:W-:Y:S01]  /*125c0*/  @P5 STG.E.U16 [R20.64], R27 ;  /* 0x0000001b14005986 */ /* 0x0001e2000c101506 */
[----:B------:R-:W-:-:S03]  /*125d0*/  LOP3.LUT R4, R18, 0x58, R14, 0xfe, !PT ;  /* 0x0000005812047812 */ /* 0x000fc600078efe0e */
[----:B------:R1:W-:Y:S01]  /*125e0*/  @P4 STG.E.U16 [R2.64], R26 ;  /* 0x0000001a02004986 */ /* 0x0003e2000c101506 */
[----:B------:R-:W-:Y:S02]  /*125f0*/  ISETP.LT.AND P4, PT, R4, c[0x0][0x17c], !P0 ;  /* 0x00005f0004007a0c */ /* 0x000fe40004781270 */
[----:B0-----:R-:W-:Y:S01]  /*12600*/  LEA R20, P6, R8, R24, 0x1 ;  /* 0x0000001808147211 */ /* 0x001fe200078c08ff */
[----:B-1----:R-:W-:-:S03]  /*12610*/  IMAD R3, R6, 0x2, R8 ;  /* 0x0000000206037824 */ /* 0x002fc600078e0208 */
[----:B------:R-:W-:Y:S02]  /*12620*/  LEA.HI.X.SX32 R21, R8, R0, 0x1, P6 ;  /* 0x0000000008157211 */ /* 0x000fe400030f0eff */
[--C-:B------:R-:W-:Y:S01]  /*12630*/  LOP3.LUT R8, R18, 0x5a, R14.reuse, 0xfe, !PT ;  /* 0x0000005a12087812 */ /* 0x100fe200078efe0e */
[----:B------:R-:W-:Y:S01]  /*12640*/  IMAD R4, R6, 0x2, R3 ;  /* 0x0000000206047824 */ /* 0x000fe200078e0203 */
[C---:B------:R-:W-:Y:S02]  /*12650*/  LEA R2, P6, R3.reuse, R24, 0x1 ;  /* 0x0000001803027211 */ /* 0x040fe400078c08ff */
[----:B------:R-:W-:Y:S01]  /*12660*/  LOP3.LUT R12, R18, 0x56, R14, 0xfe, !PT ;  /* 0x00000056120c7812 */ /* 0x000fe200078efe0e */
[----:B------:R0:W-:Y:S01]  /*12670*/  @P3 STG.E.U16 [R20.64], R22 ;  /* 0x0000001614003986 */ /* 0x0001e2000c101506 */
[----:B------:R-:W-:Y:S02]  /*12680*/  LEA.HI.X.SX32 R3, R3, R0, 0x1, P6 ;  /* 0x0000000003037211 */ /* 0x000fe400030f0eff */
[----:B------:R-:W-:Y:S01]  /*12690*/  ISETP.LT.AND P3, PT, R8, c[0x0][0x17c], !P0 ;  /* 0x00005f0008007a0c */ /* 0x000fe20004761270 */
[----:B------:R-:W-:Y:S01]  /*126a0*/  IMAD R8, R6, 0x2, R4 ;  /* 0x0000000206087824 */ /* 0x000fe200078e0204 */
[----:B------:R-:W-:-:S02]  /*126b0*/  ISETP.LT.AND P5, PT, R12, c[0x0][0x17c], !P0 ;  /* 0x00005f000c007a0c */ /* 0x000fc400047a1270 */
[----:B------:R-:W-:Y:S01]  /*126c0*/  LOP3.LUT R12, R18, 0x5c, R14, 0xfe, !PT ;  /* 0x0000005c120c7812 */ /* 0x000fe200078efe0e */
[----:B------:R1:W-:Y:S01]  /*126d0*/  @P2 STG.E.U16 [R2.64], R23 ;  /* 0x0000001702002986 */ /* 0x0003e2000c101506 */
[----:B0-----:R-:W-:Y:S02]  /*126e0*/  LEA R20, P6, R4, R24, 0x1 ;  /* 0x0000001804147211 */ /* 0x001fe400078c08ff */
[----:B------:R-:W-:Y:S02]  /*126f0*/  ISETP.LT.AND P2, PT, R12, c[0x0][0x17c], !P0 ;  /* 0x00005f000c007a0c */ /* 0x000fe40004741270 */
[----:B------:R-:W-:Y:S01]  /*12700*/  LEA.HI.X.SX32 R21, R4, R0, 0x1, P6 ;  /* 0x0000000004157211 */ /* 0x000fe200030f0eff */
[----:B------:R-:W-:Y:S01]  /*12710*/  IMAD R12, R6, 0x2, R8 ;  /* 0x00000002060c7824 */ /* 0x000fe200078e0208 */
[----:B------:R-:W-:Y:S02]  /*12720*/  LOP3.LUT R4, R18, 0x5e, R14, 0xfe, !PT ;  /* 0x0000005e12047812 */ /* 0x000fe400078efe0e */
[----:B-1----:R-:W-:Y:S01]  /*12730*/  LEA R2, P6, R8, R24, 0x1 ;  /* 0x0000001808027211 */ /* 0x002fe200078c08ff */
[----:B------:R0:W-:Y:S01]  /*12740*/  @P1 STG.E.U16 [R20.64], R25 ;  /* 0x0000001914001986 */ /* 0x0001e2000c101506 */
[----:B------:R-:W-:-:S02]  /*12750*/  ISETP.LT.AND P1, PT, R4, c[0x0][0x17c], !P0 ;  /* 0x00005f0004007a0c */ /* 0x000fc40004721270 */
[----:B------:R-:W-:Y:S01]  /*12760*/  LEA.HI.X.SX32 R3, R8, R0, 0x1, P6 ;  /* 0x0000000008037211 */ /* 0x000fe200030f0eff */
[----:B------:R-:W-:Y:S01]  /*12770*/  IMAD R4, R6, 0x2, R12 ;  /* 0x0000000206047824 */ /* 0x000fe200078e020c */
[----:B------:R-:W-:-:S03]  /*12780*/  LOP3.LUT R8, R18, 0x60, R14, 0xfe, !PT ;  /* 0x0000006012087812 */ /* 0x000fc600078efe0e */
[----:B------:R1:W-:Y:S01]  /*12790*/  @P5 STG.E.U16 [R2.64], R19 ;  /* 0x0000001302005986 */ /* 0x0003e2000c101506 */
[----:B0-----:R-:W-:Y:S02]  /*127a0*/  LEA R20, P6, R12, R24, 0x1 ;  /* 0x000000180c147211 */ /* 0x001fe400078c08ff */
[----:B------:R-:W-:Y:S01]  /*127b0*/  ISETP.LT.AND P5, PT, R8, c[0x0][0x17c], !P0 ;  /* 0x00005f0008007a0c */ /* 0x000fe200047a1270 */
[----:B------:R-:W-:Y:S01]  /*127c0*/  IMAD R8, R6, 0x2, R4 ;  /* 0x0000000206087824 */ /* 0x000fe200078e0204 */
[----:B------:R-:W-:Y:S02]  /*127d0*/  LEA.HI.X.SX32 R21, R12, R0, 0x1, P6 ;  /* 0x000000000c157211 */ /* 0x000fe400030f0eff */
[----:B-1----:R-:W-:-:S03]  /*127e0*/  LEA R2, P6, R4, R24, 0x1 ;  /* 0x0000001804027211 */ /* 0x002fc600078c08ff */
[----:B------:R0:W-:Y:S01]  /*127f0*/  @P4 STG.E.U16 [R20.64], R5 ;  /* 0x0000000514004986 */ /* 0x0001e2000c101506 */
[----:B------:R-:W-:Y:S02]  /*12800*/  LEA.HI.X.SX32 R3, R4, R0, 0x1, P6 ;  /* 0x0000000004037211 */ /* 0x000fe400030f0eff */
[----:B0-----:R-:W-:-:S04]  /*12810*/  LEA R20, P6, R8, R24, 0x1 ;  /* 0x0000001808147211 */ /* 0x001fc800078c08ff */
[----:B------:R-:W-:Y:S01]  /*12820*/  LEA.HI.X.SX32 R21, R8, R0, 0x1, P6 ;  /* 0x0000000008157211 */ /* 0x000fe200030f0eff */
[----:B------:R-:W-:Y:S04]  /*12830*/  @P3 STG.E.U16 [R2.64], R9 ;  /* 0x0000000902003986 */ /* 0x000fe8000c101506 */
[----:B------:R0:W-:Y:S04]  /*12840*/  @P2 STG.E.U16 [R20.64], R13 ;  /* 0x0000000d14002986 */ /* 0x0001e8000c101506 */
[----:B0-----:R-:W2:Y:S01]  /*12850*/  LDL.LU R13, [R1+0x38c] ;  /* 0x00038c00010d7983 */ /* 0x001ea20000300800 */
[----:B------:R-:W-:Y:S01]  /*12860*/  LOP3.LUT R12, R18, 0x62, R14, 0xfe, !PT ;  /* 0x00000062120c7812 */ /* 0x000fe200078efe0e */
[----:B------:R-:W-:Y:S01]  /*12870*/  IMAD R3, R6, 0x2, R8 ;  /* 0x0000000206037824 */ /* 0x000fe200078e0208 */
[----:B------:R-:W-:-:S02]  /*12880*/  LOP3.LUT R4, R18, 0x64, R14, 0xfe, !PT ;  /* 0x0000006412047812 */ /* 0x000fc400078efe0e */
[----:B------:R-:W-:Y:S02]  /*12890*/  ISETP.LT.AND P4, PT, R12, c[0x0][0x17c], !P0 ;  /* 0x00005f000c007a0c */ /* 0x000fe40004781270 */
[----:B------:R-:W-:Y:S02]  /*128a0*/  LOP3.LUT R8, R18, 0x66, R14, 0xfe, !PT ;  /* 0x0000006612087812 */ /* 0x000fe400078efe0e */
[----:B------:R-:W-:Y:S01]  /*128b0*/  ISETP.LT.AND P3, PT, R4, c[0x0][0x17c], !P0 ;  /* 0x00005f0004007a0c */ /* 0x000fe20004761270 */
[----:B------:R-:W-:Y:S01]  /*128c0*/  IMAD R4, R6, 0x2, R3 ;  /* 0x0000000206047824 */ /* 0x000fe200078e0203 */
[C---:B------:R-:W-:Y:S02]  /*128d0*/  LEA R2, P6, R3.reuse, R24, 0x1 ;  /* 0x0000001803027211 */ /* 0x040fe400078c08ff */
[----:B------:R-:W-:Y:S02]  /*128e0*/  ISETP.LT.AND P2, PT, R8, c[0x0][0x17c], !P0 ;  /* 0x00005f0008007a0c */ /* 0x000fe40004741270 */
[----:B------:R-:W-:Y:S01]  /*128f0*/  LEA.HI.X.SX32 R3, R3, R0, 0x1, P6 ;  /* 0x0000000003037211 */ /* 0x000fe200030f0eff */
[----:B------:R-:W-:Y:S01]  /*12900*/  IMAD R8, R6, 0x2, R4 ;  /* 0x0000000206087824 */ /* 0x000fe200078e0204 */
[----:B------:R-:W-:-:S02]  /*12910*/  LEA R20, P6, R4, R24, 0x1 ;  /* 0x0000001804147211 */ /* 0x000fc400078c08ff */
[----:B------:R-:W-:Y:S01]  /*12920*/  PRMT R5, R15, 0x7632, R5 ;  /* 0x000076320f057816 */ /* 0x000fe20000000005 */
[----:B------:R0:W-:Y:S01]  /*12930*/  @P1 STG.E.U16 [R2.64], R17 ;  /* 0x0000001102001986 */ /* 0x0001e2000c101506 */
[----:B------:R-:W-:Y:S01]  /*12940*/  LEA.HI.X.SX32 R21, R4, R0, 0x1, P6 ;  /* 0x0000000004157211 */ /* 0x000fe200030f0eff */
[----:B------:R-:W-:Y:S02]  /*12950*/  IMAD R4, R6, 0x2, R8 ;  /* 0x0000000206047824 */ /* 0x000fe400078e0208 */
[----:B------:R-:W-:Y:S04]  /*12960*/  STL [R1+0x5f0], R17 ;  /* 0x0005f01101007387 */ /* 0x000fe80000100800 */
[----:B------:R1:W-:Y:S01]  /*12970*/  @P5 STG.E.U16 [R20.64], R5 ;  /* 0x0000000514005986 */ /* 0x0003e2000c101506 */
[----:B0-----:R-:W-:-:S04]  /*12980*/  LEA R2, P6, R8, R24, 0x1 ;  /* 0x0000001808027211 */ /* 0x001fc800078c08ff */
[----:B------:R-:W-:Y:S02]  /*12990*/  LEA.HI.X.SX32 R3, R8, R0, 0x1, P6 ;  /* 0x0000000008037211 */ /* 0x000fe400030f0eff */
[----:B-1----:R-:W-:Y:S02]  /*129a0*/  PRMT R5, R11, 0x7632, R5 ;  /* 0x000076320b057816 */ /* 0x002fe40000000005 */
[----:B------:R-:W-:-:S03]  /*129b0*/  LEA R20, P6, R4, R24, 0x1 ;  /* 0x0000001804147211 */ /* 0x000fc600078c08ff */
[----:B------:R0:W-:Y:S01]  /*129c0*/  @P4 STG.E.U16 [R2.64], R5 ;  /* 0x0000000502004986 */ /* 0x0001e2000c101506 */
[----:B------:R-:W-:Y:S02]  /*129d0*/  LEA.HI.X.SX32 R21, R4, R0, 0x1, P6 ;  /* 0x0000000004157211 */ /* 0x000fe400030f0eff */
[----:B------:R-:W-:Y:S01]  /*129e0*/  PRMT R9, R7, 0x7632, R9 ;  /* 0x0000763207097816 */ /* 0x000fe20000000009 */
[----:B0-----:R-:W-:Y:S01]  /*129f0*/  IMAD R3, R6, 0x2, R4 ;  /* 0x0000000206037824 */ /* 0x001fe200078e0204 */
[----:B------:R-:W-:-:S04]  /*12a00*/  PRMT R5, R10, 0x7632, R5 ;  /* 0x000076320a057816 */ /* 0x000fc80000000005 */
[----:B------:R-:W-:Y:S01]  /*12a10*/  LEA R2, P6, R3, R24, 0x1 ;  /* 0x0000001803027211 */ /* 0x000fe200078c08ff */
[----:B------:R0:W-:Y:S04]  /*12a20*/  @P3 STG.E.U16 [R20.64], R5 ;  /* 0x0000000514003986 */ /* 0x0001e8000c101506 */
[----:B------:R-:W-:Y:S01]  /*12a30*/  STL [R1+0x5f4], R24 ;  /* 0x0005f41801007387 */ /* 0x000fe20000100800 */
[----:B0-----:R-:W-:Y:S02]  /*12a40*/  PRMT R5, R29, 0x7632, R5 ;  /* 0x000076321d057816 */ /* 0x001fe40000000005 */
[----:B--2---:R-:W-:Y:S02]  /*12a50*/  LOP3.LUT R12, R13, 0x68, R14, 0xfe, !PT ;  /* 0x000000680d0c7812 */ /* 0x004fe400078efe0e */
[----:B------:R-:W0:Y:S02]  /*12a60*/  S2R R14, SR_TID.X ;  /* 0x00000000000e7919 */ /* 0x000e240000002100 */
[----:B0-----:R-:W-:-:S04]  /*12a70*/  SHF.R.U32.HI R17, RZ, 0x8, R14 ;  /* 0x00000008ff117819 */ /* 0x001fc8000001160e */
[----:B------:R-:W-:-:S04]  /*12a80*/  SGXT.U32 R17, R17, 0x1 ;  /* 0x000000011111781a */ /* 0x000fc80000000000 */
[C-C-:B------:R-:W-:Y:S02]  /*12a90*/  LOP3.LUT R8, R13.reuse, 0x6c, R17.reuse, 0xfe, !PT ;  /* 0x0000006c0d087812 */ /* 0x140fe400078efe11 */
[----:B------:R-:W-:Y:S02]  /*12aa0*/  LOP3.LUT R4, R13, 0x6e, R17, 0xfe, !PT ;  /* 0x0000006e0d047812 */ /* 0x000fe400078efe11 */
[----:B------:R-:W-:Y:S01]  /*12ab0*/  ISETP.LT.AND P4, PT, R8, c[0x0][0x17c], !P0 ;  /* 0x00005f0008007a0c */ /* 0x000fe20004781270 */
[----:B------:R-:W-:Y:S01]  /*12ac0*/  IMAD R8, R6, 0x2, R3 ;  /* 0x0000000206087824 */ /* 0x000fe200078e0203 */
[----:B------:R-:W-:Y:S02]  /*12ad0*/  ISETP.LT.AND P3, PT, R4, c[0x0][0x17c], !P0 ;  /* 0x00005f0004007a0c */ /* 0x000fe40004761270 */
        /* <DEDUP_REMOVED lines=8> */
[----:B------:R-:W-:Y:S01]  /*12b60*/  LEA.HI.X.SX32 R3, R4, R0, 0x1, P2 ;  /* 0x0000000004037211 */ /* 0x000fe200010f0eff */
[----:B------:R-:W-:Y:S01]  /*12b70*/  IMAD R4, R6, 0x2, R8 ;  /* 0x0000000206047824 */ /* 0x000fe200078e0208 */
[C-C-:B------:R-:W-:Y:S02]  /*12b80*/  LOP3.LUT R6, R13.reuse, 0x8c, R17.reuse, 0xfe, !PT ;  /* 0x0000008c0d067812 */ /* 0x140fe400078efe11 */
[----:B------:R-:W-:-:S03]  /*12b90*/  LOP3.LUT R10, R13, 0x90, R17, 0xfe, !PT ;  /* 0x000000900d0a7812 */ /* 0x000fc600078efe11 */
[----:B------:R0:W-:Y:S04]  /*12ba0*/  STL [R1], R6 ;  /* 0x0000000601007387 */ /* 0x0001e80000100800 */
[----:B------:R1:W-:Y:S01]  /*12bb0*/  STL [R1+0x10], R7 ;  /* 0x0000100701007387 */ /* 0x0003e20000100800 */
[----:B0-----:R-:W-:-:S03]  /*12bc0*/  LOP3.LUT R6, R13, 0x92, R17, 0xfe, !PT ;  /* 0x000000920d067812 */ /* 0x001fc600078efe11 */
[----:B------:R0:W-:Y:S01]  /*12bd0*/  STL [R1+0x14], R10 ;  /* 0x0000140a01007387 */ /* 0x0001e20000100800 */
[----:B-1----:R-:W-:-:S03]  /*12be0*/  LOP3.LUT R7, R13, 0x94, R17, 0xfe, !PT ;  /* 0x000000940d077812 */ /* 0x002fc600078efe11 */
[----:B------:R1:W-:Y:S04]  /*12bf0*/  STL [R1+0x20], R6 ;  /* 0x0000200601007387 */ /* 0x0003e80000100800 */
[----:B------:R2:W-:Y:S01]  /*12c00*/  STL [R1+0x30], R7 ;  /* 0x0000300701007387 */ /* 0x0005e20000100800 */
[C-C-:B0-----:R-:W-:Y:S02]  /*12c10*/  LOP3.LUT R10, R13.reuse, 0x96, R17.reuse, 0xfe, !PT ;  /* 0x000000960d0a7812 */ /* 0x141fe400078efe11 */
[----:B-1----:R-:W-:-:S03]  /*12c20*/  LOP3.LUT R6, R13, 0x98, R17, 0xfe, !PT ;  /* 0x000000980d067812 */ /* 0x002fc600078efe11 */
[----:B------:R-:W-:Y:S01]  /*12c30*/  STL [R1+0x40], R10 ;  /* 0x0000400a01007387 */ /* 0x000fe20000100800 */
[----:B--2---:R-:W-:-:S03]  /*12c40*/  LOP3.LUT R7, R13, 0x9a, R17, 0xfe, !PT ;  /* 0x0000009a0d077812 */ /* 0x004fc600078efe11 */
[----:B------:R-:W-:Y:S01]  /*12c50*/  STL [R1+0x44], R6 ;  /* 0x0000440601007387 */ /* 0x000fe20000100800 */
[----:B------:R-:W-:-:S03]  /*12c60*/  LOP3.LUT R11, R13, 0xa4, R17, 0xfe, !PT ;  /* 0x000000a40d0b7812 */ /* 0x000fc600078efe11 */
[----:B------:R0:W-:Y:S01]  /*12c70*/  STL [R1+0x50], R7 ;  /* 0x0000500701007387 */ /* 0x0001e20000100800 */
[----:B------:R-:W-:-:S03]  /*12c80*/  LOP3.LUT R15, R13, 0xa8, R17, 0xfe, !PT ;  /* 0x000000a80d0f7812 */ /* 0x000fc600078efe11 */
[----:B------:R1:W-:Y:S01]  /*12c90*/  STL [R1+0x80], R11 ;  /* 0x0000800b01007387 */ /* 0x0003e20000100800 */
[C-C-:B0-----:R-:W-:Y:S02]  /*12ca0*/  LOP3.LUT R7, R13.reuse, 0xa6, R17.reuse, 0xfe, !PT ;  /* 0x000000a60d077812 */ /* 0x141fe400078efe11 */
[----:B-1----:R-:W-:-:S03]  /*12cb0*/  LOP3.LUT R11, R13, 0xaa, R17, 0xfe, !PT ;  /* 0x000000aa0d0b7812 */ /* 0x002fc600078efe11 */
[----:B------:R0:W-:Y:S04]  /*12cc0*/  STL [R1+0x84], R7 ;  /* 0x0000840701007387 */ /* 0x0001e80000100800 */
[----:B------:R1:W-:Y:S01]  /*12cd0*/  STL [R1+0x90], R15 ;  /* 0x0000900f01007387 */ /* 0x0003e20000100800 */
[----:B0-----:R-:W-:-:S03]  /*12ce0*/  LOP3.LUT R7, R13, 0xac, R17, 0xfe, !PT ;  /* 0x000000ac0d077812 */ /* 0x001fc600078efe11 */
[----:B------:R0:W-:Y:S01]  /*12cf0*/  STL [R1+0x94], R11 ;  /* 0x0000940b01007387 */ /* 0x0001e20000100800 */
[----:B-1----:R-:W-:-:S03]  /*12d00*/  LOP3.LUT R15, R13, 0xae, R17, 0xfe, !PT ;  /* 0x000000ae0d0f7812 */ /* 0x002fc600078efe11 */
        /* <DEDUP_REMOVED lines=8> */
[----:B------:R0:W-:Y:S01]  /*12d90*/  STL [R1+0xc0], R15 ;  /* 0x0000c00f01007387 */ /* 0x0001e20000100800 */
[----:B--2---:R-:W-:-:S03]  /*12da0*/  LOP3.LUT R7, R13, 0xb8, R17, 0xfe, !PT ;  /* 0x000000b80d077812 */ /* 0x004fc600078efe11 */
        /* <DEDUP_REMOVED lines=33> */
[C-C-:B-1----:R-:W-:Y:S02]  /*12fc0*/  LOP3.LUT R11, R13.reuse, 0xda, R17.reuse, 0xfe, !PT ;  /* 0x000000da0d0b7812 */ /* 0x142fe400078efe11 */
[----:B--2---:R-:W-:Y:S01]  /*12fd0*/  LOP3.LUT R7, R13, 0xdc, R17, 0xfe, !PT ;  /* 0x000000dc0d077812 */ /* 0x004fe200078efe11 */
[----:B------:R0:W-:Y:S01]  /*12fe0*/  STL [R1+0x10c], R15 ;  /* 0x00010c0f01007387 */ /* 0x0001e20000100800 */
[----:B------:R-:W-:-:S03]  /*12ff0*/  ISETP.LT.AND P1, PT, R12, c[0x0][0x17c], !P0 ;  /* 0x00005f000c007a0c */ /* 0x000fc60004721270 */
[----:B------:R-:W-:Y:S04]  /*13000*/  STL [R1+0x5d0], R7 ;  /* 0x0005d00701007387 */ /* 0x000fe80000100800 */
[----:B------:R1:W-:Y:S01]  /*13010*/  STL [R1+0x110], R11 ;  /* 0x0001100b01007387 */ /* 0x0003e20000100800 */
[C-C-:B0-----:R-:W-:Y:S02]  /*13020*/  LOP3.LUT R15, R13.reuse, 0xe0, R17.reuse, 0xfe, !PT ;  /* 0x000000e00d0f7812 */ /* 0x141fe400078efe11 */
[----:B-1----:R-:W-:-:S05]  /*13030*/  LOP3.LUT R11, R13, 0xde, R17, 0xfe, !PT ;  /* 0x000000de0d0b7812 */ /* 0x002fca00078efe11 */
[----:B------:R0:W-:Y:S04]  /*13040*/  STL [R1+0x5d4], R11 ;  /* 0x0005d40b01007387 */ /* 0x0001e80000100800 */
[----:B------:R1:W-:Y:S01]  /*13050*/  STL [R1+0x5d8], R15 ;  /* 0x0005d80f01007387 */ /* 0x0003e20000100800 */
[C-C-:B------:R-:W-:Y:S02]  /*13060*/  LOP3.LUT R7, R13.reuse, 0xe8, R17.reuse, 0xfe, !PT ;  /* 0x000000e80d077812 */ /* 0x140fe400078efe11 */
[C-C-:B0-----:R-:W-:Y:S02]  /*13070*/  LOP3.LUT R11, R13.reuse, 0xe6, R17.reuse, 0xfe, !PT ;  /* 0x000000e60d0b7812 */ /* 0x141fe400078efe11 */
[----:B-1----:R-:W-:Y:S01]  /*13080*/  LOP3.LUT R15, R13, 0xe4, R17, 0xfe, !PT ;  /* 0x000000e40d0f7812 */ /* 0x002fe200078efe11 */
[----:B------:R0:W-:Y:S04]  /*13090*/  @P1 STG.E.U16 [R20.64], R5 ;  /* 0x0000000514001986 */ /* 0x0001e8000c101506 */
[----:B------:R1:W-:Y:S01]  /*130a0*/  STL [R1+0x124], R15 ;  /* 0x0001240f01007387 */ /* 0x0003e20000100800 */
[----:B0-----:R-:W-:-:S03]  /*130b0*/  LEA R20, P1, R8, R24, 0x1 ;  /* 0x0000001808147211 */ /* 0x001fc600078208ff */
[----:B-1----:R-:W2:Y:S04]  /*130c0*/  LDL.LU R15, [R1+0x34] ;  /* 0x00003400010f7983 */ /* 0x002ea80000300800 */
[----:B------:R0:W-:Y:S01]  /*130d0*/  STL [R1+0x128], R11 ;  /* 0x0001280b01007387 */ /* 0x0001e20000100800 */
[----:B------:R-:W-:Y:S02]  /*130e0*/  LEA.HI.X.SX32 R21, R8, R0, 0x1, P1 ;  /* 0x0000000008157211 */ /* 0x000fe400008f0eff */
[----:B------:R-:W-:Y:S02]  /*130f0*/  LEA R22, P1, R4, R24, 0x1 ;  /* 0x0000001804167211 */ /* 0x000fe400078208ff */
[C-C-:B------:R-:W-:Y:S01]  /*13100*/  LOP3.LUT R24, R13.reuse, 0xec, R17.reuse, 0xfe, !PT ;  /* 0x000000ec0d187812 */ /* 0x140fe200078efe11 */
[----:B0-----:R-:W3:Y:S04]  /*13110*/  LDL.LU R11, [R1+0x24] ;  /* 0x00002400010b7983 */ /* 0x001ee80000300800 */
[----:B------:R0:W-:Y:S02]  /*13120*/  STL [R1+0x12c], R7 ;  /* 0x00012c0701007387 */ /* 0x0001e40000100800 */
[----:B0-----:R-:W-:-:S05]  /*13130*/  LOP3.LUT R7, R13, 0xea, R17, 0xfe, !PT ;  /* 0x000000ea0d077812 */ /* 0x001fca00078efe11 */
[----:B------:R0:W-:Y:S01]  /*13140*/  STL [R1+0x130], R7 ;  /* 0x0001300701007387 */ /* 0x0001e20000100800 */
[----:B------:R-:W-:-:S03]  /*13150*/  LOP3.LUT R12, R13, 0x6a, R17, 0xfe, !PT ;  /* 0x0000006a0d0c7812 */ /* 0x000fc600078efe11 */
[----:B------:R1:W-:Y:S01]  /*13160*/  STL [R1+0x134], R24 ;  /* 0x0001341801007387 */ /* 0x0003e20000100800 */
[C-C-:B0-----:R-:W-:Y:S02]  /*13170*/  LOP3.LUT R7, R13.reuse, 0xee, R17.reuse, 0xfe, !PT ;  /* 0x000000ee0d077812 */ /* 0x141fe400078efe11 */
[----:B-1----:R-:W-:-:S03]  /*13180*/  LOP3.LUT R24, R13, 0xf0, R17, 0xfe, !PT ;  /* 0x000000f00d187812 */ /* 0x002fc600078efe11 */
[----:B------:R0:W-:Y:S01]  /*13190*/  STL [R1+0x138], R7 ;  /* 0x0001380701007387 */ /* 0x0001e20000100800 */
[----:B------:R-:W-:-:S03]  /*131a0*/  ISETP.LT.AND P5, PT, R12, c[0x0][0x17c], !P0 ;  /* 0x00005f000c007a0c */ /* 0x000fc600047a1270 */
[----:B------:R1:W-:Y:S01]  /*131b0*/  STL [R1+0x13c], R24 ;  /* 0x00013c1801007387 */ /* 0x0003e20000100800 */
[C-C-:B0-----:R-:W-:Y:S02]  /*131c0*/  LOP3.LUT R7, R13.reuse, 0xf2, R17.reuse, 0xfe, !PT ;  /* 0x000000f20d077812 */ /* 0x141fe400078efe11 */
[----:B-1----:R-:W-:-:S03]  /*131d0*/  LOP3.LUT R24, R13, 0xf4, R17, 0xfe, !PT ;  /* 0x000000f40d187812 */ /* 0x002fc600078efe11 */
[----:B------:R0:W-:Y:S01]  /*131e0*/  STL [R1+0x140], R7 ;  /* 0x0001400701007387 */ /* 0x0001e20000100800 */
[----:B------:R-:W-:-:S03]  /*131f0*/  PRMT R5, R28, 0x7632, R5 ;  /* 0x000076321c057816 */ /* 0x000fc60000000005 */
[----:B------:R1:W-:Y:S01]  /*13200*/  STL [R1+0x144], R24 ;  /* 0x0001441801007387 */ /* 0x0003e20000100800 */
[C-C-:B0-----:R-:W-:Y:S02]  /*13210*/  LOP3.LUT R7, R13.reuse, 0xf6, R17.reuse, 0xfe, !PT ;  /* 0x000000f60d077812 */ /* 0x141fe400078efe11 */
[----:B-1----:R-:W-:-:S03]  /*13220*/  LOP3.LUT R24, R13, 0xf8, R17, 0xfe, !PT ;  /* 0x000000f80d187812 */ /* 0x002fc600078efe11 */
[----:B------:R0:W-:Y:S01]  /*13230*/  STL [R1+0x14c], R7 ;  /* 0x00014c0701007387 */ /* 0x0001e20000100800 */
[----:B------:R-:W-:Y:S02]  /*13240*/  PRMT R9, R27, 0x7632, R9 ;  /* 0x000076321b097816 */ /* 0x000fe40000000009 */
[----:B------:R-:W-:Y:S01]  /*13250*/  LEA.HI.X.SX32 R23, R4, R0, 0x1, P1 ;  /* 0x0000000004177211 */ /* 0x000fe200008f0eff */
[----:B------:R1:W-:Y:S04]  /*13260*/  @P5 STG.E.U16 [R2.64], R5 ;  /* 0x0000000502005986 */ /* 0x0003e8000c101506 */
[----:B0-----:R-:W4:Y:S04]  /*13270*/  LDL.LU R7, [R1+0x4] ;  /* 0x0000040001077983 */ /* 0x001f280000300800 */
[----:B------:R0:W-:Y:S01]  /*13280*/  STL [R1+0x150], R24 ;  /* 0x0001501801007387 */ /* 0x0001e20000100800 */
[----:B-1----:R-:W-:-:S03]  /*13290*/  PRMT R3, R26, 0x7632, R3 ;  /* 0x000076321a037816 */ /* 0x002fc60000000003 */
[----:B------:R1:W-:Y:S01]  /*132a0*/  @P4 STG.E.U16 [R20.64], R9 ;  /* 0x0000000914004986 */ /* 0x0003e2000c101506 */
[----:B0-----:R-:W-:-:S03]  /*132b0*/  LOP3.LUT R24, R13, 0xfa, R17, 0xfe, !PT ;  /* 0x000000fa0d187812 */ /* 0x001fc600078efe11 */
[----:B------:R-:W-:Y:S01]  /*132c0*/  @P3 STG.E.U16 [R22.64], R3 ;  /* 0x0000000316003986 */ /* 0x000fe2000c101506 */
[----:B------:R-:W-:-:S03]  /*132d0*/  LOP3.LUT R2, R13, 0x70, R17, 0xfe, !PT ;  /* 0x000000700d027812 */ /* 0x000fc600078efe11 */
[----:B------:R0:W-:Y:S01]  /*132e0*/  STL [R1+0x154], R24 ;  /* 0x0001541801007387 */ /* 0x0001e20000100800 */
[C-C-:B-1----:R-:W-:Y:S02]  /*132f0*/  LOP3.LUT R20, R13.reuse, 0x72, R17.reuse, 0xfe, !PT ;  /* 0x000000720d147812 */ /* 0x142fe400078efe11 */
[C-C-:B------:R-:W-:Y:S02]  /*13300*/  LOP3.LUT R21, R13.reuse, 0x74, R17.reuse, 0xfe, !PT ;  /* 0x000000740d157812 */ /* 0x140fe400078efe11 */
[C-C-:B------:R-:W-:Y:S02]  /*13310*/  LOP3.LUT R12, R13.reuse, 0x78, R17.reuse, 0xfe, !PT ;  /* 0x000000780d0c7812 */ /* 0x140fe400078efe11 */
[C-C-:B------:R-:W-:Y:S02]  /*13320*/  LOP3.LUT R16, R13.reuse, 0x7a, R17.reuse, 0xfe, !PT ;  /* 0x0000007a0d107812 */ /* 0x140fe400078efe11 */
[C-C-:B0-----:R-:W-:Y:S02]  /*13330*/  LOP3.LUT R24, R13.reuse, 0xfc, R17.reuse, 0xfe, !PT ;  /* 0x000000fc0d187812 */ /* 0x141fe400078efe11 */
[----:B------:R-:W-:-:S02]  /*13340*/  LOP3.LUT R3, R13, 0x76, R17, 0xfe, !PT ;  /* 0x000000760d037812 */ /* 0x000fc400078efe11 */
[C-C-:B------:R-:W-:Y:S02]  /*13350*/  LOP3.LUT R8, R13.reuse, 0x7c, R17.reuse, 0xfe, !PT ;  /* 0x0000007c0d087812 */ /* 0x140fe400078efe11 */
[C-C-:B------:R-:W-:Y:S02]  /*13360*/  LOP3.LUT R22, R13.reuse, 0x7e, R17.reuse, 0xfe, !PT ;  /* 0x0000007e0d167812 */ /* 0x140fe400078efe11 */
[C-C-:B------:R-:W-:Y:S02]  /*13370*/  LOP3.LUT R23, R13.reuse, 0x80, R17.reuse, 0xfe, !PT ;  /* 0x000000800d177812 */ /* 0x140fe400078efe11 */
[C-C-:B------:R-:W-:Y:S02]  /*13380*/  LOP3.LUT R25, R13.reuse, 0x82, R17.reuse, 0xfe, !PT ;  /* 0x000000820d197812 */ /* 0x140fe400078efe11 */
[C-C-:B------:R-:W-:Y:S02]  /*13390*/  LOP3.LUT R26, R13.reuse, 0x84, R17.reuse, 0xfe, !PT ;  /* 0x000000840d1a7812 */ /* 0x140fe400078efe11 */
        /* <DEDUP_REMOVED lines=8> */
[----:B------:R-:W-:Y:S01]  /*13420*/  LOP3.LUT R13, R13, 0xfe, R17, 0xfe, !PT ;  /* 0x000000fe0d0d7812 */ /* 0x000fe200078efe11 */
[----:B------:R0:W-:Y:S01]  /*13430*/  STL [R1+0x158], R24 ;  /* 0x0001581801007387 */ /* 0x0001e20000100800 */
[----:B------:R-:W-:-:S03]  /*13440*/  ISETP.LT.AND P5, PT, R20, c[0x0][0x17c], !P0 ;  /* 0x00005f0014007a0c */ /* 0x000fc600047a1270 */
[----:B0-----:R-:W5:Y:S04]  /*13450*/  LDL.LU R24, [R1+0x5f4] ;  /* 0x0005f40001187983 */ /* 0x001f680000300800 */
[----:B------:R-:W3:Y:S04]  /*13460*/  LDL.LU R17, [R1+0x5f0] ;  /* 0x0005f00001117983 */ /* 0x000ee80000300800 */
[----:B------:R0:W-:Y:S04]  /*13470*/  STL [R1+0x148], R13 ;  /* 0x0001480d01007387 */ /* 0x0001e80000100800 */
[----:B0-----:R-:W3:Y:S04]  /*13480*/  LDL.LU R13, [R1+0x5ec] ;  /* 0x0005ec00010d7983 */ /* 0x001ee80000300800 */
[----:B------:R-:W3:Y:S01]  /*13490*/  LDL.LU R20, [R1+0x54] ;  /* 0x0000540001147983 */ /* 0x000ee20000300800 */
[----:B------:R-:W-:Y:S01]  /*134a0*/  ISETP.LT.AND P2, PT, R2, c[0x0][0x17c], !P0 ;  /* 0x00005f0002007a0c */ /* 0x000fe20004741270 */
[----:B------:R-:W-:-:S04]  /*134b0*/  IMAD.MOV.U32 R2, RZ, RZ, c[0x0][0x198] ;  /* 0x00006600ff027624 */ /* 0x000fc800078e00ff */
[----:B------:R-:W-:Y:S01]  /*134c0*/  IMAD R4, R2, 0x2, R4 ;  /* 0x0000000202047824 */ /* 0x000fe200078e0204 */
[----:B------:R-:W-:Y:S01]  /*134d0*/  ISETP.LT.AND P4, PT, R21, c[0x0][0x17c], !P0 ;  /* 0x00005f0015007a0c */ /* 0x000fe20004781270 */
[----:B------:R-:W-:Y:S01]  /*134e0*/  IMAD.MOV.U32 R21, RZ, RZ, c[0x0][0x198] ;  /* 0x00006600ff157624 */ /* 0x000fe200078e00ff */
[----:B------:R-:W-:Y:S02]  /*134f0*/  ISETP.LT.AND P3, PT, R3, c[0x0][0x17c], !P0 ;  /* 0x00005f0003007a0c */ /* 0x000fe40004761270 */
[----:B--2---:R-:W-:Y:S02]  /*13500*/  PRMT R9, R15, 0x7632, R9 ;  /* 0x000076320f097816 */ /* 0x004fe40000000009 */
[----:B-----5:R-:W-:-:S04]  /*13510*/  LEA R2, P1, R4, R24, 0x1 ;  /* 0x0000001804027211 */ /* 0x020fc800078208ff */
[----:B------:R-:W-:Y:S02]  /*13520*/  LEA.HI.X.SX32 R3, R4, R0, 0x1, P1 ;  /* 0x0000000004037211 */ /* 0x000fe400008f0eff */
[----:B------:R-:W-:Y:S02]  /*13530*/  ISETP.LT.AND P1, PT, R12, c[0x0][0x17c], !P0 ;  /* 0x00005f000c007a0c */ /* 0x000fe40004721270 */
[----:B---3--:R-:W-:Y:S01]  /*13540*/  PRMT R5, R20, 0x7632, R5 ;  /* 0x0000763214057816 */ /* 0x008fe20000000005 */
[----:B------:R-:W-:-:S04]  /*13550*/  IMAD R20, R21, 0x2, R4 ;  /* 0x0000000215147824 */ /* 0x000fc800078e0204 */
[----:B------:R0:W-:Y:S01]  /*13560*/  @P2 STG.E.U16 [R2.64], R5 ;  /* 0x0000000502002986 */ /* 0x0001e2000c101506 */
[----:B------:R-:W-:Y:S01]  /*13570*/  IMAD R4, R21, 0x2, R20 ;  /* 0x0000000215047824 */ /* 0x000fe200078e0214 */
[----:B------:R-:W-:Y:S01]  /*13580*/  ISETP.LT.AND P2, PT, R16, c[0x0][0x17c], !P0 ;  /* 0x00005f0010007a0c */ /* 0x000fe20004741270 */
[----:B------:R-:W-:-:S04]  /*13590*/  IMAD.MOV.U32 R16, RZ, RZ, c[0x0][0x198] ;  /* 0x00006600ff107624 */ /* 0x000fc800078e00ff */
[----:B------:R-:W-:Y:S01]  /*135a0*/  IMAD R12, R16, 0x2, R4 ;  /* 0x00000002100c7824 */ /* 0x000fe200078e0204 */
[----:B0-----:R-:W-:-:S04]  /*135b0*/  LEA R2, P6, R20, R24, 0x1 ;  /* 0x0000001814027211 */ /* 0x001fc800078c08ff */
[----:B------:R-:W-:Y:S02]  /*135c0*/  LEA.HI.X.SX32 R3, R20, R0, 0x1, P6 ;  /* 0x0000000014037211 */ /* 0x000fe400030f0eff */
[C---:B------:R-:W-:Y:S02]  /*135d0*/  LEA R20, P6, R4.reuse, R24, 0x1 ;  /* 0x0000001804147211 */ /* 0x040fe400078c08ff */
[----:B------:R-:W-:Y:S01]  /*135e0*/  PRMT R5, R11, 0x7632, R5 ;  /* 0x000076320b057816 */ /* 0x000fe20000000005 */
[----:B------:R0:W-:Y:S01]  /*135f0*/  @P5 STG.E.U16 [R2.64], R9 ;  /* 0x0000000902005986 */ /* 0x0001e2000c101506 */
[----:B------:R-:W-:Y:S01]  /*13600*/  LEA.HI.X.SX32 R21, R4, R0, 0x1, P6 ;  /* 0x0000000004157211 */ /* 0x000fe200030f0eff */
[----:B------:R-:W-:-:S04]  /*13610*/  IMAD R4, R16, 0x2, R12 ;  /* 0x0000000210047824 */ /* 0x000fc800078e020c */
[----:B------:R1:W-:Y:S01]  /*13620*/  @P4 STG.E.U16 [R20.64], R5 ;  /* 0x0000000514004986 */ /* 0x0003e2000c101506 */
[----:B0-----:R-:W-:-:S04]  /*13630*/  LEA R2, P6, R12, R24, 0x1 ;  /* 0x000000180c027211 */ /* 0x001fc800078c08ff */
[----:B------:R-:W-:Y:S02]  /*13640*/  LEA.HI.X.SX32 R3, R12, R0, 0x1, P6 ;  /* 0x000000000c037211 */ /* 0x000fe400030f0eff */
[----:B-1----:R-:W-:Y:S01]  /*13650*/  LEA R20, P6, R4, R24, 0x1 ;  /* 0x0000001804147211 */ /* 0x002fe200078c08ff */
[----:B------:R-:W2:Y:S01]  /*13660*/  LDL.LU R12, [R1+0x14] ;  /* 0x00001400010c7983 */ /* 0x000ea20000300800 */
[----:B----4-:R-:W-:Y:S02]  /*13670*/  PRMT R5, R7, 0x7632, R5 ;  /* 0x0000763207057816 */ /* 0x010fe40000000005 */
[----:B------:R-:W-:Y:S01]  /*13680*/  ISETP.LT.AND P5, PT, R8, c[0x0][0x17c], !P0 ;  /* 0x00005f0008007a0c */ /* 0x000fe200047a1270 */
[--C-:B------:R-:W-:Y:S01]  /*13690*/  IMAD R8, R16, 0x2, R4.reuse ;  /* 0x0000000210087824 */ /* 0x100fe200078e0204 */
[----:B------:R-:W-:Y:S01]  /*136a0*/  LEA.HI.X.SX32 R21, R4, R0, 0x1, P6 ;  /* 0x0000000004157211 */ /* 0x000fe200030f0eff */
[----:B------:R-:W3:Y:S01]  /*136b0*/  LDL.LU R15, [R1+0x78] ;  /* 0x00007800010f7983 */ /* 0x000ee20000300800 */
[----:B------:R-:W-:-:S02]  /*136c0*/  PRMT R4, R5, 0x7632, R4 ;  /* 0x0000763205047816 */ /* 0x000fc40000000004 */
[----:B------:R-:W-:Y:S01]  /*136d0*/  ISETP.LT.AND P4, PT, R22, c[0x0][0x17c], !P0 ;  /* 0x00005f0016007a0c */ /* 0x000fe20004781270 */
[----:B------:R-:W4:Y:S04]  /*136e0*/  LDL.LU R11, [R1+0x88] ;  /* 0x00008800010b7983 */ /* 0x000f280000300800 */
[----:B------:R-:W5:Y:S04]  /*136f0*/  LDL.LU R7, [R1+0x98] ;  /* 0x0000980001077983 */ /* 0x000f680000300800 */
[----:B------:R-:W-:Y:S01]  /*13700*/  @P3 STG.E.U16 [R2.64], R5 ;  /* 0x0000000502003986 */ /* 0x000fe2000c101506 */
[----:B------:R-:W-:-:S03]  /*13710*/  ISETP.LT.AND P3, PT, R23, c[0x0][0x17c], !P0 ;  /* 0x00005f0017007a0c */ /* 0x000fc60004761270 */
[----:B------:R-:W2:Y:S04]  /*13720*/  LDL.LU R22, [R1+0x10] ;  /* 0x0000100001167983 */ /* 0x000ea80000300800 */
[----:B------:R-:W2:Y:S04]  /*13730*/  LDL.LU R23, [R1+0xb8] ;  /* 0x0000b80001177983 */ /* 0x000ea80000300800 */
[----:B------:R0:W-:Y:S01]  /*13740*/  @P1 STG.E.U16 [R20.64], R4 ;  /* 0x0000000414001986 */ /* 0x0001e2000c101506 */
[----:B------:R-:W-:-:S03]  /*13750*/  ISETP.LT.AND P1, PT, R25, c[0x0][0x17c], !P0 ;  /* 0x00005f0019007a0c */ /* 0x000fc60004721270 */
[----:B0-----:R-:W2:Y:S04]  /*13760*/  LDL.LU R21, [R1] ;  /* 0x0000000001157983 */ /* 0x001ea80000300800 */
[----:B------:R-:W2:Y:S04]  /*13770*/  LDL.LU R20, [R1+0x20] ;  /* 0x0000200001147983 */ /* 0x000ea80000300800 */
[----:B------:R-:W2:Y:S01]  /*13780*/  LDL.LU R25, [R1+0x68] ;  /* 0x0000680001197983 */ /* 0x000ea20000300800 */
[----:B------:R-:W-:Y:S01]  /*13790*/  LEA R2, P6, R8, R24, 0x1 ;  /* 0x0000001808027211 */ /* 0x000fe200078c08ff */
[----:B------:R-:W-:Y:S01]  /*137a0*/  IMAD R5, R16, 0x2, R8 ;  /* 0x0000000210057824 */ /* 0x000fe200078e0208 */
[----:B------:R-:W-:-:S02]  /*137b0*/  PRMT R9, R9, 0x7632, R9 ;  /* 0x0000763209097816 */ /* 0x000fc40000000009 */
[----:B------:R-:W-:Y:S02]  /*137c0*/  LEA.HI.X.SX32 R3, R8, R0, 0x1, P6 ;  /* 0x0000000008037211 */ /* 0x000fe400030f0eff */
[----:B------:R-:W-:-:S03]  /*137d0*/  LEA R4, P6, R5, R24, 0x1 ;  /* 0x0000001805047211 */ /* 0x000fc600078c08ff */
[----:B------:R0:W-:Y:S01]  /*137e0*/  @P2 STG.E.U16 [R2.64], R9 ;  /* 0x0000000902002986 */ /* 0x0001e2000c101506 */
[----:B------:R-:W-:Y:S02]  /*137f0*/  PRMT R13, R13, 0x7632, R13 ;  /* 0x000076320d0d7816 */ /* 0x000fe4000000000d */
[----:B------:R-:W-:Y:S01]  /*13800*/  PRMT R17, R17, 0x7632, R17 ;  /* 0x0000763211117816 */ /* 0x000fe20000000011 */
[----:B0-----:R-:W-:Y:S01]  /*13810*/  IMAD R3, R16, 0x2, R5 ;  /* 0x0000000210037824 */ /* 0x001fe200078e0205 */
[----:B------:R-:W-:-:S03]  /*13820*/  LEA.HI.X.SX32 R5, R5, R0, 0x1, P6 ;  /* 0x0000000005057211 */ /* 0x000fc600030f0eff */
[C---:B------:R-:W-:Y:S01]  /*13830*/  IMAD R8, R16.reuse, 0x2, R3 ;  /* 0x0000000210087824 */ /* 0x040fe200078e0203 */
[C---:B------:R-:W-:Y:S01]  /*13840*/  LEA R2, P6, R3.reuse, R24, 0x1 ;  /* 0x0000001803027211 */ /* 0x040fe200078c08ff */
[----:B------:R0:W-:Y:S02]  /*13850*/  @P5 STG.E.U16 [R4.64], R13 ;  /* 0x0000000d04005986 */ /* 0x0001e4000c101506 */
[----:B------:R-:W-:Y:S01]  /*13860*/  IMAD R9, R16, 0x2, R8 ;  /* 0x0000000210097824 */ /* 0x000fe200078e0208 */
[----:B------:R-:W-:Y:S02]  /*13870*/  LEA.HI.X.SX32 R3, R3, R0, 0x1, P6 ;  /* 0x0000000003037211 */ /* 0x000fe400030f0eff */
[----:B------:R-:W-:-:S03]  /*13880*/  ISETP.LT.AND P2, PT, R26, c[0x0][0x17c], !P0 ;  /* 0x00005f001a007a0c */ /* 0x000fc60004741270 */
[----:B------:R1:W-:Y:S01]  /*13890*/  @P4 STG.E.U16 [R2.64], R17 ;  /* 0x0000001102004986 */ /* 0x0003e2000c101506 */
[----:B0-----:R-:W-:-:S04]  /*138a0*/  LEA R4, P6, R8, R24, 0x1 ;  /* 0x0000001808047211 */ /* 0x001fc800078c08ff */
[----:B------:R-:W-:Y:S01]  /*138b0*/  LEA.HI.X.SX32 R5, R8, R0, 0x1, P6 ;  /* 0x0000000008057211 */ /* 0x000fe200030f0eff */
[C---:B------:R-:W-:Y:S01]  /*138c0*/  IMAD R8, R16.reuse, 0x2, R9 ;  /* 0x0000000210087824 */ /* 0x040fe200078e0209 */
[----:B-1----:R-:W-:Y:S01]  /*138d0*/  LEA R2, P6, R9, R24, 0x1 ;  /* 0x0000001809027211 */ /* 0x002fe200078c08ff */
[----:B------:R-:W5:Y:S01]  /*138e0*/  LDL.LU R17, [R1+0x48] ;  /* 0x0000480001117983 */ /* 0x000f620000300800 */
[----:B------:R-:W-:Y:S02]  /*138f0*/  ISETP.LT.AND P5, PT, R27, c[0x0][0x17c], !P0 ;  /* 0x00005f001b007a0c */ /* 0x000fe400047a1270 */
[----:B------:R-:W-:Y:S01]  /*13900*/  LEA.HI.X.SX32 R3, R9, R0, 0x1, P6 ;  /* 0x0000000009037211 */ /* 0x000fe200030f0eff */
[----:B------:R-:W-:Y:S01]  /*13910*/  IMAD R9, R16, 0x2, R8 ;  /* 0x0000000210097824 */ /* 0x000fe200078e0208 */
[----:B------:R-:W-:Y:S01]  /*13920*/  ISETP.LT.AND P4, PT, R28, c[0x0][0x17c], !P0 ;  /* 0x00005f001c007a0c */ /* 0x000fe20004781270 */
[----:B---3--:R0:W-:Y:S02]  /*13930*/  @P3 STG.E.U16 [R4.64], R15 ;  /* 0x0000000f04003986 */ /* 0x0081e4000c101506 */
[----:B0-----:R-:W-:-:S04]  /*13940*/  LEA R4, P6, R8, R24, 0x1 ;  /* 0x0000001808047211 */ /* 0x001fc800078c08ff */
[----:B------:R-:W-:Y:S01]  /*13950*/  LEA.HI.X.SX32 R5, R8, R0, 0x1, P6 ;  /* 0x0000000008057211 */ /* 0x000fe200030f0eff */
[----:B------:R-:W-:Y:S01]  /*13960*/  IMAD R8, R16, 0x2, R9 ;  /* 0x0000000210087824 */ /* 0x000fe200078e0209 */
[----:B------:R-:W-:Y:S02]  /*13970*/  ISETP.LT.AND P3, PT, R29, c[0x0][0x17c], !P0 ;  /* 0x00005f001d007a0c */ /* 0x000fe40004761270 */
[----:B------:R-:W3:Y:S04]  /*13980*/  LDL.LU R29, [R1+0xa8] ;  /* 0x0000a800011d7983 */ /* 0x000ee80000300800 */
[----:B------:R-:W3:Y:S04]  /*13990*/  LDL.LU R28, [R1+0x40] ;  /* 0x00004000011c7983 */ /* 0x000ee80000300800 */
[----:B------:R-:W3:Y:S04]  /*139a0*/  LDL.LU R13, [R1+0x44] ;  /* 0x00004400010d7983 */ /* 0x000ee80000300800 */
[----:B--2---:R0:W-:Y:S04]  /*139b0*/  @P1 STG.E.U16 [R2.64], R25 ;  /* 0x0000001902001986 */ /* 0x0041e8000c101506 */
[----:B----4-:R1:W-:Y:S01]  /*139c0*/  @P2 STG.E.U16 [R4.64], R11 ;  /* 0x0000000b04002986 */ /* 0x0103e2000c101506 */
[----:B0-----:R-:W-:-:S04]  /*139d0*/  LEA R2, P6, R9, R24, 0x1 ;  /* 0x0000001809027211 */ /* 0x001fc800078c08ff */
[----:B------:R-:W-:Y:S01]  /*139e0*/  LEA.HI.X.SX32 R3, R9, R0, 0x1, P6 ;  /* 0x0000000009037211 */ /* 0x000fe200030f0eff */
[----:B------:R-:W-:Y:S01]  /*139f0*/  IMAD R9, R16, 0x2, R8 ;  /* 0x0000000210097824 */ /* 0x000fe200078e0208 */
[----:B-1----:R-:W-:-:S03]  /*13a00*/  LEA R4, P6, R8, R24, 0x1 ;  /* 0x0000001808047211 */ /* 0x002fc600078c08ff */
[----:B-----5:R0:W-:Y:S01]  /*13a10*/  @P5 STG.E.U16 [R2.64], R7 ;  /* 0x0000000702005986 */ /* 0x0201e2000c101506 */
[----:B------:R-:W-:Y:S01]  /*13a20*/  LEA.HI.X.SX32 R5, R8, R0, 0x1, P6 ;  /* 0x0000000008057211 */ /* 0x000fe200030f0eff */
[----:B------:R-:W-:Y:S01]  /*13a30*/  IMAD R8, R16, 0x2, R9 ;  /* 0x0000000210087824 */ /* 0x000fe200078e0209 */
[----:B------:R-:W-:Y:S02]  /*13a40*/  ISETP.LT.AND P1, PT, R21, c[0x0][0x17c], !P0 ;  /* 0x00005f0015007a0c */ /* 0x000fe40004721270 */
[----:B------:R-:W2:Y:S01]  /*13a50*/  LDL.LU R21, [R1+0x18] ;  /* 0x0000180001157983 */ /* 0x000ea20000300800 */
[----:B------:R-:W-:Y:S02]  /*13a60*/  ISETP.LT.AND P2, PT, R22, c[0x0][0x17c], !P0 ;  /* 0x00005f0016007a0c */ /* 0x000fe40004741270 */
[C---:B0-----:R-:W-:Y:S01]  /*13a70*/  LEA R2, P6, R9.reuse, R24, 0x1 ;  /* 0x0000001809027211 */ /* 0x041fe200078c08ff */
[----:B------:R0:W-:Y:S03]  /*13a80*/  @P4 STG.E.U16 [R4.64], R23 ;  /* 0x0000001704004986 */ /* 0x0001e6000c101506 */
[----:B------:R-:W-:Y:S01]  /*13a90*/  LEA.HI.X.SX32 R3, R9, R0, 0x1, P6 ;  /* 0x0000000009037211 */ /* 0x000fe200030f0eff */
[----:B------:R-:W4:Y:S01]  /*13aa0*/  LDL.LU R22, [R1+0x50] ;  /* 0x0000500001167983 */ /* 0x000f220000300800 */
[----:B------:R-:W-:-:S03]  /*13ab0*/  ISETP.LT.AND P5, PT, R12, c[0x0][0x17c], !P0 ;  /* 0x00005f000c007a0c */ /* 0x000fc600047a1270 */
[----:B------:R-:W5:Y:S01]  /*13ac0*/  LDL.LU R27, [R1+0x58] ;  /* 0x00005800011b7983 */ /* 0x000f620000300800 */
[----:B------:R-:W-:Y:S02]  /*13ad0*/  ISETP.LT.AND P4, PT, R20, c[0x0][0x17c], !P0 ;  /* 0x00005f0014007a0c */ /* 0x000fe40004781270 */
[----:B0-----:R-:W-:Y:S01]  /*13ae0*/  LEA R4, P6, R8, R24, 0x1 ;  /* 0x0000001808047211 */ /* 0x001fe200078c08ff */
[----:B------:R-:W4:Y:S01]  /*13af0*/  LDL.LU R26, [R1+0x38] ;  /* 0x00003800011a7983 */ /* 0x000f220000300800 */
[----:B------:R-:W-:Y:S02]  /*13b00*/  IMAD R9, R16, 0x2, R8 ;  /* 0x0000000210097824 */ /* 0x000fe400078e0208 */
[----:B------:R-:W-:Y:S01]  /*13b10*/  LEA.HI.X.SX32 R5, R8, R0, 0x1, P6 ;  /* 0x0000000008057211 */ /* 0x000fe200030f0eff */
[----:B------:R-:W4:Y:S04]  /*13b20*/  LDL.LU R12, [R1+0x28] ;  /* 0x00002800010c7983 */ /* 0x000f280000300800 */
[----:B------:R-:W4:Y:S04]  /*13b30*/  LDL.LU R20, [R1+0x8] ;  /* 0x0000080001147983 */ /* 0x000f280000300800 */
[----:B------:R-:W4:Y:S04]  /*13b40*/  LDL.LU R8, [R1+0x30] ;  /* 0x0000300001087983 */ /* 0x000f280000300800 */
[----:B---3--:R0:W-:Y:S04]  /*13b50*/  @P3 STG.E.U16 [R2.64], R29 ;  /* 0x0000001d02003986 */ /* 0x0081e8000c101506 */
[----:B------:R1:W-:Y:S01]  /*13b60*/  @P1 STG.E.U16 [R4.64], R17 ;  /* 0x0000001104001986 */ /* 0x0003e2000c101506 */
[----:B0-----:R-:W-:-:S04]  /*13b70*/  LEA R2, P6, R9, R24, 0x1 ;  /* 0x0000001809027211 */ /* 0x001fc800078c08ff */
[----:B------:R-:W-:Y:S02]  /*13b80*/  LEA.HI.X.SX32 R3, R9, R0, 0x1, P6 ;  /* 0x0000000009037211 */ /* 0x000fe400030f0eff */
[----:B------:R-:W-:-:S03]  /*13b90*/  ISETP.LT.AND P1, PT, R28, c[0x0][0x17c], !P0 ;  /* 0x00005f001c007a0c */ /* 0x000fc60004721270 */
[----:B--2---:R0:W-:Y:S01]  /*13ba0*/  @P2 STG.E.U16 [R2.64], R21 ;  /* 0x0000001502002986 */ /* 0x0041e2000c101506 */
[----:B------:R-:W-:-:S03]  /*13bb0*/  ISETP.LT.AND P2, PT, R13, c[0x0][0x17c], !P0 ;  /* 0x00005f000d007a0c */ /* 0x000fc60004741270 */
[----:B------:R-:W2:Y:S01]  /*13bc0*/  LDL.LU R13, [R1+0x84] ;  /* 0x00008400010d7983 */ /* 0x000ea20000300800 */
[----:B----4-:R-:W-:Y:S01]  /*13bd0*/  ISETP.LT.AND P3, PT, R8, c[0x0][0x17c], !P0 ;  /* 0x00005f0008007a0c */ /* 0x010fe20004761270 */
[----:B------:R-:W-:-:S04]  /*13be0*/  IMAD R8, R16, 0x2, R9 ;  /* 0x0000000210087824 */ /* 0x000fc800078e0209 */
[----:B------:R-:W-:Y:S01]  /*13bf0*/  IMAD R9, R16, 0x2, R8 ;  /* 0x0000000210097824 */ /* 0x000fe200078e0208 */
[----:B-1----:R-:W-:-:S04]  /*13c00*/  LEA R4, P6, R8, R24, 0x1 ;  /* 0x0000001808047211 */ /* 0x002fc800078c08ff */
[----:B------:R-:W-:Y:S01]  /*13c10*/  LEA.HI.X.SX32 R5, R8, R0, 0x1, P6 ;  /* 0x0000000008057211 */ /* 0x000fe200030f0eff */
[----:B------:R-:W-:Y:S01]  /*13c20*/  IMAD R8, R16, 0x2, R9 ;  /* 0x0000000210087824 */ /* 0x000fe200078e0209 */
[----:B0-----:R-:W-:-:S03]  /*13c30*/  LEA R2, P6, R9, R24, 0x1 ;  /* 0x0000001809027211 */ /* 0x001fc600078c08ff */
[----:B-----5:R0:W-:Y:S01]  /*13c40*/  @P5 STG.E.U16 [R4.64], R27 ;  /* 0x0000001b04005986 */ /* 0x0201e2000c101506 */
[----:B------:R-:W-:Y:S01]  /*13c50*/  LEA.HI.X.SX32 R3, R9, R0, 0x1, P6 ;  /* 0x0000000009037211 */ /* 0x000fe200030f0eff */
[----:B------:R-:W-:Y:S01]  /*13c60*/  IMAD R9, R16, 0x2, R8 ;  /* 0x0000000210097824 */ /* 0x000fe200078e0208 */
[----:B0-----:R-:W-:-:S04]  /*13c70*/  LEA R4, P6, R8, R24, 0x1 ;  /* 0x0000001808047211 */ /* 0x001fc800078c08ff */
[----:B------:R-:W-:Y:S01]  /*13c80*/  LEA.HI.X.SX32 R5, R8, R0, 0x1, P6 ;  /* 0x0000000008057211 */ /* 0x000fe200030f0eff */
[----:B------:R0:W-:Y:S01]  /*13c90*/  @P4 STG.E.U16 [R2.64], R26 ;  /* 0x0000001a02004986 */ /* 0x0001e2000c101506 */
[----:B------:R-:W-:-:S03]  /*13ca0*/  ISETP.LT.AND P4, PT, R14, c[0x0][0x17c], !P0 ;  /* 0x00005f000e007a0c */ /* 0x000fc60004781270 */
[----:B------:R1:W-:Y:S01]  /*13cb0*/  @P3 STG.E.U16 [R4.64], R12 ;  /* 0x0000000c04003986 */ /* 0x0003e2000c101506 */
[----:B------:R-:W-:-:S03]  /*13cc0*/  ISETP.LT.AND P3, PT, R6, c[0x0][0x17c], !P0 ;  /* 0x00005f0006007a0c */ /* 0x000fc60004761270 */
[----:B------:R-:W3:Y:S01]  /*13cd0*/  LDL.LU R14, [R1+0x5e8] ;  /* 0x0005e800010e7983 */ /* 0x000ee20000300800 */
[----:B0-----:R-:W-:-:S03]  /*13ce0*/  LEA R2, P6, R9, R24, 0x1 ;  /* 0x0000001809027211 */ /* 0x001fc600078c08ff */
[----:B------:R-:W4:Y:S01]  /*13cf0*/  LDL.LU R6, [R1+0x5e4] ;  /* 0x0005e40001067983 */ /* 0x000f220000300800 */
[----:B------:R-:W-:-:S03]  /*13d00*/  LEA.HI.X.SX32 R3, R9, R0, 0x1, P6 ;  /* 0x0000000009037211 */ /* 0x000fc600030f0eff */
[----:B------:R-:W5:Y:S04]  /*13d10*/  LDL.LU R28, [R1+0x94] ;  /* 0x00009400011c7983 */ /* 0x000f680000300800 */
[----:B------:R0:W-:Y:S01]  /*13d20*/  @P1 STG.E.U16 [R2.64], R20 ;  /* 0x0000001402001986 */ /* 0x0001e2000c101506 */
[----:B------:R-:W-:-:S03]  /*13d30*/  ISETP.LT.AND P1, PT, R10, c[0x0][0x17c], !P0 ;  /* 0x00005f000a007a0c */ /* 0x000fc60004721270 */
[----:B------:R-:W2:Y:S01]  /*13d40*/  LDL.LU R10, [R1+0x5e0] ;  /* 0x0005e000010a7983 */ /* 0x000ea20000300800 */
[----:B------:R-:W-:-:S04]  /*13d50*/  IMAD R8, R16, 0x2, R9 ;  /* 0x0000000210087824 */ /* 0x000fc800078e0209 */
[----:B------:R-:W-:Y:S01]  /*13d60*/  IMAD R9, R16, 0x2, R8 ;  /* 0x0000000210097824 */ /* 0x000fe200078e0208 */
[----:B-1----:R-:W-:-:S04]  /*13d70*/  LEA R4, P6, R8, R24, 0x1 ;  /* 0x0000001808047211 */ /* 0x002fc800078c08ff */
[----:B------:R-:W-:Y:S01]  /*13d80*/  LEA.HI.X.SX32 R5, R8, R0, 0x1, P6 ;  /* 0x0000000008057211 */ /* 0x000fe200030f0eff */
[----:B------:R-:W-:Y:S01]  /*13d90*/  IMAD R8, R16, 0x2, R9 ;  /* 0x0000000210087824 */ /* 0x000fe200078e0209 */
[C---:B0-----:R-:W-:Y:S02]  /*13da0*/  LEA R2, P6, R9.reuse, R24, 0x1 ;  /* 0x0000001809027211 */ /* 0x041fe400078c08ff */
[----:B------:R-:W-:Y:S02]  /*13db0*/  ISETP.LT.AND P5, PT, R22, c[0x0][0x17c], !P0 ;  /* 0x00005f0016007a0c */ /* 0x000fe400047a1270 */
[----:B------:R-:W-:Y:S01]  /*13dc0*/  LEA.HI.X.SX32 R3, R9, R0, 0x1, P6 ;  /* 0x0000000009037211 */ /* 0x000fe200030f0eff */
[----:B------:R-:W5:Y:S01]  /*13dd0*/  LDL.LU R22, [R1+0xa0] ;  /* 0x0000a00001167983 */ /* 0x000f620000300800 */
[----:B------:R-:W-:-:S03]  /*13de0*/  IMAD R9, R16, 0x2, R8 ;  /* 0x0000000210097824 */ /* 0x000fc600078e0208 */
[----:B----4-:R0:W-:Y:S01]  /*13df0*/  @P2 STG.E.U16 [R4.64], R6 ;  /* 0x0000000604002986 */ /* 0x0101e2000c101506 */
[----:B------:R-:W-:-:S03]  /*13e00*/  ISETP.LT.AND P2, PT, R18, c[0x0][0x17c], !P0 ;  /* 0x00005f0012007a0c */ /* 0x000fc60004741270 */
[----:B------:R-:W4:Y:S01]  /*13e10*/  LDL.LU R18, [R1+0x5dc] ;  /* 0x0005dc0001127983 */ /* 0x000f220000300800 */
[----:B0-----:R-:W-:-:S04]  /*13e20*/  LEA R4, P6, R8, R24, 0x1 ;  /* 0x0000001808047211 */ /* 0x001fc800078c08ff */
[----:B------:R-:W-:Y:S02]  /*13e30*/  LEA.HI.X.SX32 R5, R8, R0, 0x1, P6 ;  /* 0x0000000008057211 */ /* 0x000fe400030f0eff */
[----:B------:R-:W5:Y:S04]  /*13e40*/  LDL.LU R8, [R1+0x80] ;  /* 0x0000800001087983 */ /* 0x000f680000300800 */
[----:B--2---:R-:W-:Y:S04]  /*13e50*/  @P5 STG.E.U16 [R2.64], R10 ;  /* 0x0000000a02005986 */ /* 0x004fe8000c101506 */
[----:B---3--:R0:W-:Y:S01]  /*13e60*/  @P4 STG.E.U16 [R4.64], R14 ;  /* 0x0000000e04004986 */ /* 0x0081e2000c101506 */
[----:B------:R-:W-:-:S03]  /*13e70*/  ISETP.LT.AND P4, PT, R13, c[0x0][0x17c], !P0 ;  /* 0x00005f000d007a0c */ /* 0x000fc60004781270 */
[----:B------:R-:W2:Y:S04]  /*13e80*/  LDL.LU R13, [R1+0xb0] ;  /* 0x0000b000010d7983 */ /* 0x000ea80000300800 */
[----:B0-----:R-:W3:Y:S01]  /*13e90*/  LDL.LU R5, [R1+0x90] ;  /* 0x0000900001057983 */ /* 0x001ee20000300800 */
[----:B------:R-:W-:-:S04]  /*13ea0*/  LEA R2, P6, R9, R24, 0x1 ;  /* 0x0000001809027211 */ /* 0x000fc800078c08ff */
[----:B------:R-:W-:Y:S02]  /*13eb0*/  LEA.HI.X.SX32 R3, R9, R0, 0x1, P6 ;  /* 0x0000000009037211 */ /* 0x000fe400030f0eff */
[----:B------:R-:W-:Y:S02]  /*13ec0*/  PRMT R10, R15, 0x7632, R10 ;  /* 0x000076320f0a7816 */ /* 0x000fe4000000000a */
[----:B------:R-:W-:Y:S01]  /*13ed0*/  PRMT R6, R25, 0x7632, R6 ;  /* 0x0000763219067816 */ /* 0x000fe20000000006 */
[----:B------:R-:W2:Y:S04]  /*13ee0*/  LDL.LU R15, [R1+0x5d8] ;  /* 0x0005d800010f7983 */ /* 0x000ea80000300800 */
[----:B------:R-:W2:Y:S04]  /*13ef0*/  LDL.LU R25, [R1+0xb4] ;  /* 0x0000b40001197983 */ /* 0x000ea80000300800 */
[----:B----4-:R0:W-:Y:S01]  /*13f00*/  @P3 STG.E.U16 [R2.64], R18 ;  /* 0x0000001202003986 */ /* 0x0101e2000c101506 */
[----:B-----5:R-:W-:Y:S01]  /*13f10*/  ISETP.LT.AND P5, PT, R8, c[0x0][0x17c], !P0 ;  /* 0x00005f0008007a0c */ /* 0x020fe200047a1270 */
[----:B------:R-:W-:-:S04]  /*13f20*/  IMAD R8, R16, 0x2, R9 ;  /* 0x0000000210087824 */ /* 0x000fc800078e0209 */
[----:B------:R-:W-:Y:S01]  /*13f30*/  IMAD R9, R16, 0x2, R8 ;  /* 0x0000000210097824 */ /* 0x000fe200078e0208 */
[C---:B------:R-:W-:Y:S02]  /*13f40*/  LEA R4, P6, R8.reuse, R24, 0x1 ;  /* 0x0000001808047211 */ /* 0x040fe400078c08ff */
[----:B---3--:R-:W-:Y:S02]  /*13f50*/  ISETP.LT.AND P3, PT, R5, c[0x0][0x17c], !P0 ;  /* 0x00005f0005007a0c */ /* 0x008fe40004761270 */
[----:B------:R-:W-:Y:S02]  /*13f60*/  LEA.HI.X.SX32 R5, R8, R0, 0x1, P6 ;  /* 0x0000000008057211 */ /* 0x000fe400030f0eff */
[----:B0-----:R-:W-:-:S04]  /*13f70*/  LEA R2, P6, R9, R24, 0x1 ;  /* 0x0000001809027211 */ /* 0x001fc800078c08ff */
[----:B------:R-:W-:Y:S01]  /*13f80*/  LEA.HI.X.SX32 R3, R9, R0, 0x1, P6 ;  /* 0x0000000009037211 */ /* 0x000fe200030f0eff */
[----:B------:R-:W-:Y:S01]  /*13f90*/  @P1 STG.E.U16 [R4.64], R10 ;  /* 0x0000000a04001986 */ /* 0x000fe2000c101506 */
[----:B------:R-:W-:-:S03]  /*13fa0*/  ISETP.LT.AND P1, PT, R28, c[0x0][0x17c], !P0 ;  /* 0x00005f001c007a0c */ /* 0x000fc60004721270 */
[----:B------:R0:W-:Y:S01]  /*13fb0*/  @P2 STG.E.U16 [R2.64], R6 ;  /* 0x0000000602002986 */ /* 0x0001e2000c101506 */
[----:B------:R-:W-:Y:S01]  /*13fc0*/  ISETP.LT.AND P2, PT, R22, c[0x0][0x17c], !P0 ;  /* 0x00005f0016007a0c */ /* 0x000fe20004741270 */
[----:B------:R-:W-:Y:S02]  /*13fd0*/  IMAD R8, R16, 0x2, R9 ;  /* 0x0000000210087824 */ /* 0x000fe400078e0209 */
[----:B------:R-:W3:Y:S01]  /*13fe0*/  LDL.LU R28, [R1+0xc0] ;  /* 0x0000c000011c7983 */ /* 0x000ee20000300800 */
[----:B0-----:R-:W-:-:S03]  /*13ff0*/  PRMT R6, R11, 0x7632, R6 ;  /* 0x000076320b067816 */ /* 0x001fc60000000006 */
[----:B------:R-:W4:Y:S04]  /*14000*/  LDL.LU R11, [R1+0x5d4] ;  /* 0x0005d400010b7983 */ /* 0x000f280000300800 */
[----:B------:R-:W5:Y:S04]  /*14010*/  LDL.LU R22, [R1+0xc4] ;  /* 0x0000c40001167983 */ /* 0x000f680000300800 */
[----:B------:R-:W2:Y:S01]  /*14020*/  LDL.LU R9, [R1+0xa4] ;  /* 0x0000a40001097983 */ /* 0x000ea20000300800 */
[----:B------:R-:W-:Y:S01]  /*14030*/  LEA R4, P6, R8, R24, 0x1 ;  /* 0x0000001808047211 */ /* 0x000fe200078c08ff */
[----:B------:R-:W-:-:S03]  /*14040*/  IMAD R3, R16, 0x2, R8 ;  /* 0x0000000210037824 */ /* 0x000fc600078e0208 */
[----:B------:R-:W-:Y:S01]  /*14050*/  LEA.HI.X.SX32 R5, R8, R0, 0x1, P6 ;  /* 0x0000000008057211 */ /* 0x000fe200030f0eff */
[----:B------:R-:W-:Y:S01]  /*14060*/  IMAD R2, R16, 0x2, R3 ;  /* 0x0000000210027824 */ /* 0x000fe200078e0203 */
[----:B------:R-:W-:-:S03]  /*14070*/  LEA R8, P6, R3, R24, 0x1 ;  /* 0x0000001803087211 */ /* 0x000fc600078c08ff */
[----:B------:R0:W-:Y:S01]  /*14080*/  @P5 STG.E.U16 [R4.64], R6 ;  /* 0x0000000604005986 */ /* 0x0001e2000c101506 */
[----:B------:R-:W-:-:S03]  /*14090*/  PRMT R10, R7, 0x7632, R10 ;  /* 0x00007632070a7816 */ /* 0x000fc6000000000a */
[----:B------:R-:W3:Y:S01]  /*140a0*/  LDL.LU R7, [R1+0x5d0] ;  /* 0x0005d00001077983 */ /* 0x000ee20000300800 */
[----:B0-----:R-:W-:-:S03]  /*140b0*/  PRMT R6, R23, 0x7632, R6 ;  /* 0x0000763217067816 */ /* 0x001fc60000000006 */
[----:B------:R-:W3:Y:S01]  /*140c0*/  LDL.LU R23, [R1+0xc8] ;  /* 0x0000c80001177983 */ /* 0x000ee20000300800 */
[----:B--2---:R-:W-:Y:S02]  /*140d0*/  ISETP.LT.AND P5, PT, R9, c[0x0][0x17c], !P0 ;  /* 0x00005f0009007a0c */ /* 0x004fe400047a1270 */
[----:B------:R-:W-:Y:S02]  /*140e0*/  LEA.HI.X.SX32 R9, R3, R0, 0x1, P6 ;  /* 0x0000000003097211 */ /* 0x000fe400030f0eff */
[----:B------:R-:W-:Y:S01]  /*140f0*/  LEA R4, P6, R2, R24, 0x1 ;  /* 0x0000001802047211 */ /* 0x000fe200078c08ff */
[----:B------:R-:W-:-:S03]  /*14100*/  IMAD R3, R16, 0x2, R2 ;  /* 0x0000000210037824 */ /* 0x000fc600078e0202 */
[----:B------:R-:W-:Y:S01]  /*14110*/  LEA.HI.X.SX32 R5, R2, R0, 0x1, P6 ;  /* 0x0000000002057211 */ /* 0x000fe200030f0eff */
[----:B------:R-:W-:Y:S01]  /*14120*/  @P4 STG.E.U16 [R8.64], R10 ;  /* 0x0000000a08004986 */ /* 0x000fe2000c101506 */
[----:B------:R-:W-:-:S03]  /*14130*/  LEA R2, P6, R3, R24, 0x1 ;  /* 0x0000001803027211 */ /* 0x000fc600078c08ff */
[----:B------:R0:W-:Y:S02]  /*14140*/  @P3 STG.E.U16 [R4.64], R6 ;  /* 0x0000000604003986 */ /* 0x0001e4000c101506 */
[----:B0-----:R-:W-:Y:S01]  /*14150*/  IMAD R5, R16, 0x2, R3 ;  /* 0x0000000210057824 */ /* 0x001fe200078e0203 */
[----:B------:R-:W-:-:S04]  /*14160*/  LEA.HI.X.SX32 R3, R3, R0, 0x1, P6 ;  /* 0x0000000003037211 */ /* 0x000fc800030f0eff */
[----:B------:R-:W-:Y:S01]  /*14170*/  LEA R4, P6, R5, R24, 0x1 ;  /* 0x0000001805047211 */ /* 0x000fe200078c08ff */
[----:B------:R-:W-:Y:S01]  /*14180*/  IMAD R8, R16, 0x2, R5 ;  /* 0x0000000210087824 */ /* 0x000fe200078e0205 */
[----:B------:R-:W-:Y:S02]  /*14190*/  PRMT R6, R29, 0x7632, R6 ;  /* 0x000076321d067816 */ /* 0x000fe40000000006 */
[----:B------:R-:W-:Y:S02]  /*141a0*/  LEA.HI.X.SX32 R5, R5, R0, 0x1, P6 ;  /* 0x0000000005057211 */ /* 0x000fe400030f0eff */
[----:B------:R-:W-:Y:S01]  /*141b0*/  PRMT R10, R17, 0x7632, R10 ;  /* 0x00007632110a7816 */ /* 0x000fe2000000000a */
[----:B------:R0:W-:Y:S01]  /*141c0*/  @P1 STG.E.U16 [R2.64], R6 ;  /* 0x0000000602001986 */ /* 0x0001e2000c101506 */
[----:B------:R-:W-:Y:S02]  /*141d0*/  ISETP.LT.AND P4, PT, R13, c[0x0][0x17c], !P0 ;  /* 0x00005f000d007a0c */ /* 0x000fe40004781270 */
[----:B------:R-:W-:Y:S01]  /*141e0*/  ISETP.LT.AND P3, PT, R25, c[0x0][0x17c], !P0 ;  /* 0x00005f0019007a0c */ /* 0x000fe20004761270 */
[----:B------:R-:W2:Y:S04]  /*141f0*/  LDL.LU R13, [R1+0xcc] ;  /* 0x0000cc00010d7983 */ /* 0x000ea80000300800 */
[----:B------:R-:W2:Y:S01]  /*14200*/  LDL.LU R25, [R1+0xd0] ;  /* 0x0000d00001197983 */ /* 0x000ea20000300800 */
[----:B0-----:R-:W-:-:S03]  /*14210*/  PRMT R6, R21, 0x7632, R6 ;  /* 0x0000763215067816 */ /* 0x001fc60000000006 */
[----:B------:R0:W-:Y:S01]  /*14220*/  @P2 STG.E.U16 [R4.64], R10 ;  /* 0x0000000a04002986 */ /* 0x0001e2000c101506 */
[----:B-----5:R-:W-:-:S03]  /*14230*/  ISETP.LT.AND P2, PT, R22, c[0x0][0x17c], !P0 ;  /* 0x00005f0016007a0c */ /* 0x020fc60004741270 */
[----:B------:R-:W5:Y:S04]  /*14240*/  LDL.LU R21, [R1+0xd4] ;  /* 0x0000d40001157983 */ /* 0x000f680000300800 */
[----:B------:R-:W2:Y:S01]  /*14250*/  LDL.LU R22, [R1+0xd8] ;  /* 0x0000d80001167983 */ /* 0x000ea20000300800 */
[----:B------:R-:W-:Y:S01]  /*14260*/  LEA R2, P6, R8, R24, 0x1 ;  /* 0x0000001808027211 */ /* 0x000fe200078c08ff */
[----:B------:R-:W-:-:S03]  /*14270*/  IMAD R9, R16, 0x2, R8 ;  /* 0x0000000210097824 */ /* 0x000fc600078e0208 */
[----:B------:R-:W-:Y:S02]  /*14280*/  LEA.HI.X.SX32 R3, R8, R0, 0x1, P6 ;  /* 0x0000000008037211 */ /* 0x000fe400030f0eff */
[----:B0-----:R-:W-:-:S03]  /*14290*/  LEA R4, P6, R9, R24, 0x1 ;  /* 0x0000001809047211 */ /* 0x001fc600078c08ff */
[----:B------:R0:W-:Y:S01]  /*142a0*/  @P5 STG.E.U16 [R2.64], R6 ;  /* 0x0000000602005986 */ /* 0x0001e2000c101506 */
[----:B------:R-:W-:Y:S02]  /*142b0*/  LEA.HI.X.SX32 R5, R9, R0, 0x1, P6 ;  /* 0x0000000009057211 */ /* 0x000fe400030f0eff */
[----:B---3--:R-:W-:Y:S01]  /*142c0*/  ISETP.LT.AND P1, PT, R28, c[0x0][0x17c], !P0 ;  /* 0x00005f001c007a0c */ /* 0x008fe20004721270 */
[----:B0-----:R-:W-:Y:S01]  /*142d0*/  IMAD R3, R16, 0x2, R9 ;  /* 0x0000000210037824 */ /* 0x001fe200078e0209 */
[----:B------:R-:W-:-:S03]  /*142e0*/  PRMT R6, R27, 0x7632, R6 ;  /* 0x000076321b067816 */ /* 0x000fc60000000006 */
[----:B------:R-:W-:Y:S01]  /*142f0*/  IMAD R8, R16, 0x2, R3 ;  /* 0x0000000210087824 */ /* 0x000fe200078e0203 */
[C---:B------:R-:W-:Y:S01]  /*14300*/  LEA R2, P6, R3.reuse, R24, 0x1 ;  /* 0x0000001803027211 */ /* 0x040fe200078c08ff */
[----:B------:R0:W-:Y:S03]  /*14310*/  @P4 STG.E.U16 [R4.64], R6 ;  /* 0x0000000604004986 */ /* 0x0001e6000c101506 */
[----:B------:R-:W-:Y:S02]  /*14320*/  LEA.HI.X.SX32 R3, R3, R0, 0x1, P6 ;  /* 0x0000000003037211 */ /* 0x000fe400030f0eff */
[----:B------:R-:W-:Y:S02]  /*14330*/  PRMT R10, R26, 0x7632, R10 ;  /* 0x000076321a0a7816 */ /* 0x000fe4000000000a */
[----:B0-----:R-:W-:Y:S02]  /*14340*/  LEA R4, P6, R8, R24, 0x1 ;  /* 0x0000001808047211 */ /* 0x001fe400078c08ff */
[----:B------:R-:W-:-:S02]  /*14350*/  PRMT R6, R12, 0x7632, R6 ;  /* 0x000076320c067816 */ /* 0x000fc40000000006 */
[----:B------:R-:W-:Y:S02]  /*14360*/  LEA.HI.X.SX32 R5, R8, R0, 0x1, P6 ;  /* 0x0000000008057211 */ /* 0x000fe400030f0eff */
[----:B------:R-:W-:Y:S01]  /*14370*/  ISETP.LT.AND P5, PT, R23, c[0x0][0x17c], !P0 ;  /* 0x00005f0017007a0c */ /* 0x000fe200047a1270 */
[----:B------:R0:W-:Y:S04]  /*14380*/  @P3 STG.E.U16 [R2.64], R10 ;  /* 0x0000000a02003986 */ /* 0x0001e8000c101506 */
[----:B------:R-:W3:Y:S01]  /*14390*/  LDL.LU R23, [R1+0xdc] ;  /* 0x0000dc0001177983 */ /* 0x000ee20000300800 */
[----:B------:R-:W-:-:S03]  /*143a0*/  IMAD R9, R16, 0x2, R8 ;  /* 0x0000000210097824 */ /* 0x000fc600078e0208 */
[----:B------:R-:W4:Y:S04]  /*143b0*/  LDL.LU R12, [R1+0xe0] ;  /* 0x0000e000010c7983 */ /* 0x000f280000300800 */
[----:B------:R1:W-:Y:S01]  /*143c0*/  @P1 STG.E.U16 [R4.64], R6 ;  /* 0x0000000604001986 */ /* 0x0003e2000c101506 */
[C---:B0-----:R-:W-:Y:S02]  /*143d0*/  LEA R2, P6, R9.reuse, R24, 0x1 ;  /* 0x0000001809027211 */ /* 0x041fe400078c08ff */
[----:B-1----:R-:W-:Y:S02]  /*143e0*/  PRMT R6, R20, 0x7632, R6 ;  /* 0x0000763214067816 */ /* 0x002fe40000000006 */
[----:B------:R-:W4:Y:S01]  /*143f0*/  LDL.LU R20, [R1+0xe4] ;  /* 0x0000e40001147983 */ /* 0x000f220000300800 */
[----:B------:R-:W-:-:S05]  /*14400*/  LEA.HI.X.SX32 R3, R9, R0, 0x1, P6 ;  /* 0x0000000009037211 */ /* 0x000fca00030f0eff */
[----:B------:R0:W-:Y:S01]  /*14410*/  @P2 STG.E.U16 [R2.64], R6 ;  /* 0x0000000602002986 */ /* 0x0001e2000c101506 */
[----:B--2---:R-:W-:-:S03]  /*14420*/  ISETP.LT.AND P2, PT, R22, c[0x0][0x17c], !P0 ;  /* 0x00005f0016007a0c */ /* 0x004fc60004741270 */
[----:B------:R-:W2:Y:S01]  /*14430*/  LDL.LU R22, [R1+0xe8] ;  /* 0x0000e80001167983 */ /* 0x000ea20000300800 */
[----:B------:R-:W-:Y:S01]  /*14440*/  IMAD R5, R16, 0x2, R9 ;  /* 0x0000000210057824 */ /* 0x000fe200078e0209 */
[----:B------:R-:W-:Y:S02]  /*14450*/  ISETP.LT.AND P4, PT, R13, c[0x0][0x17c], !P0 ;  /* 0x00005f000d007a0c */ /* 0x000fe40004781270 */
[----:B------:R-:W-:Y:S01]  /*14460*/  PRMT R10, R10, 0x7632, R10 ;  /* 0x000076320a0a7816 */ /* 0x000fe2000000000a */
[----:B------:R-:W-:Y:S01]  /*14470*/  IMAD R8, R16, 0x2, R5 ;  /* 0x0000000210087824 */ /* 0x000fe200078e0205 */
[C---:B------:R-:W-:Y:S01]  /*14480*/  LEA R4, P6, R5.reuse, R24, 0x1 ;  /* 0x0000001805047211 */ /* 0x040fe200078c08ff */
[----:B------:R-:W2:Y:S03]  /*14490*/  LDL.LU R27, [R1+0x7c] ;  /* 0x00007c00011b7983 */ /* 0x000ea60000300800 */
[----:B------:R-:W-:-:S02]  /*144a0*/  LEA.HI.X.SX32 R5, R5, R0, 0x1, P6 ;  /* 0x0000000005057211 */ /* 0x000fc400030f0eff */
[----:B0-----:R-:W-:Y:S02]  /*144b0*/  LEA R2, P6, R8, R24, 0x1 ;  /* 0x0000001808027211 */ /* 0x001fe400078c08ff */
[----:B------:R-:W-:Y:S01]  /*144c0*/  PRMT R9, R6, 0x7632, R9 ;  /* 0x0000763206097816 */ /* 0x000fe20000000009 */
[----:B------:R-:W-:Y:S01]  /*144d0*/  IMAD R6, R16, 0x2, R8 ;  /* 0x0000000210067824 */ /* 0x000fe200078e0208 */
[----:B------:R-:W-:Y:S02]  /*144e0*/  LEA.HI.X.SX32 R3, R8, R0, 0x1, P6 ;  /* 0x0000000008037211 */ /* 0x000fe400030f0eff */
[----:B------:R-:W-:Y:S01]  /*144f0*/  ISETP.LT.AND P3, PT, R25, c[0x0][0x17c], !P0 ;  /* 0x00005f0019007a0c */ /* 0x000fe20004761270 */
[----:B------:R0:W-:Y:S01]  /*14500*/  @P5 STG.E.U16 [R4.64], R9 ;  /* 0x0000000904005986 */ /* 0x0001e2000c101506 */
[----:B-----5:R-:W-:-:S03]  /*14510*/  ISETP.LT.AND P1, PT, R21, c[0x0][0x17c], !P0 ;  /* 0x00005f0015007a0c */ /* 0x020fc60004721270 */
[----:B------:R1:W-:Y:S01]  /*14520*/  @P4 STG.E.U16 [R2.64], R10 ;  /* 0x0000000a02004986 */ /* 0x0003e2000c101506 */
[----:B------:R-:W-:Y:S02]  /*14530*/  PRMT R14, R14, 0x7632, R14 ;  /* 0x000076320e0e7816 */ /* 0x000fe4000000000e */
[----:B------:R-:W-:Y:S01]  /*14540*/  PRMT R18, R18, 0x7632, R18 ;  /* 0x0000763212127816 */ /* 0x000fe20000000012 */
[----:B------:R-:W5:Y:S01]  /*14550*/  LDL.LU R21, [R1+0xec] ;  /* 0x0000ec0001157983 */ /* 0x000f620000300800 */
[----:B0-----:R-:W-:Y:S01]  /*14560*/  LEA R4, P6, R6, R24, 0x1 ;  /* 0x0000001806047211 */ /* 0x001fe200078c08ff */
[----:B-1----:R-:W-:-:S03]  /*14570*/  IMAD R3, R16, 0x2, R6 ;  /* 0x0000000210037824 */ /* 0x002fc600078e0206 */
[----:B------:R-:W-:Y:S02]  /*14580*/  LEA.HI.X.SX32 R5, R6, R0, 0x1, P6 ;  /* 0x0000000006057211 */ /* 0x000fe400030f0eff */
[C---:B------:R-:W-:Y:S01]  /*14590*/  LEA R2, P6, R3.reuse, R24, 0x1 ;  /* 0x0000001803027211 */ /* 0x040fe200078c08ff */
[----:B------:R-:W-:Y:S02]  /*145a0*/  IMAD R6, R16, 0x2, R3 ;  /* 0x0000000210067824 */ /* 0x000fe400078e0203 */
[----:B------:R-:W-:Y:S01]  /*145b0*/  @P3 STG.E.U16 [R4.64], R14 ;  /* 0x0000000e04003986 */ /* 0x000fe2000c101506 */
[----:B------:R-:W-:Y:S02]  /*145c0*/  LEA.HI.X.SX32 R3, R3, R0, 0x1, P6 ;  /* 0x0000000003037211 */ /* 0x000fe400030f0eff */
[----:B---3--:R-:W-:Y:S02]  /*145d0*/  ISETP.LT.AND P5, PT, R23, c[0x0][0x17c], !P0 ;  /* 0x00005f0017007a0c */ /* 0x008fe400047a1270 */
[----:B------:R-:W3:Y:S01]  /*145e0*/  LDL.LU R23, [R1+0xf0] ;  /* 0x0000f00001177983 */ /* 0x000ee20000300800 */
[----:B----4-:R-:W-:-:S03]  /*145f0*/  ISETP.LT.AND P4, PT, R12, c[0x0][0x17c], !P0 ;  /* 0x00005f000c007a0c */ /* 0x010fc60004781270 */
[----:B------:R-:W4:Y:S04]  /*14600*/  LDL.LU R13, [R1+0x6c] ;  /* 0x00006c00010d7983 */ /* 0x000f280000300800 */
[----:B------:R-:W3:Y:S04]  /*14610*/  LDL.LU R12, [R1+0xf4] ;  /* 0x0000f400010c7983 */ /* 0x000ee80000300800 */
[----:B------:R-:W3:Y:S04]  /*14620*/  LDL.LU R29, [R1+0x9c] ;  /* 0x00009c00011d7983 */ /* 0x000ee80000300800 */
[----:B------:R0:W-:Y:S01]  /*14630*/  @P1 STG.E.U16 [R2.64], R18 ;  /* 0x0000001202001986 */ /* 0x0001e2000c101506 */
[----:B------:R-:W-:-:S03]  /*14640*/  ISETP.LT.AND P3, PT, R20, c[0x0][0x17c], !P0 ;  /* 0x00005f0014007a0c */ /* 0x000fc60004761270 */
[----:B------:R-:W3:Y:S04]  /*14650*/  LDL.LU R20, [R1+0xfc] ;  /* 0x0000fc0001147983 */ /* 0x000ee80000300800 */
[----:B------:R-:W3:Y:S04]  /*14660*/  LDL.LU R28, [R1+0xbc] ;  /* 0x0000bc00011c7983 */ /* 0x000ee80000300800 */
[----:B0-----:R-:W3:Y:S01]  /*14670*/  LDL.LU R18, [R1+0x8c] ;  /* 0x00008c0001127983 */ /* 0x001ee20000300800 */
[----:B--2---:R-:W-:-:S03]  /*14680*/  ISETP.LT.AND P1, PT, R22, c[0x0][0x17c], !P0 ;  /* 0x00005f0016007a0c */ /* 0x004fc60004721270 */
[----:B------:R-:W2:Y:S01]  /*14690*/  LDL.LU R22, [R1+0x100] ;  /* 0x0001000001167983 */ /* 0x000ea20000300800 */
[----:B------:R-:W-:Y:S01]  /*146a0*/  LEA R4, P6, R6, R24, 0x1 ;  /* 0x0000001806047211 */ /* 0x000fe200078c08ff */
[----:B------:R-:W-:Y:S02]  /*146b0*/  IMAD R8, R16, 0x2, R6 ;  /* 0x0000000210087824 */ /* 0x000fe400078e0206 */
[----:B------:R-:W2:Y:S01]  /*146c0*/  LDL.LU R17, [R1+0xac] ;  /* 0x0000ac0001117983 */ /* 0x000ea20000300800 */
[----:B------:R-:W-:Y:S01]  /*146d0*/  LEA.HI.X.SX32 R5, R6, R0, 0x1, P6 ;  /* 0x0000000006057211 */ /* 0x000fe200030f0eff */
[----:B------:R-:W-:Y:S01]  /*146e0*/  IMAD R6, R16, 0x2, R8 ;  /* 0x0000000210067824 */ /* 0x000fe200078e0208 */
[C---:B------:R-:W-:Y:S01]  /*146f0*/  LEA R2, P6, R8.reuse, R24, 0x1 ;  /* 0x0000001808027211 */ /* 0x040fe200078c08ff */
[----:B------:R-:W2:Y:S03]  /*14700*/  LDL.LU R26, [R1+0x4c] ;  /* 0x00004c00011a7983 */ /* 0x000ea60000300800 */
[----:B------:R-:W-:Y:S01]  /*14710*/  LEA.HI.X.SX32 R3, R8, R0, 0x1, P6 ;  /* 0x0000000008037211 */ /* 0x000fe200030f0eff */
[----:B------:R0:W-:Y:S01]  /*14720*/  @P2 STG.E.U16 [R4.64], R27 ;  /* 0x0000001b04002986 */ /* 0x0001e2000c101506 */
[----:B------:R-:W-:-:S03]  /*14730*/  IMAD R8, R16, 0x2, R6 ;  /* 0x0000000210087824 */ /* 0x000fc600078e0206 */
[----:B------:R-:W2:Y:S04]  /*14740*/  LDL.LU R14, [R1+0x108] ;  /* 0x00010800010e7983 */ /* 0x000ea80000300800 */
[----:B------:R-:W2:Y:S01]  /*14750*/  LDL.LU R25, [R1+0x10c] ;  /* 0x00010c0001197983 */ /* 0x000ea20000300800 */
[----:B0-----:R-:W-:-:S04]  /*14760*/  LEA R4, P6, R6, R24, 0x1 ;  /* 0x0000001806047211 */ /* 0x001fc800078c08ff */
[----:B------:R-:W-:Y:S01]  /*14770*/  LEA.HI.X.SX32 R5, R6, R0, 0x1, P6 ;  /* 0x0000000006057211 */ /* 0x000fe200030f0eff */
[----:B------:R-:W-:Y:S01]  /*14780*/  IMAD R6, R16, 0x2, R8 ;  /* 0x0000000210067824 */ /* 0x000fe200078e0208 */
[----:B-----5:R-:W-:Y:S02]  /*14790*/  ISETP.LT.AND P2, PT, R21, c[0x0][0x17c], !P0 ;  /* 0x00005f0015007a0c */ /* 0x020fe40004741270 */
[----:B------:R-:W5:Y:S04]  /*147a0*/  LDL.LU R21, [R1+0x1c] ;  /* 0x00001c0001157983 */ /* 0x000f680000300800 */
[----:B----4-:R0:W-:Y:S02]  /*147b0*/  @P5 STG.E.U16 [R2.64], R13 ;  /* 0x0000000d02005986 */ /* 0x0101e4000c101506 */
[----:B0-----:R-:W-:-:S04]  /*147c0*/  LEA R2, P6, R8, R24, 0x1 ;  /* 0x0000001808027211 */ /* 0x001fc800078c08ff */
[----:B------:R-:W-:Y:S01]  /*147d0*/  LEA.HI.X.SX32 R3, R8, R0, 0x1, P6 ;  /* 0x0000000008037211 */ /* 0x000fe200030f0eff */
[----:B------:R-:W-:Y:S01]  /*147e0*/  IMAD R8, R16, 0x2, R6 ;  /* 0x0000000210087824 */ /* 0x000fe200078e0206 */
[----:B---3--:R0:W-:Y:S04]  /*147f0*/  @P4 STG.E.U16 [R4.64], R18 ;  /* 0x0000001204004986 */ /* 0x0081e8000c101506 */
[----:B------:R1:W-:Y:S01]  /*14800*/  @P3 STG.E.U16 [R2.64], R29 ;  /* 0x0000001d02003986 */ /* 0x0003e2000c101506 */
[----:B0-----:R-:W-:-:S04]  /*14810*/  LEA R4, P6, R6, R24, 0x1 ;  /* 0x0000001806047211 */ /* 0x001fc800078c08ff */
[----:B------:R-:W-:Y:S01]  /*14820*/  LEA.HI.X.SX32 R5, R6, R0, 0x1, P6 ;  /* 0x0000000006057211 */ /* 0x000fe200030f0eff */
[----:B------:R-:W-:Y:S01]  /*14830*/  IMAD R6, R16, 0x2, R8 ;  /* 0x0000000210067824 */ /* 0x000fe200078e0208 */
[C---:B-1----:R-:W-:Y:S02]  /*14840*/  LEA R2, P6, R8.reuse, R24, 0x1 ;  /* 0x0000001808027211 */ /* 0x042fe400078c08ff */
[----:B------:R-:W-:Y:S01]  /*14850*/  ISETP.LT.AND P5, PT, R23, c[0x0][0x17c], !P0 ;  /* 0x00005f0017007a0c */ /* 0x000fe200047a1270 */
[----:B------:R0:W-:Y:S01]  /*14860*/  @P1 STG.E.U16 [R4.64], R28 ;  /* 0x0000001c04001986 */ /* 0x0001e2000c101506 */
[----:B------:R-:W-:Y:S02]  /*14870*/  LEA.HI.X.SX32 R3, R8, R0, 0x1, P6 ;  /* 0x0000000008037211 */ /* 0x000fe400030f0eff */
[----:B------:R-:W-:Y:S01]  /*14880*/  ISETP.LT.AND P4, PT, R12, c[0x0][0x17c], !P0 ;  /* 0x00005f000c007a0c */ /* 0x000fe20004781270 */
[----:B------:R-:W3:Y:S01]  /*14890*/  LDL.LU R23, [R1+0x5c] ;  /* 0x00005c0001177983 */ /* 0x000ee20000300800 */
[----:B------:R-:W-:Y:S01]  /*148a0*/  ISETP.LT.AND P3, PT, R20, c[0x0][0x17c], !P0 ;  /* 0x00005f0014007a0c */ /* 0x000fe20004761270 */
[----:B------:R-:W-:-:S02]  /*148b0*/  IMAD R8, R16, 0x2, R6 ;  /* 0x0000000210087824 */ /* 0x000fc400078e0206 */
[----:B------:R-:W4:Y:S01]  /*148c0*/  LDL.LU R12, [R1+0x3c] ;  /* 0x00003c00010c7983 */ /* 0x000f220000300800 */
[----:B0-----:R-:W-:-:S03]  /*148d0*/  LEA R4, P6, R6, R24, 0x1 ;  /* 0x0000001806047211 */ /* 0x001fc600078c08ff */
[----:B------:R-:W3:Y:S01]  /*148e0*/  LDL.LU R20, [R1+0x2c] ;  /* 0x00002c0001147983 */ /* 0x000ee20000300800 */
[----:B------:R-:W-:Y:S02]  /*148f0*/  LEA.HI.X.SX32 R5, R6, R0, 0x1, P6 ;  /* 0x0000000006057211 */ /* 0x000fe400030f0eff */
[----:B--2---:R-:W-:Y:S02]  /*14900*/  ISETP.LT.AND P1, PT, R22, c[0x0][0x17c], !P0 ;  /* 0x00005f0016007a0c */ /* 0x004fe40004721270 */
[----:B------:R-:W2:Y:S04]  /*14910*/  LDL.LU R22, [R1+0xc] ;  /* 0x00000c0001167983 */ /* 0x000ea80000300800 */
[----:B------:R-:W2:Y:S04]  /*14920*/  LDL.LU R6, [R1+0x104] ;  /* 0x0001040001067983 */ /* 0x000ea80000300800 */
[----:B------:R0:W-:Y:S04]  /*14930*/  @P2 STG.E.U16 [R2.64], R17 ;  /* 0x0000001102002986 */ /* 0x0001e8000c101506 */
[----:B------:R1:W-:Y:S01]  /*14940*/  @P5 STG.E.U16 [R4.64], R26 ;  /* 0x0000001a04005986 */ /* 0x0003e2000c101506 */
[----:B0-----:R-:W-:-:S04]  /*14950*/  LEA R2, P6, R8, R24, 0x1 ;  /* 0x0000001808027211 */ /* 0x001fc800078c08ff */
[----:B------:R-:W-:Y:S02]  /*14960*/  LEA.HI.X.SX32 R3, R8, R0, 0x1, P6 ;  /* 0x0000000008037211 */ /* 0x000fe400030f0eff */
[----:B------:R-:W-:-:S03]  /*14970*/  ISETP.LT.AND P5, PT, R14, c[0x0][0x17c], !P0 ;  /* 0x00005f000e007a0c */ /* 0x000fc600047a1270 */
[----:B-----5:R0:W-:Y:S01]  /*14980*/  @P4 STG.E.U16 [R2.64], R21 ;  /* 0x0000001502004986 */ /* 0x0201e2000c101506 */
[----:B------:R-:W-:-:S03]  /*14990*/  ISETP.LT.AND P4, PT, R25, c[0x0][0x17c], !P0 ;  /* 0x00005f0019007a0c */ /* 0x000fc60004781270 */
[----:B------:R-:W5:Y:S04]  /*149a0*/  LDL.LU R25, [R1+0x124] ;  /* 0x0001240001197983 */ /* 0x000f680000300800 */
[----:B------:R-:W5:Y:S01]  /*149b0*/  LDL.LU R14, [R1+0x128] ;  /* 0x00012800010e7983 */ /* 0x000f620000300800 */
[----:B--2---:R-:W-:Y:S01]  /*149c0*/  ISETP.LT.AND P2, PT, R6, c[0x0][0x17c], !P0 ;  /* 0x00005f0006007a0c */ /* 0x004fe20004741270 */
[----:B------:R-:W-:-:S04]  /*149d0*/  IMAD R6, R16, 0x2, R8 ;  /* 0x0000000210067824 */ /* 0x000fc800078e0208 */
[----:B------:R-:W-:Y:S01]  /*149e0*/  IMAD R8, R16, 0x2, R6 ;  /* 0x0000000210087824 */ /* 0x000fe200078e0206 */
[----:B-1----:R-:W-:-:S04]  /*149f0*/  LEA R4, P6, R6, R24, 0x1 ;  /* 0x0000001806047211 */ /* 0x002fc800078c08ff */
[----:B------:R-:W-:Y:S02]  /*14a00*/  LEA.HI.X.SX32 R5, R6, R0, 0x1, P6 ;  /* 0x0000000006057211 */ /* 0x000fe400030f0eff */
[----:B0-----:R-:W-:Y:S01]  /*14a10*/  LEA R2, P6, R8, R24, 0x1 ;  /* 0x0000001808027211 */ /* 0x001fe200078c08ff */
[----:B------:R-:W-:-:S03]  /*14a20*/  IMAD R6, R16, 0x2, R8 ;  /* 0x0000000210067824 */ /* 0x000fc600078e0208 */
[----:B------:R-:W-:Y:S02]  /*14a30*/  LEA.HI.X.SX32 R3, R8, R0, 0x1, P6 ;  /* 0x0000000008037211 */ /* 0x000fe400030f0eff */
[----:B------:R-:W2:Y:S04]  /*14a40*/  LDL.LU R8, [R1+0x110] ;  /* 0x0001100001087983 */ /* 0x000ea80000300800 */
[----:B---3--:R0:W-:Y:S04]  /*14a50*/  @P3 STG.E.U16 [R4.64], R23 ;  /* 0x0000001704003986 */ /* 0x0081e8000c101506 */
[----:B----4-:R1:W-:Y:S01]  /*14a60*/  @P1 STG.E.U16 [R2.64], R12 ;  /* 0x0000000c02001986 */ /* 0x0103e2000c101506 */
[----:B------:R-:W-:-:S03]  /*14a70*/  ISETP.LT.AND P1, PT, R7, c[0x0][0x17c], !P0 ;  /* 0x00005f0007007a0c */ /* 0x000fc60004721270 */
[----:B------:R-:W3:Y:S01]  /*14a80*/  LDL.LU R7, [R1+0x5cc] ;  /* 0x0005cc0001077983 */ /* 0x000ee20000300800 */
[----:B0-----:R-:W-:-:S04]  /*14a90*/  LEA R4, P6, R6, R24, 0x1 ;  /* 0x0000001806047211 */ /* 0x001fc800078c08ff */
[----:B------:R-:W-:-:S05]  /*14aa0*/  LEA.HI.X.SX32 R5, R6, R0, 0x1, P6 ;  /* 0x0000000006057211 */ /* 0x000fca00030f0eff */
[----:B------:R0:W-:Y:S01]  /*14ab0*/  @P2 STG.E.U16 [R4.64], R20 ;  /* 0x0000001404002986 */ /* 0x0001e2000c101506 */
[----:B------:R-:W-:-:S03]  /*14ac0*/  ISETP.LT.AND P2, PT, R11, c[0x0][0x17c], !P0 ;  /* 0x00005f000b007a0c */ /* 0x000fc60004741270 */
[----:B------:R-:W4:Y:S01]  /*14ad0*/  LDL.LU R11, [R1+0x5c8] ;  /* 0x0005c800010b7983 */ /* 0x000f220000300800 */
[----:B--2---:R-:W-:Y:S01]  /*14ae0*/  ISETP.LT.AND P3, PT, R8, c[0x0][0x17c], !P0 ;  /* 0x00005f0008007a0c */ /* 0x004fe20004761270 */
[----:B------:R-:W-:-:S05]  /*14af0*/  IMAD R8, R16, 0x2, R6 ;  /* 0x0000000210087824 */ /* 0x000fca00078e0206 */
[----:B-1----:R-:W-:-:S04]  /*14b00*/  LEA R2, P6, R8, R24, 0x1 ;  /* 0x0000001808027211 */ /* 0x002fc800078c08ff */
[----:B------:R-:W-:-:S05]  /*14b10*/  LEA.HI.X.SX32 R3, R8, R0, 0x1, P6 ;  /* 0x0000000008037211 */ /* 0x000fca00030f0eff */
[----:B------:R1:W-:Y:S01]  /*14b20*/  @P5 STG.E.U16 [R2.64], R22 ;  /* 0x0000001602005986 */ /* 0x0003e2000c101506 */
[----:B------:R-:W-:-:S03]  /*14b30*/  ISETP.LT.AND P5, PT, R15, c[0x0][0x17c], !P0 ;  /* 0x00005f000f007a0c */ /* 0x000fc600047a1270 */
[----:B------:R-:W2:Y:S01]  /*14b40*/  LDL.LU R15, [R1+0x5c4] ;  /* 0x0005c400010f7983 */ /* 0x000ea20000300800 */
[----:B------:R-:W-:-:S04]  /*14b50*/  IMAD R6, R16, 0x2, R8 ;  /* 0x0000000210067824 */ /* 0x000fc800078e0208 */
[----:B------:R-:W-:Y:S01]  /*14b60*/  IMAD R8, R16, 0x2, R6 ;  /* 0x0000000210087824 */ /* 0x000fe200078e0206 */
[----:B0-----:R-:W-:-:S04]  /*14b70*/  LEA R4, P6, R6, R24, 0x1 ;  /* 0x0000001806047211 */ /* 0x001fc800078c08ff */
[----:B------:R-:W-:Y:S01]  /*14b80*/  LEA.HI.X.SX32 R5, R6, R0, 0x1, P6 ;  /* 0x0000000006057211 */ /* 0x000fe200030f0eff */
[----:B------:R-:W-:Y:S01]  /*14b90*/  IMAD R6, R16, 0x2, R8 ;  /* 0x0000000210067824 */ /* 0x000fe200078e0208 */
[----:B-1----:R-:W-:-:S03]  /*14ba0*/  LEA R2, P6, R8, R24, 0x1 ;  /* 0x0000001808027211 */ /* 0x002fc600078c08ff */
[----:B---3--:R0:W-:Y:S01]  /*14bb0*/  @P4 STG.E.U16 [R4.64], R7 ;  /* 0x0000000704004986 */ /* 0x0081e2000c101506 */
[----:B------:R-:W-:Y:S02]  /*14bc0*/  LEA.HI.X.SX32 R3, R8, R0, 0x1, P6 ;  /* 0x0000000008037211 */ /* 0x000fe400030f0eff */
[----:B------:R-:W-:Y:S02]  /*14bd0*/  ISETP.LT.AND P4, PT, R19, c[0x0][0x17c], !P0 ;  /* 0x00005f0013007a0c */ /* 0x000fe40004781270 */
[----:B------:R-:W3:Y:S01]  /*14be0*/  LDL.LU R19, [R1+0x5c0] ;  /* 0x0005c00001137983 */ /* 0x000ee20000300800 */
[----:B0-----:R-:W-:-:S04]  /*14bf0*/  LEA R4, P6, R6, R24, 0x1 ;  /* 0x0000001806047211 */ /* 0x001fc800078c08ff */
[----:B------:R-:W-:Y:S01]  /*14c00*/  LEA.HI.X.SX32 R5, R6, R0, 0x1, P6 ;  /* 0x0000000006057211 */ /* 0x000fe200030f0eff */
[----:B----4-:R-:W-:Y:S01]  /*14c10*/  @P3 STG.E.U16 [R2.64], R11 ;  /* 0x0000000b02003986 */ /* 0x010fe2000c101506 */
[----:B-----5:R-:W-:-:S03]  /*14c20*/  ISETP.LT.AND P3, PT, R25, c[0x0][0x17c], !P0 ;  /* 0x00005f0019007a0c */ /* 0x020fc60004761270 */
[----:B------:R-:W4:Y:S04]  /*14c30*/  LDL.LU R25, [R1+0x138] ;  /* 0x0001380001197983 */ /* 0x000f280000300800 */
[----:B--2---:R0:W-:Y:S01]  /*14c40*/  @P1 STG.E.U16 [R4.64], R15 ;  /* 0x0000000f04001986 */ /* 0x0041e2000c101506 */
[----:B------:R-:W-:-:S03]  /*14c50*/  ISETP.LT.AND P1, PT, R14, c[0x0][0x17c], !P0 ;  /* 0x00005f000e007a0c */ /* 0x000fc60004721270 */
[----:B------:R-:W2:Y:S04]  /*14c60*/  LDL.LU R14, [R1+0x13c] ;  /* 0x00013c00010e7983 */ /* 0x000ea80000300800 */
[----:B0-----:R-:W5:Y:S01]  /*14c70*/  LDL.LU R5, [R1+0x12c] ;  /* 0x00012c0001057983 */ /* 0x001f620000300800 */
[----:B------:R-:W-:-:S05]  /*14c80*/  IMAD R8, R16, 0x2, R6 ;  /* 0x0000000210087824 */ /* 0x000fca00078e0206 */
[----:B------:R-:W-:Y:S01]  /*14c90*/  LEA R2, P6, R8, R24, 0x1 ;  /* 0x0000001808027211 */ /* 0x000fe200078c08ff */
[----:B------:R-:W-:-:S03]  /*14ca0*/  IMAD R6, R16, 0x2, R8 ;  /* 0x0000000210067824 */ /* 0x000fc600078e0208 */
[----:B------:R-:W-:Y:S01]  /*14cb0*/  LEA.HI.X.SX32 R3, R8, R0, 0x1, P6 ;  /* 0x0000000008037211 */ /* 0x000fe200030f0eff */
[----:B------:R-:W-:Y:S01]  /*14cc0*/  IMAD R8, R16, 0x2, R6 ;  /* 0x0000000210087824 */ /* 0x000fe200078e0206 */
[----:B------:R-:W-:-:S03]  /*14cd0*/  LEA R4, P6, R6, R24, 0x1 ;  /* 0x0000001806047211 */ /* 0x000fc600078c08ff */
[----:B---3--:R0:W-:Y:S01]  /*14ce0*/  @P2 STG.E.U16 [R2.64], R19 ;  /* 0x0000001302002986 */ /* 0x0081e2000c101506 */
[----:B------:R-:W-:Y:S02]  /*14cf0*/  PRMT R7, R27, 0x7632, R7 ;  /* 0x000076321b077816 */ /* 0x000fe40000000007 */
[----:B------:R-:W-:Y:S02]  /*14d00*/  PRMT R9, R13, 0x7632, R9 ;  /* 0x000076320d097816 */ /* 0x000fe40000000009 */
[----:B------:R-:W3:Y:S04]  /*14d10*/  LDL.LU R13, [R1+0x140] ;  /* 0x00014000010d7983 */ /* 0x000ee80000300800 */
[----:B------:R-:W2:Y:S01]  /*14d20*/  LDL.LU R27, [R1+0x144] ;  /* 0x00014400011b7983 */ /* 0x000ea20000300800 */
[----:B-----5:R-:W-:-:S02]  /*14d30*/  ISETP.LT.AND P2, PT, R5, c[0x0][0x17c], !P0 ;  /* 0x00005f0005007a0c */ /* 0x020fc40004741270 */
[----:B------:R-:W-:Y:S02]  /*14d40*/  LEA.HI.X.SX32 R5, R6, R0, 0x1, P6 ;  /* 0x0000000006057211 */ /* 0x000fe400030f0eff */
[----:B0-----:R-:W-:Y:S01]  /*14d50*/  LEA R2, P6, R8, R24, 0x1 ;  /* 0x0000001808027211 */ /* 0x001fe200078c08ff */
[----:B------:R-:W-:Y:S02]  /*14d60*/  IMAD R6, R16, 0x2, R8 ;  /* 0x0000000210067824 */ /* 0x000fe400078e0208 */
[----:B------:R0:W-:Y:S01]  /*14d70*/  @P5 STG.E.U16 [R4.64], R7 ;  /* 0x0000000704005986 */ /* 0x0001e2000c101506 */
[----:B------:R-:W-:-:S03]  /*14d80*/  LEA.HI.X.SX32 R3, R8, R0, 0x1, P6 ;  /* 0x0000000008037211 */ /* 0x000fc600030f0eff */
[----:B------:R-:W5:Y:S04]  /*14d90*/  LDL.LU R8, [R1+0x134] ;  /* 0x0001340001087983 */ /* 0x000f680000300800 */
[----:B0-----:R-:W2:Y:S01]  /*14da0*/  LDL.LU R5, [R1+0x130] ;  /* 0x0001300001057983 */ /* 0x001ea20000300800 */
[----:B------:R-:W-:-:S03]  /*14db0*/  LEA R4, P6, R6, R24, 0x1 ;  /* 0x0000001806047211 */ /* 0x000fc600078c08ff */
[----:B------:R0:W-:Y:S01]  /*14dc0*/  @P4 STG.E.U16 [R2.64], R9 ;  /* 0x0000000902004986 */ /* 0x0001e2000c101506 */
[----:B------:R-:W-:Y:S02]  /*14dd0*/  PRMT R10, R18, 0x7632, R10 ;  /* 0x00007632120a7816 */ /* 0x000fe4000000000a */
[----:B------:R-:W-:Y:S02]  /*14de0*/  PRMT R11, R29, 0x7632, R11 ;  /* 0x000076321d0b7816 */ /* 0x000fe4000000000b */
[----:B------:R-:W3:Y:S01]  /*14df0*/  LDL.LU R29, [R1+0x14c] ;  /* 0x00014c00011d7983 */ /* 0x000ee20000300800 */
[----:B0-----:R-:W-:Y:S01]  /*14e00*/  IMAD R3, R16, 0x2, R6 ;  /* 0x0000000210037824 */ /* 0x001fe200078e0206 */
[----:B------:R-:W-:Y:S02]  /*14e10*/  PRMT R7, R17, 0x7632, R7 ;  /* 0x0000763211077816 */ /* 0x000fe40000000007 */
[----:B-----5:R-:W-:Y:S02]  /*14e20*/  ISETP.LT.AND P4, PT, R8, c[0x0][0x17c], !P0 ;  /* 0x00005f0008007a0c */ /* 0x020fe40004781270 */
[----:B--2---:R-:W-:-:S02]  /*14e30*/  ISETP.LT.AND P5, PT, R5, c[0x0][0x17c], !P0 ;  /* 0x00005f0005007a0c */ /* 0x004fc400047a1270 */
[----:B------:R-:W-:Y:S01]  /*14e40*/  LEA.HI.X.SX32 R5, R6, R0, 0x1, P6 ;  /* 0x0000000006057211 */ /* 0x000fe200030f0eff */
[----:B------:R-:W-:Y:S01]  /*14e50*/  IMAD R6, R16, 0x2, R3 ;  /* 0x0000000210067824 */ /* 0x000fe200078e0203 */
[----:B------:R-:W-:-:S03]  /*14e60*/  LEA R2, P6, R3, R24, 0x1 ;  /* 0x0000001803027211 */ /* 0x000fc600078c08ff */
[----:B------:R0:W-:Y:S01]  /*14e70*/  @P3 STG.E.U16 [R4.64], R10 ;  /* 0x0000000a04003986 */ /* 0x0001e2000c101506 */
[----:B------:R-:W-:Y:S01]  /*14e80*/  LEA.HI.X.SX32 R3, R3, R0, 0x1, P6 ;  /* 0x0000000003037211 */ /* 0x000fe200030f0eff */
[----:B------:R-:W-:Y:S01]  /*14e90*/  IMAD R8, R16, 0x2, R6 ;  /* 0x0000000210087824 */ /* 0x000fe200078e0206 */
[----:B----4-:R-:W-:Y:S02]  /*14ea0*/  ISETP.LT.AND P3, PT, R25, c[0x0][0x17c], !P0 ;  /* 0x00005f0019007a0c */ /* 0x010fe40004761270 */
[----:B------:R-:W2:Y:S01]  /*14eb0*/  LDL.LU R25, [R1+0x150] ;  /* 0x0001500001197983 */ /* 0x000ea20000300800 */
[----:B0-----:R-:W-:-:S03]  /*14ec0*/  LEA R4, P6, R6, R24, 0x1 ;  /* 0x0000001806047211 */ /* 0x001fc600078c08ff */
[----:B------:R0:W-:Y:S01]  /*14ed0*/  @P1 STG.E.U16 [R2.64], R11 ;  /* 0x0000000b02001986 */ /* 0x0001e2000c101506 */
[----:B------:R-:W-:Y:S02]  /*14ee0*/  LEA.HI.X.SX32 R5, R6, R0, 0x1, P6 ;  /* 0x0000000006057211 */ /* 0x000fe400030f0eff */
[----:B------:R-:W-:Y:S01]  /*14ef0*/  PRMT R6, R28, 0x7632, R6 ;  /* 0x000076321c067816 */ /* 0x000fe20000000006 */
[----:B------:R-:W-:Y:S01]  /*14f00*/  IMAD R9, R16, 0x2, R8 ;  /* 0x0000000210097824 */ /* 0x000fe200078e0208 */
[----:B------:R-:W4:Y:S01]  /*14f10*/  LDL.LU R28, [R1+0x154] ;  /* 0x00015400011c7983 */ /* 0x000f220000300800 */
[----:B0-----:R-:W-:-:S04]  /*14f20*/  LEA R2, P6, R8, R24, 0x1 ;  /* 0x0000001808027211 */ /* 0x001fc800078c08ff */
[----:B------:R-:W-:Y:S01]  /*14f30*/  LEA.HI.X.SX32 R3, R8, R0, 0x1, P6 ;  /* 0x0000000008037211 */ /* 0x000fe200030f0eff */
[----:B------:R0:W-:Y:S01]  /*14f40*/  @P2 STG.E.U16 [R4.64], R6 ;  /* 0x0000000604002986 */ /* 0x0001e2000c101506 */
[----:B------:R-:W-:-:S03]  /*14f50*/  PRMT R8, R26, 0x7632, R8 ;  /* 0x000076321a087816 */ /* 0x000fc60000000008 */
[----:B------:R1:W-:Y:S01]  /*14f60*/  @P5 STG.E.U16 [R2.64], R7 ;  /* 0x0000000702005986 */ /* 0x0003e2000c101506 */
[----:B------:R-:W-:-:S03]  /*14f70*/  ISETP.LT.AND P5, PT, R27, c[0x0][0x17c], !P0 ;  /* 0x00005f001b007a0c */ /* 0x000fc600047a1270 */
[----:B------:R-:W5:Y:S04]  /*14f80*/  LDL.LU R27, [R1+0x158] ;  /* 0x00015800011b7983 */ /* 0x000f680000300800 */
[----:B------:R-:W5:Y:S01]  /*14f90*/  LDL.LU R26, [R1+0x148] ;  /* 0x00014800011a7983 */ /* 0x000f620000300800 */
[----:B---3--:R-:W-:Y:S01]  /*14fa0*/  ISETP.LT.AND P2, PT, R13, c[0x0][0x17c], !P0 ;  /* 0x00005f000d007a0c */ /* 0x008fe20004741270 */
[----:B------:R-:W-:Y:S01]  /*14fb0*/  IMAD R13, R16, 0x2, R9 ;  /* 0x00000002100d7824 */ /* 0x000fe200078e0209 */
[----:B0-----:R-:W-:-:S03]  /*14fc0*/  LEA R4, P6, R9, R24, 0x1 ;  /* 0x0000001809047211 */ /* 0x001fc600078c08ff */
[C---:B------:R-:W-:Y:S01]  /*14fd0*/  IMAD R17, R16.reuse, 0x2, R13 ;  /* 0x0000000210117824 */ /* 0x040fe200078e020d */
[----:B------:R-:W-:Y:S02]  /*14fe0*/  PRMT R10, R21, 0x7632, R10 ;  /* 0x00007632150a7816 */ /* 0x000fe4000000000a */
[----:B------:R-:W-:Y:S01]  /*14ff0*/  LEA.HI.X.SX32 R5, R9, R0, 0x1, P6 ;  /* 0x0000000009057211 */ /* 0x000fe200030f0eff */
[----:B------:R-:W-:Y:S01]  /*15000*/  IMAD R21, R16, 0x2, R17 ;  /* 0x0000000210157824 */ /* 0x000fe200078e0211 */
[C---:B-1----:R-:W-:Y:S02]  /*15010*/  LEA R2, P6, R13.reuse, R24, 0x1 ;  /* 0x000000180d027211 */ /* 0x042fe400078c08ff */
[----:B------:R-:W-:Y:S01]  /*15020*/  ISETP.LT.AND P1, PT, R14, c[0x0][0x17c], !P0 ;  /* 0x00005f000e007a0c */ /* 0x000fe20004721270 */
[C---:B------:R-:W-:Y:S01]  /*15030*/  IMAD R9, R16.reuse, 0x2, R21 ;  /* 0x0000000210097824 */ /* 0x040fe200078e0215 */
[----:B------:R-:W-:Y:S01]  /*15040*/  LEA.HI.X.SX32 R3, R13, R0, 0x1, P6 ;  /* 0x000000000d037211 */ /* 0x000fe200030f0eff */
[----:B------:R0:W-:Y:S02]  /*15050*/  @P4 STG.E.U16 [R4.64], R8 ;  /* 0x0000000804004986 */ /* 0x0001e4000c101506 */
[----:B------:R-:W-:Y:S01]  /*15060*/  IMAD R13, R16, 0x2, R9 ;  /* 0x00000002100d7824 */ /* 0x000fe200078e0209 */
[----:B------:R-:W-:Y:S01]  /*15070*/  PRMT R6, R23, 0x7632, R6 ;  /* 0x0000763217067816 */ /* 0x000fe20000000006 */
[----:B------:R1:W-:Y:S01]  /*15080*/  @P3 STG.E.U16 [R2.64], R10 ;  /* 0x0000000a02003986 */ /* 0x0003e2000c101506 */
[----:B0-----:R-:W-:-:S04]  /*15090*/  LEA R4, P6, R17, R24, 0x1 ;  /* 0x0000001811047211 */ /* 0x001fc800078c08ff */
[----:B------:R-:W-:Y:S01]  /*150a0*/  LEA.HI.X.SX32 R5, R17, R0, 0x1, P6 ;  /* 0x0000000011057211 */ /* 0x000fe200030f0eff */
[----:B------:R-:W-:Y:S01]  /*150b0*/  IMAD R17, R16, 0x2, R13 ;  /* 0x0000000210117824 */ /* 0x000fe200078e020d */
[----:B-1----:R-:W-:-:S03]  /*150c0*/  LEA R2, P6, R21, R24, 0x1 ;  /* 0x0000001815027211 */ /* 0x002fc600078c08ff */
[----:B------:R-:W-:Y:S01]  /*150d0*/  IMAD R23, R16, 0x2, R17 ;  /* 0x0000000210177824 */ /* 0x000fe200078e0211 */
[----:B------:R-:W-:Y:S01]  /*150e0*/  PRMT R7, R12, 0x7632, R7 ;  /* 0x000076320c077816 */ /* 0x000fe20000000007 */
[----:B------:R0:W-:Y:S01]  /*150f0*/  @P1 STG.E.U16 [R4.64], R6 ;  /* 0x0000000604001986 */ /* 0x0001e2000c101506 */
[----:B------:R-:W-:Y:S01]  /*15100*/  LEA.HI.X.SX32 R3, R21, R0, 0x1, P6 ;  /* 0x0000000015037211 */ /* 0x000fe200030f0eff */
[----:B------:R-:W-:-:S04]  /*15110*/  IMAD R21, R16, 0x2, R23 ;  /* 0x0000000210157824 */ /* 0x000fc800078e0217 */
[----:B------:R1:W-:Y:S01]  /*15120*/  @P2 STG.E.U16 [R2.64], R7 ;  /* 0x0000000702002986 */ /* 0x0003e2000c101506 */
[----:B0-----:R-:W-:-:S04]  /*15130*/  LEA R4, P1, R9, R24, 0x1 ;  /* 0x0000001809047211 */ /* 0x001fc800078208ff */
[----:B------:R-:W-:Y:S02]  /*15140*/  LEA.HI.X.SX32 R5, R9, R0, 0x1, P1 ;  /* 0x0000000009057211 */ /* 0x000fe400008f0eff */
[-C--:B-1----:R-:W-:Y:S02]  /*15150*/  LEA R2, P1, R17, R24.reuse, 0x1 ;  /* 0x0000001811027211 */ /* 0x082fe400078208ff */
[----:B------:R-:W-:Y:S02]  /*15160*/  LEA R8, P2, R13, R24, 0x1 ;  /* 0x000000180d087211 */ /* 0x000fe400078408ff */
[-C--:B------:R-:W-:Y:S02]  /*15170*/  LEA.HI.X.SX32 R3, R17, R0.reuse, 0x1, P1 ;  /* 0x0000000011037211 */ /* 0x080fe400008f0eff */
[----:B------:R-:W-:Y:S02]  /*15180*/  ISETP.LT.AND P4, PT, R29, c[0x0][0x17c], !P0 ;  /* 0x00005f001d007a0c */ /* 0x000fe40004781270 */
[----:B------:R-:W-:-:S02]  /*15190*/  LEA.HI.X.SX32 R9, R13, R0, 0x1, P2 ;  /* 0x000000000d097211 */ /* 0x000fc400010f0eff */
[----:B------:R-:W-:Y:S02]  /*151a0*/  PRMT R6, R22, 0x7632, R6 ;  /* 0x0000763216067816 */ /* 0x000fe40000000006 */
[----:B------:R-:W-:Y:S02]  /*151b0*/  PRMT R7, R7, 0x7632, R7 ;  /* 0x0000763207077816 */ /* 0x000fe40000000007 */
[----:B------:R-:W-:Y:S02]  /*151c0*/  PRMT R11, R11, 0x7632, R11 ;  /* 0x000076320b0b7816 */ /* 0x000fe4000000000b */
[----:B------:R-:W-:Y:S02]  /*151d0*/  PRMT R15, R15, 0x7632, R15 ;  /* 0x000076320f0f7816 */ /* 0x000fe4000000000f */
[----:B--2---:R-:W-:Y:S01]  /*151e0*/  ISETP.LT.AND P3, PT, R25, c[0x0][0x17c], !P0 ;  /* 0x00005f0019007a0c */ /* 0x004fe20004761270 */
[----:B------:R-:W-:Y:S01]  /*151f0*/  IMAD R25, R16, 0x2, R21 ;  /* 0x0000000210197824 */ /* 0x000fe200078e0215 */
[----:B------:R-:W-:-:S04]  /*15200*/  LEA R16, P6, R23, R24, 0x1 ;  /* 0x0000001817107211 */ /* 0x000fc800078c08ff */
[----:B------:R-:W-:Y:S02]  /*15210*/  LEA R12, P1, R25, R24, 0x1 ;  /* 0x00000018190c7211 */ /* 0x000fe400078208ff */
[----:B------:R-:W-:Y:S02]  /*15220*/  LEA.HI.X.SX32 R17, R23, R0, 0x1, P6 ;  /* 0x0000000017117211 */ /* 0x000fe400030f0eff */
[----:B------:R-:W-:Y:S02]  /*15230*/  LEA R24, P6, R21, R24, 0x1 ;  /* 0x0000001815187211 */ /* 0x000fe400078c08ff */
[-C--:B------:R-:W-:Y:S02]  /*15240*/  LEA.HI.X.SX32 R13, R25, R0.reuse, 0x1, P1 ;  /* 0x00000000190d7211 */ /* 0x080fe400008f0eff */
[----:B----4-:R-:W-:Y:S02]  /*15250*/  ISETP.LT.AND P2, PT, R28, c[0x0][0x17c], !P0 ;  /* 0x00005f001c007a0c */ /* 0x010fe40004741270 */
[----:B------:R-:W-:-:S02]  /*15260*/  LEA.HI.X.SX32 R25, R21, R0, 0x1, P6 ;  /* 0x0000000015197211 */ /* 0x000fc400030f0eff */
[----:B------:R-:W-:-:S05]  /*15270*/  PRMT R0, R20, 0x7632, R0 ;  /* 0x0000763214007816 */ /* 0x000fca0000000000 */
[----:B------:R0:W-:Y:S01]  /*15280*/  @P5 STG.E.U16 [R4.64], R0 ;  /* 0x0000000004005986 */ /* 0x0001e2000c101506 */
[----:B-----5:R-:W-:Y:S02]  /*15290*/  ISETP.LT.AND P1, PT, R27, c[0x0][0x17c], !P0 ;  /* 0x00005f001b007a0c */ /* 0x020fe40004721270 */
[----:B------:R-:W-:Y:S01]  /*152a0*/  ISETP.LT.AND P0, PT, R26, c[0x0][0x17c], !P0 ;  /* 0x00005f001a007a0c */ /* 0x000fe20004701270 */
[----:B------:R0:W-:Y:S04]  /*152b0*/  @P4 STG.E.U16 [R8.64], R6 ;  /* 0x0000000608004986 */ /* 0x0001e8000c101506 */
[----:B------:R0:W-:Y:S04]  /*152c0*/  @P3 STG.E.U16 [R2.64], R7 ;  /* 0x0000000702003986 */ /* 0x0001e8000c101506 */
[----:B------:R0:W-:Y:S04]  /*152d0*/  @P2 STG.E.U16 [R16.64], R11 ;  /* 0x0000000b10002986 */ /* 0x0001e8000c101506 */
[----:B------:R0:W-:Y:S01]  /*152e0*/  @P1 STG.E.U16 [R24.64], R15 ;  /* 0x0000000f18001986 */ /* 0x0001e2000c101506 */
[----:B------:R-:W-:Y:S05]  /*152f0*/  @!P0 EXIT ;  /* 0x000000000000894d */ /* 0x000fea0003800000 */
[----:B0-----:R-:W-:-:S05]  /*15300*/  PRMT R6, R19, 0x7632, R6 ;  /* 0x0000763213067816 */ /* 0x001fca0000000006 */
[----:B------:R-:W-:Y:S01]  /*15310*/  STG.E.U16 [R12.64], R6 ;  /* 0x000000060c007986 */ /* 0x000fe2000c101506 */
[----:B------:R-:W-:Y:S05]  /*15320*/  EXIT ;  /* 0x000000000000794d */ /* 0x000fea0003800000 */
.L_x_4:
[----:B------:R-:W-:-:S00]  /*15330*/  BRA `(.L_x_4) ;  /* 0xfffffff000007947 */ /* 0x000fc0000383ffff */
[----:B------:R-:W-:-:S00]  /*15340*/  NOP ;  /* 0x0000000000007918 */ /* 0x000fc00000000000 */
        /* <DEDUP_REMOVED lines=11> */
.L_x_5:


//--------------------- .nv.shared.matmul_kernel  --------------------------
	.section	.nv.shared.matmul_kernel,"aw",@nobits
	.sectionflags	@""
	.align	16
